//
// Generated by NVIDIA NVVM Compiler
//
// Compiler Build ID: CL-36424714
// Cuda compilation tools, release 13.0, V13.0.88
// Based on NVVM 20.0.0
//

.version 9.0
.target sm_100
.address_size 64

	// .globl	_Z9gnet_initP4GNet
.global .align 8 .b8 BOOK[145416];
// _ZZ9block_allbE3res has been demoted
// _ZZ9evaluatorP4GNetjE5steal has been demoted
// _ZZ9evaluatorP4GNetjE8got_page has been demoted
.extern .shared .align 16 .b8 shared_mem[];

.visible .entry _Z9gnet_initP4GNet(
	.param .u64 .ptr .align 1 _Z9gnet_initP4GNet_param_0
)
{
	.reg .pred 	%p<2>;
	.reg .b32 	%r<6>;
	.reg .b64 	%rd<7>;

	ld.param.u64 	%rd2, [_Z9gnet_initP4GNet_param_0];
	cvta.to.global.u64 	%rd1, %rd2;
	mov.u32 	%r2, %tid.x;
	mov.u32 	%r3, %ctaid.x;
	mov.u32 	%r4, %ntid.x;
	mad.lo.s32 	%r1, %r3, %r4, %r2;
	setp.gt.u32 	%p1, %r1, 65535;
	@%p1 bra 	$L__BB0_2;
	mul.wide.u32 	%rd3, %r1, 4;
	add.s64 	%rd4, %rd1, %rd3;
	add.s64 	%rd5, %rd4, 6451101696;
	st.global.u32 	[%rd5], %r1;
$L__BB0_2:
	add.s64 	%rd6, %rd1, 4303355904;
	mov.b32 	%r5, -7;
	st.global.u32 	[%rd6], %r5;
	ret;

}
	// .globl	_Z9evaluatorP4GNetj
.visible .entry _Z9evaluatorP4GNetj(
	.param .u64 .ptr .align 1 _Z9evaluatorP4GNetj_param_0,
	.param .u32 _Z9evaluatorP4GNetj_param_1
)
{
	.local .align 8 .b8 	__local_depot1[544];
	.reg .b64 	%SP;
	.reg .b64 	%SPL;
	.reg .pred 	%p<2802>;
	.reg .b16 	%rs<235>;
	.reg .b32 	%r<7161>;
	.reg .b64 	%rd<4206>;
	// demoted variable
	.shared .align 1 .u8 _ZZ9block_allbE3res;
	// demoted variable
	.shared .align 8 .b8 _ZZ9evaluatorP4GNetjE5steal[1024];
	// demoted variable
	.shared .align 4 .u32 _ZZ9evaluatorP4GNetjE8got_page;
	mov.u64 	%SPL, __local_depot1;
	ld.param.u64 	%rd592, [_Z9evaluatorP4GNetj_param_0];
	ld.param.u32 	%r2046, [_Z9evaluatorP4GNetj_param_1];
	cvta.to.global.u64 	%rd1, %rd592;
	add.u64 	%rd2, %SPL, 0;
	mov.u32 	%r1, %tid.x;
	mov.u32 	%r2047, %ctaid.x;
	mov.u32 	%r2048, %ntid.x;
	mad.lo.s32 	%r6456, %r2048, %r2047, %r1;
	and.b32  	%r2049, %r2046, 1;
	setp.eq.b32 	%p10, %r2049, 1;
	not.pred 	%p11, %p10;
	@%p11 bra 	$L__BB1_2;
	shr.u32 	%r2050, %r6456, 7;
	shl.b32 	%r2051, %r6456, 8;
	and.b32  	%r2052, %r2051, 32512;
	add.s32 	%r6456, %r2052, %r2050;
$L__BB1_2:
	mov.b32 	%r6519, 0;
	st.local.u32 	[%rd2+264], %r6519;
	st.local.v2.u32 	[%rd2+272], {%r1, %r1};
	st.local.u32 	[%rd2+536], %r6519;
	shl.b32 	%r5, %r6456, 5;
	add.s64 	%rd3, %rd2, 8;
	mul.wide.u32 	%rd594, %r5, 8;
	add.s64 	%rd4, %rd1, %rd594;
	atom.global.exch.b64 	%rd5, [%rd4], 0;
	setp.eq.s64 	%p12, %rd5, 0;
	mov.b32 	%r6520, 31;
	@%p12 bra 	$L__BB1_130;
	shr.u64 	%rd595, %rd5, 32;
	shl.b64 	%rd596, %rd5, 3;
	mov.b64 	%rd597, 7;
	cvt.u32.u64 	%r2055, %rd597;
	cvt.u32.u64 	%r2056, %rd595;
	and.b32  	%r2057, %r2056, %r2055;
	mov.b64 	%rd598, 56;
	cvt.u32.u64 	%r2058, %rd598;
	cvt.u32.u64 	%r2059, %rd596;
	and.b32  	%r2060, %r2059, %r2058;
	or.b32  	%r2061, %r2060, %r2057;
	mov.b64 	%rd599, 9130730411292422402;
	shr.u64 	%rd600, %rd599, %r2061;
	mov.b64 	%rd601, 1736168554312260608;
	shr.u64 	%rd602, %rd601, %r2061;
	mov.b64 	%rd603, -506390041275138048;
	shr.u64 	%rd604, %rd603, %r2061;
	shl.b64 	%rd605, %rd604, 2;
	cvt.u32.u64 	%r2062, %rd602;
	mov.b64 	%rd606, 2;
	cvt.u32.u64 	%r2063, %rd606;
	and.b32  	%r2064, %r2062, %r2063;
	cvt.u32.u64 	%r2065, %rd600;
	mov.b64 	%rd607, 1;
	cvt.u32.u64 	%r2066, %rd607;
	and.b32  	%r2067, %r2065, %r2066;
	or.b32  	%r2068, %r2067, %r2064;
	cvt.u32.u64 	%r2069, %rd605;
	mov.b64 	%rd608, 4;
	cvt.u32.u64 	%r2070, %rd608;
	and.b32  	%r2071, %r2069, %r2070;
	or.b32  	%r2072, %r2068, %r2071;
	mov.b16 	%rs3, 1;
	shl.b16 	%rs4, %rs3, %r2072;
	and.b16  	%rs5, %rs4, 29;
	setp.eq.s16 	%p13, %rs5, 0;
	@%p13 bra 	$L__BB1_5;
	st.local.u64 	[%rd2+256], %rd5;
	mov.b32 	%r6520, 30;
	mov.b32 	%r6519, 0;
	bra.uni 	$L__BB1_6;
$L__BB1_5:
	st.local.u64 	[%rd3], %rd5;
	mov.b32 	%r6520, 31;
	mov.b32 	%r6519, 1;
$L__BB1_6:
	atom.global.exch.b64 	%rd6, [%rd4+8], 0;
	setp.eq.s64 	%p14, %rd6, 0;
	@%p14 bra 	$L__BB1_130;
	shr.u64 	%rd609, %rd6, 32;
	shl.b64 	%rd610, %rd6, 3;
	mov.b64 	%rd611, 7;
	cvt.u32.u64 	%r2077, %rd611;
	cvt.u32.u64 	%r2078, %rd609;
	and.b32  	%r2079, %r2078, %r2077;
	mov.b64 	%rd612, 56;
	cvt.u32.u64 	%r2080, %rd612;
	cvt.u32.u64 	%r2081, %rd610;
	and.b32  	%r2082, %r2081, %r2080;
	or.b32  	%r2083, %r2082, %r2079;
	mov.b64 	%rd613, 9130730411292422402;
	shr.u64 	%rd614, %rd613, %r2083;
	mov.b64 	%rd615, 1736168554312260608;
	shr.u64 	%rd616, %rd615, %r2083;
	mov.b64 	%rd617, -506390041275138048;
	shr.u64 	%rd618, %rd617, %r2083;
	shl.b64 	%rd619, %rd618, 2;
	cvt.u32.u64 	%r2084, %rd616;
	mov.b64 	%rd620, 2;
	cvt.u32.u64 	%r2085, %rd620;
	and.b32  	%r2086, %r2084, %r2085;
	cvt.u32.u64 	%r2087, %rd614;
	mov.b64 	%rd621, 1;
	cvt.u32.u64 	%r2088, %rd621;
	and.b32  	%r2089, %r2087, %r2088;
	or.b32  	%r2090, %r2089, %r2086;
	cvt.u32.u64 	%r2091, %rd619;
	mov.b64 	%rd622, 4;
	cvt.u32.u64 	%r2092, %rd622;
	and.b32  	%r2093, %r2091, %r2092;
	or.b32  	%r2094, %r2090, %r2093;
	mov.b16 	%rs6, 1;
	shl.b16 	%rs7, %rs6, %r2094;
	and.b16  	%rs8, %rs7, 29;
	setp.eq.s16 	%p15, %rs8, 0;
	@%p15 bra 	$L__BB1_9;
	add.s32 	%r8, %r6520, -1;
	mul.wide.u32 	%rd623, %r6520, 8;
	add.s64 	%rd624, %rd2, %rd623;
	st.local.u64 	[%rd624+8], %rd6;
	mov.u32 	%r6520, %r8;
	bra.uni 	$L__BB1_10;
$L__BB1_9:
	add.s32 	%r9, %r6519, 1;
	mul.wide.u32 	%rd625, %r6519, 8;
	add.s64 	%rd626, %rd2, %rd625;
	st.local.u64 	[%rd626+8], %rd6;
	mov.u32 	%r6519, %r9;
$L__BB1_10:
	atom.global.exch.b64 	%rd7, [%rd4+16], 0;
	setp.eq.s64 	%p16, %rd7, 0;
	@%p16 bra 	$L__BB1_130;
	shr.u64 	%rd627, %rd7, 32;
	shl.b64 	%rd628, %rd7, 3;
	mov.b64 	%rd629, 7;
	cvt.u32.u64 	%r2095, %rd629;
	cvt.u32.u64 	%r2096, %rd627;
	and.b32  	%r2097, %r2096, %r2095;
	mov.b64 	%rd630, 56;
	cvt.u32.u64 	%r2098, %rd630;
	cvt.u32.u64 	%r2099, %rd628;
	and.b32  	%r2100, %r2099, %r2098;
	or.b32  	%r2101, %r2100, %r2097;
	mov.b64 	%rd631, 9130730411292422402;
	shr.u64 	%rd632, %rd631, %r2101;
	mov.b64 	%rd633, 1736168554312260608;
	shr.u64 	%rd634, %rd633, %r2101;
	mov.b64 	%rd635, -506390041275138048;
	shr.u64 	%rd636, %rd635, %r2101;
	shl.b64 	%rd637, %rd636, 2;
	cvt.u32.u64 	%r2102, %rd634;
	mov.b64 	%rd638, 2;
	cvt.u32.u64 	%r2103, %rd638;
	and.b32  	%r2104, %r2102, %r2103;
	cvt.u32.u64 	%r2105, %rd632;
	mov.b64 	%rd639, 1;
	cvt.u32.u64 	%r2106, %rd639;
	and.b32  	%r2107, %r2105, %r2106;
	or.b32  	%r2108, %r2107, %r2104;
	cvt.u32.u64 	%r2109, %rd637;
	mov.b64 	%rd640, 4;
	cvt.u32.u64 	%r2110, %rd640;
	and.b32  	%r2111, %r2109, %r2110;
	or.b32  	%r2112, %r2108, %r2111;
	mov.b16 	%rs9, 1;
	shl.b16 	%rs10, %rs9, %r2112;
	and.b16  	%rs11, %rs10, 29;
	setp.eq.s16 	%p17, %rs11, 0;
	@%p17 bra 	$L__BB1_13;
	add.s32 	%r12, %r6520, -1;
	mul.wide.u32 	%rd641, %r6520, 8;
	add.s64 	%rd642, %rd2, %rd641;
	st.local.u64 	[%rd642+8], %rd7;
	mov.u32 	%r6520, %r12;
	bra.uni 	$L__BB1_14;
$L__BB1_13:
	add.s32 	%r13, %r6519, 1;
	mul.wide.u32 	%rd643, %r6519, 8;
	add.s64 	%rd644, %rd2, %rd643;
	st.local.u64 	[%rd644+8], %rd7;
	mov.u32 	%r6519, %r13;
$L__BB1_14:
	atom.global.exch.b64 	%rd8, [%rd4+24], 0;
	setp.eq.s64 	%p18, %rd8, 0;
	@%p18 bra 	$L__BB1_130;
	shr.u64 	%rd645, %rd8, 32;
	shl.b64 	%rd646, %rd8, 3;
	mov.b64 	%rd647, 7;
	cvt.u32.u64 	%r2113, %rd647;
	cvt.u32.u64 	%r2114, %rd645;
	and.b32  	%r2115, %r2114, %r2113;
	mov.b64 	%rd648, 56;
	cvt.u32.u64 	%r2116, %rd648;
	cvt.u32.u64 	%r2117, %rd646;
	and.b32  	%r2118, %r2117, %r2116;
	or.b32  	%r2119, %r2118, %r2115;
	mov.b64 	%rd649, 9130730411292422402;
	shr.u64 	%rd650, %rd649, %r2119;
	mov.b64 	%rd651, 1736168554312260608;
	shr.u64 	%rd652, %rd651, %r2119;
	mov.b64 	%rd653, -506390041275138048;
	shr.u64 	%rd654, %rd653, %r2119;
	shl.b64 	%rd655, %rd654, 2;
	cvt.u32.u64 	%r2120, %rd652;
	mov.b64 	%rd656, 2;
	cvt.u32.u64 	%r2121, %rd656;
	and.b32  	%r2122, %r2120, %r2121;
	cvt.u32.u64 	%r2123, %rd650;
	mov.b64 	%rd657, 1;
	cvt.u32.u64 	%r2124, %rd657;
	and.b32  	%r2125, %r2123, %r2124;
	or.b32  	%r2126, %r2125, %r2122;
	cvt.u32.u64 	%r2127, %rd655;
	mov.b64 	%rd658, 4;
	cvt.u32.u64 	%r2128, %rd658;
	and.b32  	%r2129, %r2127, %r2128;
	or.b32  	%r2130, %r2126, %r2129;
	mov.b16 	%rs12, 1;
	shl.b16 	%rs13, %rs12, %r2130;
	and.b16  	%rs14, %rs13, 29;
	setp.eq.s16 	%p19, %rs14, 0;
	@%p19 bra 	$L__BB1_17;
	add.s32 	%r16, %r6520, -1;
	mul.wide.u32 	%rd659, %r6520, 8;
	add.s64 	%rd660, %rd2, %rd659;
	st.local.u64 	[%rd660+8], %rd8;
	mov.u32 	%r6520, %r16;
	bra.uni 	$L__BB1_18;
$L__BB1_17:
	add.s32 	%r17, %r6519, 1;
	mul.wide.u32 	%rd661, %r6519, 8;
	add.s64 	%rd662, %rd2, %rd661;
	st.local.u64 	[%rd662+8], %rd8;
	mov.u32 	%r6519, %r17;
$L__BB1_18:
	atom.global.exch.b64 	%rd9, [%rd4+32], 0;
	setp.eq.s64 	%p20, %rd9, 0;
	@%p20 bra 	$L__BB1_130;
	shr.u64 	%rd663, %rd9, 32;
	shl.b64 	%rd664, %rd9, 3;
	mov.b64 	%rd665, 7;
	cvt.u32.u64 	%r2131, %rd665;
	cvt.u32.u64 	%r2132, %rd663;
	and.b32  	%r2133, %r2132, %r2131;
	mov.b64 	%rd666, 56;
	cvt.u32.u64 	%r2134, %rd666;
	cvt.u32.u64 	%r2135, %rd664;
	and.b32  	%r2136, %r2135, %r2134;
	or.b32  	%r2137, %r2136, %r2133;
	mov.b64 	%rd667, 9130730411292422402;
	shr.u64 	%rd668, %rd667, %r2137;
	mov.b64 	%rd669, 1736168554312260608;
	shr.u64 	%rd670, %rd669, %r2137;
	mov.b64 	%rd671, -506390041275138048;
	shr.u64 	%rd672, %rd671, %r2137;
	shl.b64 	%rd673, %rd672, 2;
	cvt.u32.u64 	%r2138, %rd670;
	mov.b64 	%rd674, 2;
	cvt.u32.u64 	%r2139, %rd674;
	and.b32  	%r2140, %r2138, %r2139;
	cvt.u32.u64 	%r2141, %rd668;
	mov.b64 	%rd675, 1;
	cvt.u32.u64 	%r2142, %rd675;
	and.b32  	%r2143, %r2141, %r2142;
	or.b32  	%r2144, %r2143, %r2140;
	cvt.u32.u64 	%r2145, %rd673;
	mov.b64 	%rd676, 4;
	cvt.u32.u64 	%r2146, %rd676;
	and.b32  	%r2147, %r2145, %r2146;
	or.b32  	%r2148, %r2144, %r2147;
	mov.b16 	%rs15, 1;
	shl.b16 	%rs16, %rs15, %r2148;
	and.b16  	%rs17, %rs16, 29;
	setp.eq.s16 	%p21, %rs17, 0;
	@%p21 bra 	$L__BB1_21;
	add.s32 	%r20, %r6520, -1;
	mul.wide.u32 	%rd677, %r6520, 8;
	add.s64 	%rd678, %rd2, %rd677;
	st.local.u64 	[%rd678+8], %rd9;
	mov.u32 	%r6520, %r20;
	bra.uni 	$L__BB1_22;
$L__BB1_21:
	add.s32 	%r21, %r6519, 1;
	mul.wide.u32 	%rd679, %r6519, 8;
	add.s64 	%rd680, %rd2, %rd679;
	st.local.u64 	[%rd680+8], %rd9;
	mov.u32 	%r6519, %r21;
$L__BB1_22:
	atom.global.exch.b64 	%rd10, [%rd4+40], 0;
	setp.eq.s64 	%p22, %rd10, 0;
	@%p22 bra 	$L__BB1_130;
	shr.u64 	%rd681, %rd10, 32;
	shl.b64 	%rd682, %rd10, 3;
	mov.b64 	%rd683, 7;
	cvt.u32.u64 	%r2149, %rd683;
	cvt.u32.u64 	%r2150, %rd681;
	and.b32  	%r2151, %r2150, %r2149;
	mov.b64 	%rd684, 56;
	cvt.u32.u64 	%r2152, %rd684;
	cvt.u32.u64 	%r2153, %rd682;
	and.b32  	%r2154, %r2153, %r2152;
	or.b32  	%r2155, %r2154, %r2151;
	mov.b64 	%rd685, 9130730411292422402;
	shr.u64 	%rd686, %rd685, %r2155;
	mov.b64 	%rd687, 1736168554312260608;
	shr.u64 	%rd688, %rd687, %r2155;
	mov.b64 	%rd689, -506390041275138048;
	shr.u64 	%rd690, %rd689, %r2155;
	shl.b64 	%rd691, %rd690, 2;
	cvt.u32.u64 	%r2156, %rd688;
	mov.b64 	%rd692, 2;
	cvt.u32.u64 	%r2157, %rd692;
	and.b32  	%r2158, %r2156, %r2157;
	cvt.u32.u64 	%r2159, %rd686;
	mov.b64 	%rd693, 1;
	cvt.u32.u64 	%r2160, %rd693;
	and.b32  	%r2161, %r2159, %r2160;
	or.b32  	%r2162, %r2161, %r2158;
	cvt.u32.u64 	%r2163, %rd691;
	mov.b64 	%rd694, 4;
	cvt.u32.u64 	%r2164, %rd694;
	and.b32  	%r2165, %r2163, %r2164;
	or.b32  	%r2166, %r2162, %r2165;
	mov.b16 	%rs18, 1;
	shl.b16 	%rs19, %rs18, %r2166;
	and.b16  	%rs20, %rs19, 29;
	setp.eq.s16 	%p23, %rs20, 0;
	@%p23 bra 	$L__BB1_25;
	add.s32 	%r24, %r6520, -1;
	mul.wide.u32 	%rd695, %r6520, 8;
	add.s64 	%rd696, %rd2, %rd695;
	st.local.u64 	[%rd696+8], %rd10;
	mov.u32 	%r6520, %r24;
	bra.uni 	$L__BB1_26;
$L__BB1_25:
	add.s32 	%r25, %r6519, 1;
	mul.wide.u32 	%rd697, %r6519, 8;
	add.s64 	%rd698, %rd2, %rd697;
	st.local.u64 	[%rd698+8], %rd10;
	mov.u32 	%r6519, %r25;
$L__BB1_26:
	atom.global.exch.b64 	%rd11, [%rd4+48], 0;
	setp.eq.s64 	%p24, %rd11, 0;
	@%p24 bra 	$L__BB1_130;
	shr.u64 	%rd699, %rd11, 32;
	shl.b64 	%rd700, %rd11, 3;
	mov.b64 	%rd701, 7;
	cvt.u32.u64 	%r2167, %rd701;
	cvt.u32.u64 	%r2168, %rd699;
	and.b32  	%r2169, %r2168, %r2167;
	mov.b64 	%rd702, 56;
	cvt.u32.u64 	%r2170, %rd702;
	cvt.u32.u64 	%r2171, %rd700;
	and.b32  	%r2172, %r2171, %r2170;
	or.b32  	%r2173, %r2172, %r2169;
	mov.b64 	%rd703, 9130730411292422402;
	shr.u64 	%rd704, %rd703, %r2173;
	mov.b64 	%rd705, 1736168554312260608;
	shr.u64 	%rd706, %rd705, %r2173;
	mov.b64 	%rd707, -506390041275138048;
	shr.u64 	%rd708, %rd707, %r2173;
	shl.b64 	%rd709, %rd708, 2;
	cvt.u32.u64 	%r2174, %rd706;
	mov.b64 	%rd710, 2;
	cvt.u32.u64 	%r2175, %rd710;
	and.b32  	%r2176, %r2174, %r2175;
	cvt.u32.u64 	%r2177, %rd704;
	mov.b64 	%rd711, 1;
	cvt.u32.u64 	%r2178, %rd711;
	and.b32  	%r2179, %r2177, %r2178;
	or.b32  	%r2180, %r2179, %r2176;
	cvt.u32.u64 	%r2181, %rd709;
	mov.b64 	%rd712, 4;
	cvt.u32.u64 	%r2182, %rd712;
	and.b32  	%r2183, %r2181, %r2182;
	or.b32  	%r2184, %r2180, %r2183;
	mov.b16 	%rs21, 1;
	shl.b16 	%rs22, %rs21, %r2184;
	and.b16  	%rs23, %rs22, 29;
	setp.eq.s16 	%p25, %rs23, 0;
	@%p25 bra 	$L__BB1_29;
	add.s32 	%r28, %r6520, -1;
	mul.wide.u32 	%rd713, %r6520, 8;
	add.s64 	%rd714, %rd2, %rd713;
	st.local.u64 	[%rd714+8], %rd11;
	mov.u32 	%r6520, %r28;
	bra.uni 	$L__BB1_30;
$L__BB1_29:
	add.s32 	%r29, %r6519, 1;
	mul.wide.u32 	%rd715, %r6519, 8;
	add.s64 	%rd716, %rd2, %rd715;
	st.local.u64 	[%rd716+8], %rd11;
	mov.u32 	%r6519, %r29;
$L__BB1_30:
	atom.global.exch.b64 	%rd12, [%rd4+56], 0;
	setp.eq.s64 	%p26, %rd12, 0;
	@%p26 bra 	$L__BB1_130;
	shr.u64 	%rd717, %rd12, 32;
	shl.b64 	%rd718, %rd12, 3;
	mov.b64 	%rd719, 7;
	cvt.u32.u64 	%r2185, %rd719;
	cvt.u32.u64 	%r2186, %rd717;
	and.b32  	%r2187, %r2186, %r2185;
	mov.b64 	%rd720, 56;
	cvt.u32.u64 	%r2188, %rd720;
	cvt.u32.u64 	%r2189, %rd718;
	and.b32  	%r2190, %r2189, %r2188;
	or.b32  	%r2191, %r2190, %r2187;
	mov.b64 	%rd721, 9130730411292422402;
	shr.u64 	%rd722, %rd721, %r2191;
	mov.b64 	%rd723, 1736168554312260608;
	shr.u64 	%rd724, %rd723, %r2191;
	mov.b64 	%rd725, -506390041275138048;
	shr.u64 	%rd726, %rd725, %r2191;
	shl.b64 	%rd727, %rd726, 2;
	cvt.u32.u64 	%r2192, %rd724;
	mov.b64 	%rd728, 2;
	cvt.u32.u64 	%r2193, %rd728;
	and.b32  	%r2194, %r2192, %r2193;
	cvt.u32.u64 	%r2195, %rd722;
	mov.b64 	%rd729, 1;
	cvt.u32.u64 	%r2196, %rd729;
	and.b32  	%r2197, %r2195, %r2196;
	or.b32  	%r2198, %r2197, %r2194;
	cvt.u32.u64 	%r2199, %rd727;
	mov.b64 	%rd730, 4;
	cvt.u32.u64 	%r2200, %rd730;
	and.b32  	%r2201, %r2199, %r2200;
	or.b32  	%r2202, %r2198, %r2201;
	mov.b16 	%rs24, 1;
	shl.b16 	%rs25, %rs24, %r2202;
	and.b16  	%rs26, %rs25, 29;
	setp.eq.s16 	%p27, %rs26, 0;
	@%p27 bra 	$L__BB1_33;
	add.s32 	%r32, %r6520, -1;
	mul.wide.u32 	%rd731, %r6520, 8;
	add.s64 	%rd732, %rd2, %rd731;
	st.local.u64 	[%rd732+8], %rd12;
	mov.u32 	%r6520, %r32;
	bra.uni 	$L__BB1_34;
$L__BB1_33:
	add.s32 	%r33, %r6519, 1;
	mul.wide.u32 	%rd733, %r6519, 8;
	add.s64 	%rd734, %rd2, %rd733;
	st.local.u64 	[%rd734+8], %rd12;
	mov.u32 	%r6519, %r33;
$L__BB1_34:
	atom.global.exch.b64 	%rd13, [%rd4+64], 0;
	setp.eq.s64 	%p28, %rd13, 0;
	@%p28 bra 	$L__BB1_130;
	shr.u64 	%rd735, %rd13, 32;
	shl.b64 	%rd736, %rd13, 3;
	mov.b64 	%rd737, 7;
	cvt.u32.u64 	%r2203, %rd737;
	cvt.u32.u64 	%r2204, %rd735;
	and.b32  	%r2205, %r2204, %r2203;
	mov.b64 	%rd738, 56;
	cvt.u32.u64 	%r2206, %rd738;
	cvt.u32.u64 	%r2207, %rd736;
	and.b32  	%r2208, %r2207, %r2206;
	or.b32  	%r2209, %r2208, %r2205;
	mov.b64 	%rd739, 9130730411292422402;
	shr.u64 	%rd740, %rd739, %r2209;
	mov.b64 	%rd741, 1736168554312260608;
	shr.u64 	%rd742, %rd741, %r2209;
	mov.b64 	%rd743, -506390041275138048;
	shr.u64 	%rd744, %rd743, %r2209;
	shl.b64 	%rd745, %rd744, 2;
	cvt.u32.u64 	%r2210, %rd742;
	mov.b64 	%rd746, 2;
	cvt.u32.u64 	%r2211, %rd746;
	and.b32  	%r2212, %r2210, %r2211;
	cvt.u32.u64 	%r2213, %rd740;
	mov.b64 	%rd747, 1;
	cvt.u32.u64 	%r2214, %rd747;
	and.b32  	%r2215, %r2213, %r2214;
	or.b32  	%r2216, %r2215, %r2212;
	cvt.u32.u64 	%r2217, %rd745;
	mov.b64 	%rd748, 4;
	cvt.u32.u64 	%r2218, %rd748;
	and.b32  	%r2219, %r2217, %r2218;
	or.b32  	%r2220, %r2216, %r2219;
	mov.b16 	%rs27, 1;
	shl.b16 	%rs28, %rs27, %r2220;
	and.b16  	%rs29, %rs28, 29;
	setp.eq.s16 	%p29, %rs29, 0;
	@%p29 bra 	$L__BB1_37;
	add.s32 	%r36, %r6520, -1;
	mul.wide.u32 	%rd749, %r6520, 8;
	add.s64 	%rd750, %rd2, %rd749;
	st.local.u64 	[%rd750+8], %rd13;
	mov.u32 	%r6520, %r36;
	bra.uni 	$L__BB1_38;
$L__BB1_37:
	add.s32 	%r37, %r6519, 1;
	mul.wide.u32 	%rd751, %r6519, 8;
	add.s64 	%rd752, %rd2, %rd751;
	st.local.u64 	[%rd752+8], %rd13;
	mov.u32 	%r6519, %r37;
$L__BB1_38:
	atom.global.exch.b64 	%rd14, [%rd4+72], 0;
	setp.eq.s64 	%p30, %rd14, 0;
	@%p30 bra 	$L__BB1_130;
	shr.u64 	%rd753, %rd14, 32;
	shl.b64 	%rd754, %rd14, 3;
	mov.b64 	%rd755, 7;
	cvt.u32.u64 	%r2221, %rd755;
	cvt.u32.u64 	%r2222, %rd753;
	and.b32  	%r2223, %r2222, %r2221;
	mov.b64 	%rd756, 56;
	cvt.u32.u64 	%r2224, %rd756;
	cvt.u32.u64 	%r2225, %rd754;
	and.b32  	%r2226, %r2225, %r2224;
	or.b32  	%r2227, %r2226, %r2223;
	mov.b64 	%rd757, 9130730411292422402;
	shr.u64 	%rd758, %rd757, %r2227;
	mov.b64 	%rd759, 1736168554312260608;
	shr.u64 	%rd760, %rd759, %r2227;
	mov.b64 	%rd761, -506390041275138048;
	shr.u64 	%rd762, %rd761, %r2227;
	shl.b64 	%rd763, %rd762, 2;
	cvt.u32.u64 	%r2228, %rd760;
	mov.b64 	%rd764, 2;
	cvt.u32.u64 	%r2229, %rd764;
	and.b32  	%r2230, %r2228, %r2229;
	cvt.u32.u64 	%r2231, %rd758;
	mov.b64 	%rd765, 1;
	cvt.u32.u64 	%r2232, %rd765;
	and.b32  	%r2233, %r2231, %r2232;
	or.b32  	%r2234, %r2233, %r2230;
	cvt.u32.u64 	%r2235, %rd763;
	mov.b64 	%rd766, 4;
	cvt.u32.u64 	%r2236, %rd766;
	and.b32  	%r2237, %r2235, %r2236;
	or.b32  	%r2238, %r2234, %r2237;
	mov.b16 	%rs30, 1;
	shl.b16 	%rs31, %rs30, %r2238;
	and.b16  	%rs32, %rs31, 29;
	setp.eq.s16 	%p31, %rs32, 0;
	@%p31 bra 	$L__BB1_41;
	add.s32 	%r40, %r6520, -1;
	mul.wide.u32 	%rd767, %r6520, 8;
	add.s64 	%rd768, %rd2, %rd767;
	st.local.u64 	[%rd768+8], %rd14;
	mov.u32 	%r6520, %r40;
	bra.uni 	$L__BB1_42;
$L__BB1_41:
	add.s32 	%r41, %r6519, 1;
	mul.wide.u32 	%rd769, %r6519, 8;
	add.s64 	%rd770, %rd2, %rd769;
	st.local.u64 	[%rd770+8], %rd14;
	mov.u32 	%r6519, %r41;
$L__BB1_42:
	atom.global.exch.b64 	%rd15, [%rd4+80], 0;
	setp.eq.s64 	%p32, %rd15, 0;
	@%p32 bra 	$L__BB1_130;
	shr.u64 	%rd771, %rd15, 32;
	shl.b64 	%rd772, %rd15, 3;
	mov.b64 	%rd773, 7;
	cvt.u32.u64 	%r2239, %rd773;
	cvt.u32.u64 	%r2240, %rd771;
	and.b32  	%r2241, %r2240, %r2239;
	mov.b64 	%rd774, 56;
	cvt.u32.u64 	%r2242, %rd774;
	cvt.u32.u64 	%r2243, %rd772;
	and.b32  	%r2244, %r2243, %r2242;
	or.b32  	%r2245, %r2244, %r2241;
	mov.b64 	%rd775, 9130730411292422402;
	shr.u64 	%rd776, %rd775, %r2245;
	mov.b64 	%rd777, 1736168554312260608;
	shr.u64 	%rd778, %rd777, %r2245;
	mov.b64 	%rd779, -506390041275138048;
	shr.u64 	%rd780, %rd779, %r2245;
	shl.b64 	%rd781, %rd780, 2;
	cvt.u32.u64 	%r2246, %rd778;
	mov.b64 	%rd782, 2;
	cvt.u32.u64 	%r2247, %rd782;
	and.b32  	%r2248, %r2246, %r2247;
	cvt.u32.u64 	%r2249, %rd776;
	mov.b64 	%rd783, 1;
	cvt.u32.u64 	%r2250, %rd783;
	and.b32  	%r2251, %r2249, %r2250;
	or.b32  	%r2252, %r2251, %r2248;
	cvt.u32.u64 	%r2253, %rd781;
	mov.b64 	%rd784, 4;
	cvt.u32.u64 	%r2254, %rd784;
	and.b32  	%r2255, %r2253, %r2254;
	or.b32  	%r2256, %r2252, %r2255;
	mov.b16 	%rs33, 1;
	shl.b16 	%rs34, %rs33, %r2256;
	and.b16  	%rs35, %rs34, 29;
	setp.eq.s16 	%p33, %rs35, 0;
	@%p33 bra 	$L__BB1_45;
	add.s32 	%r44, %r6520, -1;
	mul.wide.u32 	%rd785, %r6520, 8;
	add.s64 	%rd786, %rd2, %rd785;
	st.local.u64 	[%rd786+8], %rd15;
	mov.u32 	%r6520, %r44;
	bra.uni 	$L__BB1_46;
$L__BB1_45:
	add.s32 	%r45, %r6519, 1;
	mul.wide.u32 	%rd787, %r6519, 8;
	add.s64 	%rd788, %rd2, %rd787;
	st.local.u64 	[%rd788+8], %rd15;
	mov.u32 	%r6519, %r45;
$L__BB1_46:
	atom.global.exch.b64 	%rd16, [%rd4+88], 0;
	setp.eq.s64 	%p34, %rd16, 0;
	@%p34 bra 	$L__BB1_130;
	shr.u64 	%rd789, %rd16, 32;
	shl.b64 	%rd790, %rd16, 3;
	mov.b64 	%rd791, 7;
	cvt.u32.u64 	%r2257, %rd791;
	cvt.u32.u64 	%r2258, %rd789;
	and.b32  	%r2259, %r2258, %r2257;
	mov.b64 	%rd792, 56;
	cvt.u32.u64 	%r2260, %rd792;
	cvt.u32.u64 	%r2261, %rd790;
	and.b32  	%r2262, %r2261, %r2260;
	or.b32  	%r2263, %r2262, %r2259;
	mov.b64 	%rd793, 9130730411292422402;
	shr.u64 	%rd794, %rd793, %r2263;
	mov.b64 	%rd795, 1736168554312260608;
	shr.u64 	%rd796, %rd795, %r2263;
	mov.b64 	%rd797, -506390041275138048;
	shr.u64 	%rd798, %rd797, %r2263;
	shl.b64 	%rd799, %rd798, 2;
	cvt.u32.u64 	%r2264, %rd796;
	mov.b64 	%rd800, 2;
	cvt.u32.u64 	%r2265, %rd800;
	and.b32  	%r2266, %r2264, %r2265;
	cvt.u32.u64 	%r2267, %rd794;
	mov.b64 	%rd801, 1;
	cvt.u32.u64 	%r2268, %rd801;
	and.b32  	%r2269, %r2267, %r2268;
	or.b32  	%r2270, %r2269, %r2266;
	cvt.u32.u64 	%r2271, %rd799;
	mov.b64 	%rd802, 4;
	cvt.u32.u64 	%r2272, %rd802;
	and.b32  	%r2273, %r2271, %r2272;
	or.b32  	%r2274, %r2270, %r2273;
	mov.b16 	%rs36, 1;
	shl.b16 	%rs37, %rs36, %r2274;
	and.b16  	%rs38, %rs37, 29;
	setp.eq.s16 	%p35, %rs38, 0;
	@%p35 bra 	$L__BB1_49;
	add.s32 	%r48, %r6520, -1;
	mul.wide.u32 	%rd803, %r6520, 8;
	add.s64 	%rd804, %rd2, %rd803;
	st.local.u64 	[%rd804+8], %rd16;
	mov.u32 	%r6520, %r48;
	bra.uni 	$L__BB1_50;
$L__BB1_49:
	add.s32 	%r49, %r6519, 1;
	mul.wide.u32 	%rd805, %r6519, 8;
	add.s64 	%rd806, %rd2, %rd805;
	st.local.u64 	[%rd806+8], %rd16;
	mov.u32 	%r6519, %r49;
$L__BB1_50:
	atom.global.exch.b64 	%rd17, [%rd4+96], 0;
	setp.eq.s64 	%p36, %rd17, 0;
	@%p36 bra 	$L__BB1_130;
	shr.u64 	%rd807, %rd17, 32;
	shl.b64 	%rd808, %rd17, 3;
	mov.b64 	%rd809, 7;
	cvt.u32.u64 	%r2275, %rd809;
	cvt.u32.u64 	%r2276, %rd807;
	and.b32  	%r2277, %r2276, %r2275;
	mov.b64 	%rd810, 56;
	cvt.u32.u64 	%r2278, %rd810;
	cvt.u32.u64 	%r2279, %rd808;
	and.b32  	%r2280, %r2279, %r2278;
	or.b32  	%r2281, %r2280, %r2277;
	mov.b64 	%rd811, 9130730411292422402;
	shr.u64 	%rd812, %rd811, %r2281;
	mov.b64 	%rd813, 1736168554312260608;
	shr.u64 	%rd814, %rd813, %r2281;
	mov.b64 	%rd815, -506390041275138048;
	shr.u64 	%rd816, %rd815, %r2281;
	shl.b64 	%rd817, %rd816, 2;
	cvt.u32.u64 	%r2282, %rd814;
	mov.b64 	%rd818, 2;
	cvt.u32.u64 	%r2283, %rd818;
	and.b32  	%r2284, %r2282, %r2283;
	cvt.u32.u64 	%r2285, %rd812;
	mov.b64 	%rd819, 1;
	cvt.u32.u64 	%r2286, %rd819;
	and.b32  	%r2287, %r2285, %r2286;
	or.b32  	%r2288, %r2287, %r2284;
	cvt.u32.u64 	%r2289, %rd817;
	mov.b64 	%rd820, 4;
	cvt.u32.u64 	%r2290, %rd820;
	and.b32  	%r2291, %r2289, %r2290;
	or.b32  	%r2292, %r2288, %r2291;
	mov.b16 	%rs39, 1;
	shl.b16 	%rs40, %rs39, %r2292;
	and.b16  	%rs41, %rs40, 29;
	setp.eq.s16 	%p37, %rs41, 0;
	@%p37 bra 	$L__BB1_53;
	add.s32 	%r52, %r6520, -1;
	mul.wide.u32 	%rd821, %r6520, 8;
	add.s64 	%rd822, %rd2, %rd821;
	st.local.u64 	[%rd822+8], %rd17;
	mov.u32 	%r6520, %r52;
	bra.uni 	$L__BB1_54;
$L__BB1_53:
	add.s32 	%r53, %r6519, 1;
	mul.wide.u32 	%rd823, %r6519, 8;
	add.s64 	%rd824, %rd2, %rd823;
	st.local.u64 	[%rd824+8], %rd17;
	mov.u32 	%r6519, %r53;
$L__BB1_54:
	atom.global.exch.b64 	%rd18, [%rd4+104], 0;
	setp.eq.s64 	%p38, %rd18, 0;
	@%p38 bra 	$L__BB1_130;
	shr.u64 	%rd825, %rd18, 32;
	shl.b64 	%rd826, %rd18, 3;
	mov.b64 	%rd827, 7;
	cvt.u32.u64 	%r2293, %rd827;
	cvt.u32.u64 	%r2294, %rd825;
	and.b32  	%r2295, %r2294, %r2293;
	mov.b64 	%rd828, 56;
	cvt.u32.u64 	%r2296, %rd828;
	cvt.u32.u64 	%r2297, %rd826;
	and.b32  	%r2298, %r2297, %r2296;
	or.b32  	%r2299, %r2298, %r2295;
	mov.b64 	%rd829, 9130730411292422402;
	shr.u64 	%rd830, %rd829, %r2299;
	mov.b64 	%rd831, 1736168554312260608;
	shr.u64 	%rd832, %rd831, %r2299;
	mov.b64 	%rd833, -506390041275138048;
	shr.u64 	%rd834, %rd833, %r2299;
	shl.b64 	%rd835, %rd834, 2;
	cvt.u32.u64 	%r2300, %rd832;
	mov.b64 	%rd836, 2;
	cvt.u32.u64 	%r2301, %rd836;
	and.b32  	%r2302, %r2300, %r2301;
	cvt.u32.u64 	%r2303, %rd830;
	mov.b64 	%rd837, 1;
	cvt.u32.u64 	%r2304, %rd837;
	and.b32  	%r2305, %r2303, %r2304;
	or.b32  	%r2306, %r2305, %r2302;
	cvt.u32.u64 	%r2307, %rd835;
	mov.b64 	%rd838, 4;
	cvt.u32.u64 	%r2308, %rd838;
	and.b32  	%r2309, %r2307, %r2308;
	or.b32  	%r2310, %r2306, %r2309;
	mov.b16 	%rs42, 1;
	shl.b16 	%rs43, %rs42, %r2310;
	and.b16  	%rs44, %rs43, 29;
	setp.eq.s16 	%p39, %rs44, 0;
	@%p39 bra 	$L__BB1_57;
	add.s32 	%r56, %r6520, -1;
	mul.wide.u32 	%rd839, %r6520, 8;
	add.s64 	%rd840, %rd2, %rd839;
	st.local.u64 	[%rd840+8], %rd18;
	mov.u32 	%r6520, %r56;
	bra.uni 	$L__BB1_58;
$L__BB1_57:
	add.s32 	%r57, %r6519, 1;
	mul.wide.u32 	%rd841, %r6519, 8;
	add.s64 	%rd842, %rd2, %rd841;
	st.local.u64 	[%rd842+8], %rd18;
	mov.u32 	%r6519, %r57;
$L__BB1_58:
	atom.global.exch.b64 	%rd19, [%rd4+112], 0;
	setp.eq.s64 	%p40, %rd19, 0;
	@%p40 bra 	$L__BB1_130;
	shr.u64 	%rd843, %rd19, 32;
	shl.b64 	%rd844, %rd19, 3;
	mov.b64 	%rd845, 7;
	cvt.u32.u64 	%r2311, %rd845;
	cvt.u32.u64 	%r2312, %rd843;
	and.b32  	%r2313, %r2312, %r2311;
	mov.b64 	%rd846, 56;
	cvt.u32.u64 	%r2314, %rd846;
	cvt.u32.u64 	%r2315, %rd844;
	and.b32  	%r2316, %r2315, %r2314;
	or.b32  	%r2317, %r2316, %r2313;
	mov.b64 	%rd847, 9130730411292422402;
	shr.u64 	%rd848, %rd847, %r2317;
	mov.b64 	%rd849, 1736168554312260608;
	shr.u64 	%rd850, %rd849, %r2317;
	mov.b64 	%rd851, -506390041275138048;
	shr.u64 	%rd852, %rd851, %r2317;
	shl.b64 	%rd853, %rd852, 2;
	cvt.u32.u64 	%r2318, %rd850;
	mov.b64 	%rd854, 2;
	cvt.u32.u64 	%r2319, %rd854;
	and.b32  	%r2320, %r2318, %r2319;
	cvt.u32.u64 	%r2321, %rd848;
	mov.b64 	%rd855, 1;
	cvt.u32.u64 	%r2322, %rd855;
	and.b32  	%r2323, %r2321, %r2322;
	or.b32  	%r2324, %r2323, %r2320;
	cvt.u32.u64 	%r2325, %rd853;
	mov.b64 	%rd856, 4;
	cvt.u32.u64 	%r2326, %rd856;
	and.b32  	%r2327, %r2325, %r2326;
	or.b32  	%r2328, %r2324, %r2327;
	mov.b16 	%rs45, 1;
	shl.b16 	%rs46, %rs45, %r2328;
	and.b16  	%rs47, %rs46, 29;
	setp.eq.s16 	%p41, %rs47, 0;
	@%p41 bra 	$L__BB1_61;
	add.s32 	%r60, %r6520, -1;
	mul.wide.u32 	%rd857, %r6520, 8;
	add.s64 	%rd858, %rd2, %rd857;
	st.local.u64 	[%rd858+8], %rd19;
	mov.u32 	%r6520, %r60;
	bra.uni 	$L__BB1_62;
$L__BB1_61:
	add.s32 	%r61, %r6519, 1;
	mul.wide.u32 	%rd859, %r6519, 8;
	add.s64 	%rd860, %rd2, %rd859;
	st.local.u64 	[%rd860+8], %rd19;
	mov.u32 	%r6519, %r61;
$L__BB1_62:
	atom.global.exch.b64 	%rd20, [%rd4+120], 0;
	setp.eq.s64 	%p42, %rd20, 0;
	@%p42 bra 	$L__BB1_130;
	shr.u64 	%rd861, %rd20, 32;
	shl.b64 	%rd862, %rd20, 3;
	mov.b64 	%rd863, 7;
	cvt.u32.u64 	%r2329, %rd863;
	cvt.u32.u64 	%r2330, %rd861;
	and.b32  	%r2331, %r2330, %r2329;
	mov.b64 	%rd864, 56;
	cvt.u32.u64 	%r2332, %rd864;
	cvt.u32.u64 	%r2333, %rd862;
	and.b32  	%r2334, %r2333, %r2332;
	or.b32  	%r2335, %r2334, %r2331;
	mov.b64 	%rd865, 9130730411292422402;
	shr.u64 	%rd866, %rd865, %r2335;
	mov.b64 	%rd867, 1736168554312260608;
	shr.u64 	%rd868, %rd867, %r2335;
	mov.b64 	%rd869, -506390041275138048;
	shr.u64 	%rd870, %rd869, %r2335;
	shl.b64 	%rd871, %rd870, 2;
	cvt.u32.u64 	%r2336, %rd868;
	mov.b64 	%rd872, 2;
	cvt.u32.u64 	%r2337, %rd872;
	and.b32  	%r2338, %r2336, %r2337;
	cvt.u32.u64 	%r2339, %rd866;
	mov.b64 	%rd873, 1;
	cvt.u32.u64 	%r2340, %rd873;
	and.b32  	%r2341, %r2339, %r2340;
	or.b32  	%r2342, %r2341, %r2338;
	cvt.u32.u64 	%r2343, %rd871;
	mov.b64 	%rd874, 4;
	cvt.u32.u64 	%r2344, %rd874;
	and.b32  	%r2345, %r2343, %r2344;
	or.b32  	%r2346, %r2342, %r2345;
	mov.b16 	%rs48, 1;
	shl.b16 	%rs49, %rs48, %r2346;
	and.b16  	%rs50, %rs49, 29;
	setp.eq.s16 	%p43, %rs50, 0;
	@%p43 bra 	$L__BB1_65;
	add.s32 	%r64, %r6520, -1;
	mul.wide.u32 	%rd875, %r6520, 8;
	add.s64 	%rd876, %rd2, %rd875;
	st.local.u64 	[%rd876+8], %rd20;
	mov.u32 	%r6520, %r64;
	bra.uni 	$L__BB1_66;
$L__BB1_65:
	add.s32 	%r65, %r6519, 1;
	mul.wide.u32 	%rd877, %r6519, 8;
	add.s64 	%rd878, %rd2, %rd877;
	st.local.u64 	[%rd878+8], %rd20;
	mov.u32 	%r6519, %r65;
$L__BB1_66:
	atom.global.exch.b64 	%rd21, [%rd4+128], 0;
	setp.eq.s64 	%p44, %rd21, 0;
	@%p44 bra 	$L__BB1_130;
	shr.u64 	%rd879, %rd21, 32;
	shl.b64 	%rd880, %rd21, 3;
	mov.b64 	%rd881, 7;
	cvt.u32.u64 	%r2347, %rd881;
	cvt.u32.u64 	%r2348, %rd879;
	and.b32  	%r2349, %r2348, %r2347;
	mov.b64 	%rd882, 56;
	cvt.u32.u64 	%r2350, %rd882;
	cvt.u32.u64 	%r2351, %rd880;
	and.b32  	%r2352, %r2351, %r2350;
	or.b32  	%r2353, %r2352, %r2349;
	mov.b64 	%rd883, 9130730411292422402;
	shr.u64 	%rd884, %rd883, %r2353;
	mov.b64 	%rd885, 1736168554312260608;
	shr.u64 	%rd886, %rd885, %r2353;
	mov.b64 	%rd887, -506390041275138048;
	shr.u64 	%rd888, %rd887, %r2353;
	shl.b64 	%rd889, %rd888, 2;
	cvt.u32.u64 	%r2354, %rd886;
	mov.b64 	%rd890, 2;
	cvt.u32.u64 	%r2355, %rd890;
	and.b32  	%r2356, %r2354, %r2355;
	cvt.u32.u64 	%r2357, %rd884;
	mov.b64 	%rd891, 1;
	cvt.u32.u64 	%r2358, %rd891;
	and.b32  	%r2359, %r2357, %r2358;
	or.b32  	%r2360, %r2359, %r2356;
	cvt.u32.u64 	%r2361, %rd889;
	mov.b64 	%rd892, 4;
	cvt.u32.u64 	%r2362, %rd892;
	and.b32  	%r2363, %r2361, %r2362;
	or.b32  	%r2364, %r2360, %r2363;
	mov.b16 	%rs51, 1;
	shl.b16 	%rs52, %rs51, %r2364;
	and.b16  	%rs53, %rs52, 29;
	setp.eq.s16 	%p45, %rs53, 0;
	@%p45 bra 	$L__BB1_69;
	add.s32 	%r68, %r6520, -1;
	mul.wide.u32 	%rd893, %r6520, 8;
	add.s64 	%rd894, %rd2, %rd893;
	st.local.u64 	[%rd894+8], %rd21;
	mov.u32 	%r6520, %r68;
	bra.uni 	$L__BB1_70;
$L__BB1_69:
	add.s32 	%r69, %r6519, 1;
	mul.wide.u32 	%rd895, %r6519, 8;
	add.s64 	%rd896, %rd2, %rd895;
	st.local.u64 	[%rd896+8], %rd21;
	mov.u32 	%r6519, %r69;
$L__BB1_70:
	atom.global.exch.b64 	%rd22, [%rd4+136], 0;
	setp.eq.s64 	%p46, %rd22, 0;
	@%p46 bra 	$L__BB1_130;
	shr.u64 	%rd897, %rd22, 32;
	shl.b64 	%rd898, %rd22, 3;
	mov.b64 	%rd899, 7;
	cvt.u32.u64 	%r2365, %rd899;
	cvt.u32.u64 	%r2366, %rd897;
	and.b32  	%r2367, %r2366, %r2365;
	mov.b64 	%rd900, 56;
	cvt.u32.u64 	%r2368, %rd900;
	cvt.u32.u64 	%r2369, %rd898;
	and.b32  	%r2370, %r2369, %r2368;
	or.b32  	%r2371, %r2370, %r2367;
	mov.b64 	%rd901, 9130730411292422402;
	shr.u64 	%rd902, %rd901, %r2371;
	mov.b64 	%rd903, 1736168554312260608;
	shr.u64 	%rd904, %rd903, %r2371;
	mov.b64 	%rd905, -506390041275138048;
	shr.u64 	%rd906, %rd905, %r2371;
	shl.b64 	%rd907, %rd906, 2;
	cvt.u32.u64 	%r2372, %rd904;
	mov.b64 	%rd908, 2;
	cvt.u32.u64 	%r2373, %rd908;
	and.b32  	%r2374, %r2372, %r2373;
	cvt.u32.u64 	%r2375, %rd902;
	mov.b64 	%rd909, 1;
	cvt.u32.u64 	%r2376, %rd909;
	and.b32  	%r2377, %r2375, %r2376;
	or.b32  	%r2378, %r2377, %r2374;
	cvt.u32.u64 	%r2379, %rd907;
	mov.b64 	%rd910, 4;
	cvt.u32.u64 	%r2380, %rd910;
	and.b32  	%r2381, %r2379, %r2380;
	or.b32  	%r2382, %r2378, %r2381;
	mov.b16 	%rs54, 1;
	shl.b16 	%rs55, %rs54, %r2382;
	and.b16  	%rs56, %rs55, 29;
	setp.eq.s16 	%p47, %rs56, 0;
	@%p47 bra 	$L__BB1_73;
	add.s32 	%r72, %r6520, -1;
	mul.wide.u32 	%rd911, %r6520, 8;
	add.s64 	%rd912, %rd2, %rd911;
	st.local.u64 	[%rd912+8], %rd22;
	mov.u32 	%r6520, %r72;
	bra.uni 	$L__BB1_74;
$L__BB1_73:
	add.s32 	%r73, %r6519, 1;
	mul.wide.u32 	%rd913, %r6519, 8;
	add.s64 	%rd914, %rd2, %rd913;
	st.local.u64 	[%rd914+8], %rd22;
	mov.u32 	%r6519, %r73;
$L__BB1_74:
	atom.global.exch.b64 	%rd23, [%rd4+144], 0;
	setp.eq.s64 	%p48, %rd23, 0;
	@%p48 bra 	$L__BB1_130;
	shr.u64 	%rd915, %rd23, 32;
	shl.b64 	%rd916, %rd23, 3;
	mov.b64 	%rd917, 7;
	cvt.u32.u64 	%r2383, %rd917;
	cvt.u32.u64 	%r2384, %rd915;
	and.b32  	%r2385, %r2384, %r2383;
	mov.b64 	%rd918, 56;
	cvt.u32.u64 	%r2386, %rd918;
	cvt.u32.u64 	%r2387, %rd916;
	and.b32  	%r2388, %r2387, %r2386;
	or.b32  	%r2389, %r2388, %r2385;
	mov.b64 	%rd919, 9130730411292422402;
	shr.u64 	%rd920, %rd919, %r2389;
	mov.b64 	%rd921, 1736168554312260608;
	shr.u64 	%rd922, %rd921, %r2389;
	mov.b64 	%rd923, -506390041275138048;
	shr.u64 	%rd924, %rd923, %r2389;
	shl.b64 	%rd925, %rd924, 2;
	cvt.u32.u64 	%r2390, %rd922;
	mov.b64 	%rd926, 2;
	cvt.u32.u64 	%r2391, %rd926;
	and.b32  	%r2392, %r2390, %r2391;
	cvt.u32.u64 	%r2393, %rd920;
	mov.b64 	%rd927, 1;
	cvt.u32.u64 	%r2394, %rd927;
	and.b32  	%r2395, %r2393, %r2394;
	or.b32  	%r2396, %r2395, %r2392;
	cvt.u32.u64 	%r2397, %rd925;
	mov.b64 	%rd928, 4;
	cvt.u32.u64 	%r2398, %rd928;
	and.b32  	%r2399, %r2397, %r2398;
	or.b32  	%r2400, %r2396, %r2399;
	mov.b16 	%rs57, 1;
	shl.b16 	%rs58, %rs57, %r2400;
	and.b16  	%rs59, %rs58, 29;
	setp.eq.s16 	%p49, %rs59, 0;
	@%p49 bra 	$L__BB1_77;
	add.s32 	%r76, %r6520, -1;
	mul.wide.u32 	%rd929, %r6520, 8;
	add.s64 	%rd930, %rd2, %rd929;
	st.local.u64 	[%rd930+8], %rd23;
	mov.u32 	%r6520, %r76;
	bra.uni 	$L__BB1_78;
$L__BB1_77:
	add.s32 	%r77, %r6519, 1;
	mul.wide.u32 	%rd931, %r6519, 8;
	add.s64 	%rd932, %rd2, %rd931;
	st.local.u64 	[%rd932+8], %rd23;
	mov.u32 	%r6519, %r77;
$L__BB1_78:
	atom.global.exch.b64 	%rd24, [%rd4+152], 0;
	setp.eq.s64 	%p50, %rd24, 0;
	@%p50 bra 	$L__BB1_130;
	shr.u64 	%rd933, %rd24, 32;
	shl.b64 	%rd934, %rd24, 3;
	mov.b64 	%rd935, 7;
	cvt.u32.u64 	%r2401, %rd935;
	cvt.u32.u64 	%r2402, %rd933;
	and.b32  	%r2403, %r2402, %r2401;
	mov.b64 	%rd936, 56;
	cvt.u32.u64 	%r2404, %rd936;
	cvt.u32.u64 	%r2405, %rd934;
	and.b32  	%r2406, %r2405, %r2404;
	or.b32  	%r2407, %r2406, %r2403;
	mov.b64 	%rd937, 9130730411292422402;
	shr.u64 	%rd938, %rd937, %r2407;
	mov.b64 	%rd939, 1736168554312260608;
	shr.u64 	%rd940, %rd939, %r2407;
	mov.b64 	%rd941, -506390041275138048;
	shr.u64 	%rd942, %rd941, %r2407;
	shl.b64 	%rd943, %rd942, 2;
	cvt.u32.u64 	%r2408, %rd940;
	mov.b64 	%rd944, 2;
	cvt.u32.u64 	%r2409, %rd944;
	and.b32  	%r2410, %r2408, %r2409;
	cvt.u32.u64 	%r2411, %rd938;
	mov.b64 	%rd945, 1;
	cvt.u32.u64 	%r2412, %rd945;
	and.b32  	%r2413, %r2411, %r2412;
	or.b32  	%r2414, %r2413, %r2410;
	cvt.u32.u64 	%r2415, %rd943;
	mov.b64 	%rd946, 4;
	cvt.u32.u64 	%r2416, %rd946;
	and.b32  	%r2417, %r2415, %r2416;
	or.b32  	%r2418, %r2414, %r2417;
	mov.b16 	%rs60, 1;
	shl.b16 	%rs61, %rs60, %r2418;
	and.b16  	%rs62, %rs61, 29;
	setp.eq.s16 	%p51, %rs62, 0;
	@%p51 bra 	$L__BB1_81;
	add.s32 	%r80, %r6520, -1;
	mul.wide.u32 	%rd947, %r6520, 8;
	add.s64 	%rd948, %rd2, %rd947;
	st.local.u64 	[%rd948+8], %rd24;
	mov.u32 	%r6520, %r80;
	bra.uni 	$L__BB1_82;
$L__BB1_81:
	add.s32 	%r81, %r6519, 1;
	mul.wide.u32 	%rd949, %r6519, 8;
	add.s64 	%rd950, %rd2, %rd949;
	st.local.u64 	[%rd950+8], %rd24;
	mov.u32 	%r6519, %r81;
$L__BB1_82:
	atom.global.exch.b64 	%rd25, [%rd4+160], 0;
	setp.eq.s64 	%p52, %rd25, 0;
	@%p52 bra 	$L__BB1_130;
	shr.u64 	%rd951, %rd25, 32;
	shl.b64 	%rd952, %rd25, 3;
	mov.b64 	%rd953, 7;
	cvt.u32.u64 	%r2419, %rd953;
	cvt.u32.u64 	%r2420, %rd951;
	and.b32  	%r2421, %r2420, %r2419;
	mov.b64 	%rd954, 56;
	cvt.u32.u64 	%r2422, %rd954;
	cvt.u32.u64 	%r2423, %rd952;
	and.b32  	%r2424, %r2423, %r2422;
	or.b32  	%r2425, %r2424, %r2421;
	mov.b64 	%rd955, 9130730411292422402;
	shr.u64 	%rd956, %rd955, %r2425;
	mov.b64 	%rd957, 1736168554312260608;
	shr.u64 	%rd958, %rd957, %r2425;
	mov.b64 	%rd959, -506390041275138048;
	shr.u64 	%rd960, %rd959, %r2425;
	shl.b64 	%rd961, %rd960, 2;
	cvt.u32.u64 	%r2426, %rd958;
	mov.b64 	%rd962, 2;
	cvt.u32.u64 	%r2427, %rd962;
	and.b32  	%r2428, %r2426, %r2427;
	cvt.u32.u64 	%r2429, %rd956;
	mov.b64 	%rd963, 1;
	cvt.u32.u64 	%r2430, %rd963;
	and.b32  	%r2431, %r2429, %r2430;
	or.b32  	%r2432, %r2431, %r2428;
	cvt.u32.u64 	%r2433, %rd961;
	mov.b64 	%rd964, 4;
	cvt.u32.u64 	%r2434, %rd964;
	and.b32  	%r2435, %r2433, %r2434;
	or.b32  	%r2436, %r2432, %r2435;
	mov.b16 	%rs63, 1;
	shl.b16 	%rs64, %rs63, %r2436;
	and.b16  	%rs65, %rs64, 29;
	setp.eq.s16 	%p53, %rs65, 0;
	@%p53 bra 	$L__BB1_85;
	add.s32 	%r84, %r6520, -1;
	mul.wide.u32 	%rd965, %r6520, 8;
	add.s64 	%rd966, %rd2, %rd965;
	st.local.u64 	[%rd966+8], %rd25;
	mov.u32 	%r6520, %r84;
	bra.uni 	$L__BB1_86;
$L__BB1_85:
	add.s32 	%r85, %r6519, 1;
	mul.wide.u32 	%rd967, %r6519, 8;
	add.s64 	%rd968, %rd2, %rd967;
	st.local.u64 	[%rd968+8], %rd25;
	mov.u32 	%r6519, %r85;
$L__BB1_86:
	atom.global.exch.b64 	%rd26, [%rd4+168], 0;
	setp.eq.s64 	%p54, %rd26, 0;
	@%p54 bra 	$L__BB1_130;
	shr.u64 	%rd969, %rd26, 32;
	shl.b64 	%rd970, %rd26, 3;
	mov.b64 	%rd971, 7;
	cvt.u32.u64 	%r2437, %rd971;
	cvt.u32.u64 	%r2438, %rd969;
	and.b32  	%r2439, %r2438, %r2437;
	mov.b64 	%rd972, 56;
	cvt.u32.u64 	%r2440, %rd972;
	cvt.u32.u64 	%r2441, %rd970;
	and.b32  	%r2442, %r2441, %r2440;
	or.b32  	%r2443, %r2442, %r2439;
	mov.b64 	%rd973, 9130730411292422402;
	shr.u64 	%rd974, %rd973, %r2443;
	mov.b64 	%rd975, 1736168554312260608;
	shr.u64 	%rd976, %rd975, %r2443;
	mov.b64 	%rd977, -506390041275138048;
	shr.u64 	%rd978, %rd977, %r2443;
	shl.b64 	%rd979, %rd978, 2;
	cvt.u32.u64 	%r2444, %rd976;
	mov.b64 	%rd980, 2;
	cvt.u32.u64 	%r2445, %rd980;
	and.b32  	%r2446, %r2444, %r2445;
	cvt.u32.u64 	%r2447, %rd974;
	mov.b64 	%rd981, 1;
	cvt.u32.u64 	%r2448, %rd981;
	and.b32  	%r2449, %r2447, %r2448;
	or.b32  	%r2450, %r2449, %r2446;
	cvt.u32.u64 	%r2451, %rd979;
	mov.b64 	%rd982, 4;
	cvt.u32.u64 	%r2452, %rd982;
	and.b32  	%r2453, %r2451, %r2452;
	or.b32  	%r2454, %r2450, %r2453;
	mov.b16 	%rs66, 1;
	shl.b16 	%rs67, %rs66, %r2454;
	and.b16  	%rs68, %rs67, 29;
	setp.eq.s16 	%p55, %rs68, 0;
	@%p55 bra 	$L__BB1_89;
	add.s32 	%r88, %r6520, -1;
	mul.wide.u32 	%rd983, %r6520, 8;
	add.s64 	%rd984, %rd2, %rd983;
	st.local.u64 	[%rd984+8], %rd26;
	mov.u32 	%r6520, %r88;
	bra.uni 	$L__BB1_90;
$L__BB1_89:
	add.s32 	%r89, %r6519, 1;
	mul.wide.u32 	%rd985, %r6519, 8;
	add.s64 	%rd986, %rd2, %rd985;
	st.local.u64 	[%rd986+8], %rd26;
	mov.u32 	%r6519, %r89;
$L__BB1_90:
	atom.global.exch.b64 	%rd27, [%rd4+176], 0;
	setp.eq.s64 	%p56, %rd27, 0;
	@%p56 bra 	$L__BB1_130;
	shr.u64 	%rd987, %rd27, 32;
	shl.b64 	%rd988, %rd27, 3;
	mov.b64 	%rd989, 7;
	cvt.u32.u64 	%r2455, %rd989;
	cvt.u32.u64 	%r2456, %rd987;
	and.b32  	%r2457, %r2456, %r2455;
	mov.b64 	%rd990, 56;
	cvt.u32.u64 	%r2458, %rd990;
	cvt.u32.u64 	%r2459, %rd988;
	and.b32  	%r2460, %r2459, %r2458;
	or.b32  	%r2461, %r2460, %r2457;
	mov.b64 	%rd991, 9130730411292422402;
	shr.u64 	%rd992, %rd991, %r2461;
	mov.b64 	%rd993, 1736168554312260608;
	shr.u64 	%rd994, %rd993, %r2461;
	mov.b64 	%rd995, -506390041275138048;
	shr.u64 	%rd996, %rd995, %r2461;
	shl.b64 	%rd997, %rd996, 2;
	cvt.u32.u64 	%r2462, %rd994;
	mov.b64 	%rd998, 2;
	cvt.u32.u64 	%r2463, %rd998;
	and.b32  	%r2464, %r2462, %r2463;
	cvt.u32.u64 	%r2465, %rd992;
	mov.b64 	%rd999, 1;
	cvt.u32.u64 	%r2466, %rd999;
	and.b32  	%r2467, %r2465, %r2466;
	or.b32  	%r2468, %r2467, %r2464;
	cvt.u32.u64 	%r2469, %rd997;
	mov.b64 	%rd1000, 4;
	cvt.u32.u64 	%r2470, %rd1000;
	and.b32  	%r2471, %r2469, %r2470;
	or.b32  	%r2472, %r2468, %r2471;
	mov.b16 	%rs69, 1;
	shl.b16 	%rs70, %rs69, %r2472;
	and.b16  	%rs71, %rs70, 29;
	setp.eq.s16 	%p57, %rs71, 0;
	@%p57 bra 	$L__BB1_93;
	add.s32 	%r92, %r6520, -1;
	mul.wide.u32 	%rd1001, %r6520, 8;
	add.s64 	%rd1002, %rd2, %rd1001;
	st.local.u64 	[%rd1002+8], %rd27;
	mov.u32 	%r6520, %r92;
	bra.uni 	$L__BB1_94;
$L__BB1_93:
	add.s32 	%r93, %r6519, 1;
	mul.wide.u32 	%rd1003, %r6519, 8;
	add.s64 	%rd1004, %rd2, %rd1003;
	st.local.u64 	[%rd1004+8], %rd27;
	mov.u32 	%r6519, %r93;
$L__BB1_94:
	atom.global.exch.b64 	%rd28, [%rd4+184], 0;
	setp.eq.s64 	%p58, %rd28, 0;
	@%p58 bra 	$L__BB1_130;
	shr.u64 	%rd1005, %rd28, 32;
	shl.b64 	%rd1006, %rd28, 3;
	mov.b64 	%rd1007, 7;
	cvt.u32.u64 	%r2473, %rd1007;
	cvt.u32.u64 	%r2474, %rd1005;
	and.b32  	%r2475, %r2474, %r2473;
	mov.b64 	%rd1008, 56;
	cvt.u32.u64 	%r2476, %rd1008;
	cvt.u32.u64 	%r2477, %rd1006;
	and.b32  	%r2478, %r2477, %r2476;
	or.b32  	%r2479, %r2478, %r2475;
	mov.b64 	%rd1009, 9130730411292422402;
	shr.u64 	%rd1010, %rd1009, %r2479;
	mov.b64 	%rd1011, 1736168554312260608;
	shr.u64 	%rd1012, %rd1011, %r2479;
	mov.b64 	%rd1013, -506390041275138048;
	shr.u64 	%rd1014, %rd1013, %r2479;
	shl.b64 	%rd1015, %rd1014, 2;
	cvt.u32.u64 	%r2480, %rd1012;
	mov.b64 	%rd1016, 2;
	cvt.u32.u64 	%r2481, %rd1016;
	and.b32  	%r2482, %r2480, %r2481;
	cvt.u32.u64 	%r2483, %rd1010;
	mov.b64 	%rd1017, 1;
	cvt.u32.u64 	%r2484, %rd1017;
	and.b32  	%r2485, %r2483, %r2484;
	or.b32  	%r2486, %r2485, %r2482;
	cvt.u32.u64 	%r2487, %rd1015;
	mov.b64 	%rd1018, 4;
	cvt.u32.u64 	%r2488, %rd1018;
	and.b32  	%r2489, %r2487, %r2488;
	or.b32  	%r2490, %r2486, %r2489;
	mov.b16 	%rs72, 1;
	shl.b16 	%rs73, %rs72, %r2490;
	and.b16  	%rs74, %rs73, 29;
	setp.eq.s16 	%p59, %rs74, 0;
	@%p59 bra 	$L__BB1_97;
	add.s32 	%r96, %r6520, -1;
	mul.wide.u32 	%rd1019, %r6520, 8;
	add.s64 	%rd1020, %rd2, %rd1019;
	st.local.u64 	[%rd1020+8], %rd28;
	mov.u32 	%r6520, %r96;
	bra.uni 	$L__BB1_98;
$L__BB1_97:
	add.s32 	%r97, %r6519, 1;
	mul.wide.u32 	%rd1021, %r6519, 8;
	add.s64 	%rd1022, %rd2, %rd1021;
	st.local.u64 	[%rd1022+8], %rd28;
	mov.u32 	%r6519, %r97;
$L__BB1_98:
	atom.global.exch.b64 	%rd29, [%rd4+192], 0;
	setp.eq.s64 	%p60, %rd29, 0;
	@%p60 bra 	$L__BB1_130;
	shr.u64 	%rd1023, %rd29, 32;
	shl.b64 	%rd1024, %rd29, 3;
	mov.b64 	%rd1025, 7;
	cvt.u32.u64 	%r2491, %rd1025;
	cvt.u32.u64 	%r2492, %rd1023;
	and.b32  	%r2493, %r2492, %r2491;
	mov.b64 	%rd1026, 56;
	cvt.u32.u64 	%r2494, %rd1026;
	cvt.u32.u64 	%r2495, %rd1024;
	and.b32  	%r2496, %r2495, %r2494;
	or.b32  	%r2497, %r2496, %r2493;
	mov.b64 	%rd1027, 9130730411292422402;
	shr.u64 	%rd1028, %rd1027, %r2497;
	mov.b64 	%rd1029, 1736168554312260608;
	shr.u64 	%rd1030, %rd1029, %r2497;
	mov.b64 	%rd1031, -506390041275138048;
	shr.u64 	%rd1032, %rd1031, %r2497;
	shl.b64 	%rd1033, %rd1032, 2;
	cvt.u32.u64 	%r2498, %rd1030;
	mov.b64 	%rd1034, 2;
	cvt.u32.u64 	%r2499, %rd1034;
	and.b32  	%r2500, %r2498, %r2499;
	cvt.u32.u64 	%r2501, %rd1028;
	mov.b64 	%rd1035, 1;
	cvt.u32.u64 	%r2502, %rd1035;
	and.b32  	%r2503, %r2501, %r2502;
	or.b32  	%r2504, %r2503, %r2500;
	cvt.u32.u64 	%r2505, %rd1033;
	mov.b64 	%rd1036, 4;
	cvt.u32.u64 	%r2506, %rd1036;
	and.b32  	%r2507, %r2505, %r2506;
	or.b32  	%r2508, %r2504, %r2507;
	mov.b16 	%rs75, 1;
	shl.b16 	%rs76, %rs75, %r2508;
	and.b16  	%rs77, %rs76, 29;
	setp.eq.s16 	%p61, %rs77, 0;
	@%p61 bra 	$L__BB1_101;
	add.s32 	%r100, %r6520, -1;
	mul.wide.u32 	%rd1037, %r6520, 8;
	add.s64 	%rd1038, %rd2, %rd1037;
	st.local.u64 	[%rd1038+8], %rd29;
	mov.u32 	%r6520, %r100;
	bra.uni 	$L__BB1_102;
$L__BB1_101:
	add.s32 	%r101, %r6519, 1;
	mul.wide.u32 	%rd1039, %r6519, 8;
	add.s64 	%rd1040, %rd2, %rd1039;
	st.local.u64 	[%rd1040+8], %rd29;
	mov.u32 	%r6519, %r101;
$L__BB1_102:
	atom.global.exch.b64 	%rd30, [%rd4+200], 0;
	setp.eq.s64 	%p62, %rd30, 0;
	@%p62 bra 	$L__BB1_130;
	shr.u64 	%rd1041, %rd30, 32;
	shl.b64 	%rd1042, %rd30, 3;
	mov.b64 	%rd1043, 7;
	cvt.u32.u64 	%r2509, %rd1043;
	cvt.u32.u64 	%r2510, %rd1041;
	and.b32  	%r2511, %r2510, %r2509;
	mov.b64 	%rd1044, 56;
	cvt.u32.u64 	%r2512, %rd1044;
	cvt.u32.u64 	%r2513, %rd1042;
	and.b32  	%r2514, %r2513, %r2512;
	or.b32  	%r2515, %r2514, %r2511;
	mov.b64 	%rd1045, 9130730411292422402;
	shr.u64 	%rd1046, %rd1045, %r2515;
	mov.b64 	%rd1047, 1736168554312260608;
	shr.u64 	%rd1048, %rd1047, %r2515;
	mov.b64 	%rd1049, -506390041275138048;
	shr.u64 	%rd1050, %rd1049, %r2515;
	shl.b64 	%rd1051, %rd1050, 2;
	cvt.u32.u64 	%r2516, %rd1048;
	mov.b64 	%rd1052, 2;
	cvt.u32.u64 	%r2517, %rd1052;
	and.b32  	%r2518, %r2516, %r2517;
	cvt.u32.u64 	%r2519, %rd1046;
	mov.b64 	%rd1053, 1;
	cvt.u32.u64 	%r2520, %rd1053;
	and.b32  	%r2521, %r2519, %r2520;
	or.b32  	%r2522, %r2521, %r2518;
	cvt.u32.u64 	%r2523, %rd1051;
	mov.b64 	%rd1054, 4;
	cvt.u32.u64 	%r2524, %rd1054;
	and.b32  	%r2525, %r2523, %r2524;
	or.b32  	%r2526, %r2522, %r2525;
	mov.b16 	%rs78, 1;
	shl.b16 	%rs79, %rs78, %r2526;
	and.b16  	%rs80, %rs79, 29;
	setp.eq.s16 	%p63, %rs80, 0;
	@%p63 bra 	$L__BB1_105;
	add.s32 	%r104, %r6520, -1;
	mul.wide.u32 	%rd1055, %r6520, 8;
	add.s64 	%rd1056, %rd2, %rd1055;
	st.local.u64 	[%rd1056+8], %rd30;
	mov.u32 	%r6520, %r104;
	bra.uni 	$L__BB1_106;
$L__BB1_105:
	add.s32 	%r105, %r6519, 1;
	mul.wide.u32 	%rd1057, %r6519, 8;
	add.s64 	%rd1058, %rd2, %rd1057;
	st.local.u64 	[%rd1058+8], %rd30;
	mov.u32 	%r6519, %r105;
$L__BB1_106:
	atom.global.exch.b64 	%rd31, [%rd4+208], 0;
	setp.eq.s64 	%p64, %rd31, 0;
	@%p64 bra 	$L__BB1_130;
	shr.u64 	%rd1059, %rd31, 32;
	shl.b64 	%rd1060, %rd31, 3;
	mov.b64 	%rd1061, 7;
	cvt.u32.u64 	%r2527, %rd1061;
	cvt.u32.u64 	%r2528, %rd1059;
	and.b32  	%r2529, %r2528, %r2527;
	mov.b64 	%rd1062, 56;
	cvt.u32.u64 	%r2530, %rd1062;
	cvt.u32.u64 	%r2531, %rd1060;
	and.b32  	%r2532, %r2531, %r2530;
	or.b32  	%r2533, %r2532, %r2529;
	mov.b64 	%rd1063, 9130730411292422402;
	shr.u64 	%rd1064, %rd1063, %r2533;
	mov.b64 	%rd1065, 1736168554312260608;
	shr.u64 	%rd1066, %rd1065, %r2533;
	mov.b64 	%rd1067, -506390041275138048;
	shr.u64 	%rd1068, %rd1067, %r2533;
	shl.b64 	%rd1069, %rd1068, 2;
	cvt.u32.u64 	%r2534, %rd1066;
	mov.b64 	%rd1070, 2;
	cvt.u32.u64 	%r2535, %rd1070;
	and.b32  	%r2536, %r2534, %r2535;
	cvt.u32.u64 	%r2537, %rd1064;
	mov.b64 	%rd1071, 1;
	cvt.u32.u64 	%r2538, %rd1071;
	and.b32  	%r2539, %r2537, %r2538;
	or.b32  	%r2540, %r2539, %r2536;
	cvt.u32.u64 	%r2541, %rd1069;
	mov.b64 	%rd1072, 4;
	cvt.u32.u64 	%r2542, %rd1072;
	and.b32  	%r2543, %r2541, %r2542;
	or.b32  	%r2544, %r2540, %r2543;
	mov.b16 	%rs81, 1;
	shl.b16 	%rs82, %rs81, %r2544;
	and.b16  	%rs83, %rs82, 29;
	setp.eq.s16 	%p65, %rs83, 0;
	@%p65 bra 	$L__BB1_109;
	add.s32 	%r108, %r6520, -1;
	mul.wide.u32 	%rd1073, %r6520, 8;
	add.s64 	%rd1074, %rd2, %rd1073;
	st.local.u64 	[%rd1074+8], %rd31;
	mov.u32 	%r6520, %r108;
	bra.uni 	$L__BB1_110;
$L__BB1_109:
	add.s32 	%r109, %r6519, 1;
	mul.wide.u32 	%rd1075, %r6519, 8;
	add.s64 	%rd1076, %rd2, %rd1075;
	st.local.u64 	[%rd1076+8], %rd31;
	mov.u32 	%r6519, %r109;
$L__BB1_110:
	atom.global.exch.b64 	%rd32, [%rd4+216], 0;
	setp.eq.s64 	%p66, %rd32, 0;
	@%p66 bra 	$L__BB1_130;
	shr.u64 	%rd1077, %rd32, 32;
	shl.b64 	%rd1078, %rd32, 3;
	mov.b64 	%rd1079, 7;
	cvt.u32.u64 	%r2545, %rd1079;
	cvt.u32.u64 	%r2546, %rd1077;
	and.b32  	%r2547, %r2546, %r2545;
	mov.b64 	%rd1080, 56;
	cvt.u32.u64 	%r2548, %rd1080;
	cvt.u32.u64 	%r2549, %rd1078;
	and.b32  	%r2550, %r2549, %r2548;
	or.b32  	%r2551, %r2550, %r2547;
	mov.b64 	%rd1081, 9130730411292422402;
	shr.u64 	%rd1082, %rd1081, %r2551;
	mov.b64 	%rd1083, 1736168554312260608;
	shr.u64 	%rd1084, %rd1083, %r2551;
	mov.b64 	%rd1085, -506390041275138048;
	shr.u64 	%rd1086, %rd1085, %r2551;
	shl.b64 	%rd1087, %rd1086, 2;
	cvt.u32.u64 	%r2552, %rd1084;
	mov.b64 	%rd1088, 2;
	cvt.u32.u64 	%r2553, %rd1088;
	and.b32  	%r2554, %r2552, %r2553;
	cvt.u32.u64 	%r2555, %rd1082;
	mov.b64 	%rd1089, 1;
	cvt.u32.u64 	%r2556, %rd1089;
	and.b32  	%r2557, %r2555, %r2556;
	or.b32  	%r2558, %r2557, %r2554;
	cvt.u32.u64 	%r2559, %rd1087;
	mov.b64 	%rd1090, 4;
	cvt.u32.u64 	%r2560, %rd1090;
	and.b32  	%r2561, %r2559, %r2560;
	or.b32  	%r2562, %r2558, %r2561;
	mov.b16 	%rs84, 1;
	shl.b16 	%rs85, %rs84, %r2562;
	and.b16  	%rs86, %rs85, 29;
	setp.eq.s16 	%p67, %rs86, 0;
	@%p67 bra 	$L__BB1_113;
	add.s32 	%r112, %r6520, -1;
	mul.wide.u32 	%rd1091, %r6520, 8;
	add.s64 	%rd1092, %rd2, %rd1091;
	st.local.u64 	[%rd1092+8], %rd32;
	mov.u32 	%r6520, %r112;
	bra.uni 	$L__BB1_114;
$L__BB1_113:
	add.s32 	%r113, %r6519, 1;
	mul.wide.u32 	%rd1093, %r6519, 8;
	add.s64 	%rd1094, %rd2, %rd1093;
	st.local.u64 	[%rd1094+8], %rd32;
	mov.u32 	%r6519, %r113;
$L__BB1_114:
	atom.global.exch.b64 	%rd33, [%rd4+224], 0;
	setp.eq.s64 	%p68, %rd33, 0;
	@%p68 bra 	$L__BB1_130;
	shr.u64 	%rd1095, %rd33, 32;
	shl.b64 	%rd1096, %rd33, 3;
	mov.b64 	%rd1097, 7;
	cvt.u32.u64 	%r2563, %rd1097;
	cvt.u32.u64 	%r2564, %rd1095;
	and.b32  	%r2565, %r2564, %r2563;
	mov.b64 	%rd1098, 56;
	cvt.u32.u64 	%r2566, %rd1098;
	cvt.u32.u64 	%r2567, %rd1096;
	and.b32  	%r2568, %r2567, %r2566;
	or.b32  	%r2569, %r2568, %r2565;
	mov.b64 	%rd1099, 9130730411292422402;
	shr.u64 	%rd1100, %rd1099, %r2569;
	mov.b64 	%rd1101, 1736168554312260608;
	shr.u64 	%rd1102, %rd1101, %r2569;
	mov.b64 	%rd1103, -506390041275138048;
	shr.u64 	%rd1104, %rd1103, %r2569;
	shl.b64 	%rd1105, %rd1104, 2;
	cvt.u32.u64 	%r2570, %rd1102;
	mov.b64 	%rd1106, 2;
	cvt.u32.u64 	%r2571, %rd1106;
	and.b32  	%r2572, %r2570, %r2571;
	cvt.u32.u64 	%r2573, %rd1100;
	mov.b64 	%rd1107, 1;
	cvt.u32.u64 	%r2574, %rd1107;
	and.b32  	%r2575, %r2573, %r2574;
	or.b32  	%r2576, %r2575, %r2572;
	cvt.u32.u64 	%r2577, %rd1105;
	mov.b64 	%rd1108, 4;
	cvt.u32.u64 	%r2578, %rd1108;
	and.b32  	%r2579, %r2577, %r2578;
	or.b32  	%r2580, %r2576, %r2579;
	mov.b16 	%rs87, 1;
	shl.b16 	%rs88, %rs87, %r2580;
	and.b16  	%rs89, %rs88, 29;
	setp.eq.s16 	%p69, %rs89, 0;
	@%p69 bra 	$L__BB1_117;
	add.s32 	%r116, %r6520, -1;
	mul.wide.u32 	%rd1109, %r6520, 8;
	add.s64 	%rd1110, %rd2, %rd1109;
	st.local.u64 	[%rd1110+8], %rd33;
	mov.u32 	%r6520, %r116;
	bra.uni 	$L__BB1_118;
$L__BB1_117:
	add.s32 	%r117, %r6519, 1;
	mul.wide.u32 	%rd1111, %r6519, 8;
	add.s64 	%rd1112, %rd2, %rd1111;
	st.local.u64 	[%rd1112+8], %rd33;
	mov.u32 	%r6519, %r117;
$L__BB1_118:
	atom.global.exch.b64 	%rd34, [%rd4+232], 0;
	setp.eq.s64 	%p70, %rd34, 0;
	@%p70 bra 	$L__BB1_130;
	shr.u64 	%rd1113, %rd34, 32;
	shl.b64 	%rd1114, %rd34, 3;
	mov.b64 	%rd1115, 7;
	cvt.u32.u64 	%r2581, %rd1115;
	cvt.u32.u64 	%r2582, %rd1113;
	and.b32  	%r2583, %r2582, %r2581;
	mov.b64 	%rd1116, 56;
	cvt.u32.u64 	%r2584, %rd1116;
	cvt.u32.u64 	%r2585, %rd1114;
	and.b32  	%r2586, %r2585, %r2584;
	or.b32  	%r2587, %r2586, %r2583;
	mov.b64 	%rd1117, 9130730411292422402;
	shr.u64 	%rd1118, %rd1117, %r2587;
	mov.b64 	%rd1119, 1736168554312260608;
	shr.u64 	%rd1120, %rd1119, %r2587;
	mov.b64 	%rd1121, -506390041275138048;
	shr.u64 	%rd1122, %rd1121, %r2587;
	shl.b64 	%rd1123, %rd1122, 2;
	cvt.u32.u64 	%r2588, %rd1120;
	mov.b64 	%rd1124, 2;
	cvt.u32.u64 	%r2589, %rd1124;
	and.b32  	%r2590, %r2588, %r2589;
	cvt.u32.u64 	%r2591, %rd1118;
	mov.b64 	%rd1125, 1;
	cvt.u32.u64 	%r2592, %rd1125;
	and.b32  	%r2593, %r2591, %r2592;
	or.b32  	%r2594, %r2593, %r2590;
	cvt.u32.u64 	%r2595, %rd1123;
	mov.b64 	%rd1126, 4;
	cvt.u32.u64 	%r2596, %rd1126;
	and.b32  	%r2597, %r2595, %r2596;
	or.b32  	%r2598, %r2594, %r2597;
	mov.b16 	%rs90, 1;
	shl.b16 	%rs91, %rs90, %r2598;
	and.b16  	%rs92, %rs91, 29;
	setp.eq.s16 	%p71, %rs92, 0;
	@%p71 bra 	$L__BB1_121;
	add.s32 	%r120, %r6520, -1;
	mul.wide.u32 	%rd1127, %r6520, 8;
	add.s64 	%rd1128, %rd2, %rd1127;
	st.local.u64 	[%rd1128+8], %rd34;
	mov.u32 	%r6520, %r120;
	bra.uni 	$L__BB1_122;
$L__BB1_121:
	add.s32 	%r121, %r6519, 1;
	mul.wide.u32 	%rd1129, %r6519, 8;
	add.s64 	%rd1130, %rd2, %rd1129;
	st.local.u64 	[%rd1130+8], %rd34;
	mov.u32 	%r6519, %r121;
$L__BB1_122:
	atom.global.exch.b64 	%rd35, [%rd4+240], 0;
	setp.eq.s64 	%p72, %rd35, 0;
	@%p72 bra 	$L__BB1_130;
	shr.u64 	%rd1131, %rd35, 32;
	shl.b64 	%rd1132, %rd35, 3;
	mov.b64 	%rd1133, 7;
	cvt.u32.u64 	%r2599, %rd1133;
	cvt.u32.u64 	%r2600, %rd1131;
	and.b32  	%r2601, %r2600, %r2599;
	mov.b64 	%rd1134, 56;
	cvt.u32.u64 	%r2602, %rd1134;
	cvt.u32.u64 	%r2603, %rd1132;
	and.b32  	%r2604, %r2603, %r2602;
	or.b32  	%r2605, %r2604, %r2601;
	mov.b64 	%rd1135, 9130730411292422402;
	shr.u64 	%rd1136, %rd1135, %r2605;
	mov.b64 	%rd1137, 1736168554312260608;
	shr.u64 	%rd1138, %rd1137, %r2605;
	mov.b64 	%rd1139, -506390041275138048;
	shr.u64 	%rd1140, %rd1139, %r2605;
	shl.b64 	%rd1141, %rd1140, 2;
	cvt.u32.u64 	%r2606, %rd1138;
	mov.b64 	%rd1142, 2;
	cvt.u32.u64 	%r2607, %rd1142;
	and.b32  	%r2608, %r2606, %r2607;
	cvt.u32.u64 	%r2609, %rd1136;
	mov.b64 	%rd1143, 1;
	cvt.u32.u64 	%r2610, %rd1143;
	and.b32  	%r2611, %r2609, %r2610;
	or.b32  	%r2612, %r2611, %r2608;
	cvt.u32.u64 	%r2613, %rd1141;
	mov.b64 	%rd1144, 4;
	cvt.u32.u64 	%r2614, %rd1144;
	and.b32  	%r2615, %r2613, %r2614;
	or.b32  	%r2616, %r2612, %r2615;
	mov.b16 	%rs93, 1;
	shl.b16 	%rs94, %rs93, %r2616;
	and.b16  	%rs95, %rs94, 29;
	setp.eq.s16 	%p73, %rs95, 0;
	@%p73 bra 	$L__BB1_125;
	add.s32 	%r124, %r6520, -1;
	mul.wide.u32 	%rd1145, %r6520, 8;
	add.s64 	%rd1146, %rd2, %rd1145;
	st.local.u64 	[%rd1146+8], %rd35;
	mov.u32 	%r6520, %r124;
	bra.uni 	$L__BB1_126;
$L__BB1_125:
	add.s32 	%r125, %r6519, 1;
	mul.wide.u32 	%rd1147, %r6519, 8;
	add.s64 	%rd1148, %rd2, %rd1147;
	st.local.u64 	[%rd1148+8], %rd35;
	mov.u32 	%r6519, %r125;
$L__BB1_126:
	atom.global.exch.b64 	%rd36, [%rd4+248], 0;
	setp.eq.s64 	%p74, %rd36, 0;
	@%p74 bra 	$L__BB1_130;
	shr.u64 	%rd1149, %rd36, 32;
	shl.b64 	%rd1150, %rd36, 3;
	mov.b64 	%rd1151, 7;
	cvt.u32.u64 	%r2617, %rd1151;
	cvt.u32.u64 	%r2618, %rd1149;
	and.b32  	%r2619, %r2618, %r2617;
	mov.b64 	%rd1152, 56;
	cvt.u32.u64 	%r2620, %rd1152;
	cvt.u32.u64 	%r2621, %rd1150;
	and.b32  	%r2622, %r2621, %r2620;
	or.b32  	%r2623, %r2622, %r2619;
	mov.b64 	%rd1153, 9130730411292422402;
	shr.u64 	%rd1154, %rd1153, %r2623;
	mov.b64 	%rd1155, 1736168554312260608;
	shr.u64 	%rd1156, %rd1155, %r2623;
	mov.b64 	%rd1157, -506390041275138048;
	shr.u64 	%rd1158, %rd1157, %r2623;
	shl.b64 	%rd1159, %rd1158, 2;
	cvt.u32.u64 	%r2624, %rd1156;
	mov.b64 	%rd1160, 2;
	cvt.u32.u64 	%r2625, %rd1160;
	and.b32  	%r2626, %r2624, %r2625;
	cvt.u32.u64 	%r2627, %rd1154;
	mov.b64 	%rd1161, 1;
	cvt.u32.u64 	%r2628, %rd1161;
	and.b32  	%r2629, %r2627, %r2628;
	or.b32  	%r2630, %r2629, %r2626;
	cvt.u32.u64 	%r2631, %rd1159;
	mov.b64 	%rd1162, 4;
	cvt.u32.u64 	%r2632, %rd1162;
	and.b32  	%r2633, %r2631, %r2632;
	or.b32  	%r2634, %r2630, %r2633;
	mov.b16 	%rs96, 1;
	shl.b16 	%rs97, %rs96, %r2634;
	and.b16  	%rs98, %rs97, 29;
	setp.eq.s16 	%p75, %rs98, 0;
	@%p75 bra 	$L__BB1_129;
	add.s32 	%r128, %r6520, -1;
	mul.wide.u32 	%rd1163, %r6520, 8;
	add.s64 	%rd1164, %rd2, %rd1163;
	st.local.u64 	[%rd1164+8], %rd36;
	mov.u32 	%r6520, %r128;
	bra.uni 	$L__BB1_130;
$L__BB1_129:
	add.s32 	%r129, %r6519, 1;
	mul.wide.u32 	%rd1165, %r6519, 8;
	add.s64 	%rd1166, %rd2, %rd1165;
	st.local.u64 	[%rd1166+8], %rd36;
	mov.u32 	%r6519, %r129;
$L__BB1_130:
	st.local.v2.u32 	[%rd2], {%r6519, %r6520};
	setp.ne.s32 	%p76, %r1, 0;
	@%p76 bra 	$L__BB1_132;
	mov.b16 	%rs99, 1;
	st.shared.u8 	[_ZZ9block_allbE3res], %rs99;
$L__BB1_132:
	sub.s32 	%r2635, %r6519, %r6520;
	setp.eq.s32 	%p77, %r2635, -31;
	bar.sync 	0;
	@%p77 bra 	$L__BB1_134;
	mov.b16 	%rs100, 0;
	st.shared.u8 	[_ZZ9block_allbE3res], %rs100;
$L__BB1_134:
	bar.sync 	0;
	ld.shared.u8 	%rs101, [_ZZ9block_allbE3res];
	setp.ne.s16 	%p78, %rs101, 0;
	@%p78 bra 	$L__BB1_2348;
	add.s64 	%rd37, %rd1, 6451101696;
	setp.ne.s32 	%p79, %r1, 0;
	@%p79 bra 	$L__BB1_137;
	add.s64 	%rd1167, %rd1, 6451363840;
	atom.global.add.u32 	%r2636, [%rd1167], 1;
	shl.b32 	%r2637, %r2636, 2;
	cvt.u64.u32 	%rd1168, %r2637;
	and.b64  	%rd1169, %rd1168, 262140;
	add.s64 	%rd1170, %rd37, %rd1169;
	ld.global.u32 	%r2638, [%rd1170];
	st.shared.u32 	[_ZZ9evaluatorP4GNetjE8got_page], %r2638;
$L__BB1_137:
	bar.sync 	0;
	ld.shared.u32 	%r132, [_ZZ9evaluatorP4GNetjE8got_page];
	setp.gt.u32 	%p80, %r132, 65535;
	@%p80 bra 	$L__BB1_2348;
	ld.param.u64 	%rd3969, [_Z9evaluatorP4GNetj_param_0];
	add.s64 	%rd38, %rd3969, 4303355904;
	add.s64 	%rd39, %rd1, 6450839552;
	add.s64 	%rd40, %rd1, 6451363844;
	shl.b32 	%r133, %r132, 13;
	mov.b32 	%r6523, 0;
$L__BB1_139:
	ld.local.u32 	%r2640, [%rd2+264];
	add.s32 	%r2641, %r2640, 1;
	st.local.u32 	[%rd2+264], %r2641;
	setp.gt.u32 	%p81, %r6520, 30;
	@%p81 bra 	$L__BB1_141;
	add.s32 	%r139, %r6520, 1;
	st.local.u32 	[%rd2+4], %r139;
	mul.wide.u32 	%rd1173, %r6520, 8;
	add.s64 	%rd1174, %rd2, %rd1173;
	ld.local.u64 	%rd43, [%rd1174+16];
	bra.uni 	$L__BB1_143;
$L__BB1_141:
	setp.eq.s32 	%p82, %r6519, 0;
	@%p82 bra 	$L__BB1_1190;
	add.s32 	%r6519, %r6519, -1;
	st.local.u32 	[%rd2], %r6519;
	mul.wide.u32 	%rd1171, %r6519, 8;
	add.s64 	%rd1172, %rd2, %rd1171;
	ld.local.u64 	%rd43, [%rd1172+8];
	mov.u32 	%r139, %r6520;
$L__BB1_143:
	setp.eq.s64 	%p83, %rd43, 0;
	@%p83 bra 	$L__BB1_1190;
	cvt.u32.u64 	%r143, %rd43;
	shr.u64 	%rd44, %rd43, 32;
	shl.b64 	%rd1175, %rd43, 3;
	mov.b64 	%rd1176, 7;
	cvt.u32.u64 	%r2643, %rd1176;
	cvt.u32.u64 	%r2644, %rd44;
	and.b32  	%r2645, %r2644, %r2643;
	mov.b64 	%rd1177, 56;
	cvt.u32.u64 	%r2646, %rd1177;
	cvt.u32.u64 	%r2647, %rd1175;
	and.b32  	%r2648, %r2647, %r2646;
	or.b32  	%r2649, %r2648, %r2645;
	mov.b64 	%rd1178, 9130730411292422402;
	shr.u64 	%rd1179, %rd1178, %r2649;
	and.b64  	%rd1180, %rd1179, 1;
	mov.b64 	%rd1181, 1736168554312260608;
	shr.u64 	%rd1182, %rd1181, %r2649;
	and.b64  	%rd1183, %rd1182, 2;
	or.b64  	%rd1184, %rd1180, %rd1183;
	mov.b64 	%rd1185, -506390041275138048;
	shr.u64 	%rd1186, %rd1185, %r2649;
	shl.b64 	%rd1187, %rd1186, 2;
	and.b64  	%rd1188, %rd1187, 4;
	or.b64  	%rd45, %rd1184, %rd1188;
	and.b64  	%rd1189, %rd43, -4294967289;
	setp.eq.s64 	%p84, %rd1189, 1;
	mov.b32 	%r142, 0;
	@%p84 bra 	$L__BB1_193;
	cvt.u16.u64 	%rs103, %rd44;
	and.b16  	%rs104, %rs103, 7;
	cvt.u16.u64 	%rs105, %rd43;
	and.b16  	%rs106, %rs105, 7;
	setp.lt.u16 	%p85, %rs104, %rs106;
	selp.b32 	%r142, %r143, %r2644, %p85;
	selp.b32 	%r143, %r2644, %r143, %p85;
	cvt.u16.u64 	%rs102, %rd45;
	setp.gt.s16 	%p86, %rs102, 3;
	@%p86 bra 	$L__BB1_152;
	setp.gt.s16 	%p90, %rs102, 1;
	@%p90 bra 	$L__BB1_526;
	setp.eq.s16 	%p92, %rs102, 0;
	@%p92 bra 	$L__BB1_148;
	bra.uni 	$L__BB1_193;
$L__BB1_148:
	sub.s32 	%r3892, %r139, %r6519;
	setp.eq.s32 	%p1007, %r3892, -1;
	@%p1007 bra 	$L__BB1_1213;
	and.b32  	%r3893, %r143, 7;
	setp.eq.s32 	%p1008, %r3893, 0;
	selp.b32 	%r147, %r143, %r142, %p1008;
	selp.b32 	%r6531, %r142, %r143, %p1008;
	and.b32  	%r3894, %r147, 7;
	setp.ne.s32 	%p1009, %r3894, 0;
	@%p1009 bra 	$L__BB1_150;
	bra.uni 	$L__BB1_185;
$L__BB1_150:
	cvt.u64.u32 	%rd2130, %r6531;
	shl.b64 	%rd2131, %rd2130, 32;
	cvt.u64.u32 	%rd2132, %r147;
	or.b64  	%rd46, %rd2131, %rd2132;
	mul.wide.u32 	%rd2133, %r147, 8;
	and.b32  	%r3913, %r6531, 7;
	cvt.u64.u32 	%rd2134, %r3913;
	mov.b64 	%rd2135, 56;
	cvt.u32.u64 	%r3914, %rd2135;
	cvt.u32.u64 	%r3915, %rd2133;
	and.b32  	%r3916, %r3915, %r3914;
	cvt.u32.u64 	%r3917, %rd2134;
	or.b32  	%r3918, %r3916, %r3917;
	mov.b64 	%rd2136, 9130730411292422402;
	shr.u64 	%rd2137, %rd2136, %r3918;
	mov.b64 	%rd2138, 1736168554312260608;
	shr.u64 	%rd2139, %rd2138, %r3918;
	mov.b64 	%rd2140, -506390041275138048;
	shr.u64 	%rd2141, %rd2140, %r3918;
	shl.b64 	%rd2142, %rd2141, 2;
	cvt.u32.u64 	%r3919, %rd2139;
	mov.b64 	%rd2143, 2;
	cvt.u32.u64 	%r3920, %rd2143;
	and.b32  	%r3921, %r3919, %r3920;
	cvt.u32.u64 	%r3922, %rd2137;
	mov.b64 	%rd2144, 1;
	cvt.u32.u64 	%r3923, %rd2144;
	and.b32  	%r3924, %r3922, %r3923;
	or.b32  	%r3925, %r3924, %r3921;
	cvt.u32.u64 	%r3926, %rd2142;
	mov.b64 	%rd2145, 4;
	cvt.u32.u64 	%r3927, %rd2145;
	and.b32  	%r3928, %r3926, %r3927;
	or.b32  	%r3929, %r3925, %r3928;
	mov.b16 	%rs145, 1;
	shl.b16 	%rs146, %rs145, %r3929;
	and.b16  	%rs147, %rs146, 29;
	setp.eq.s16 	%p1029, %rs147, 0;
	@%p1029 bra 	$L__BB1_172;
	add.s32 	%r3930, %r139, -1;
	st.local.u32 	[%rd2+4], %r3930;
	mul.wide.u32 	%rd2146, %r139, 8;
	add.s64 	%rd2147, %rd2, %rd2146;
	st.local.u64 	[%rd2147+8], %rd46;
	bra.uni 	$L__BB1_1189;
$L__BB1_152:
	setp.gt.s16 	%p87, %rs102, 5;
	@%p87 bra 	$L__BB1_1041;
	setp.eq.s16 	%p89, %rs102, 4;
	@%p89 bra 	$L__BB1_154;
	bra.uni 	$L__BB1_626;
$L__BB1_154:
	sub.s32 	%r3718, %r6519, %r139;
	setp.lt.u32 	%p906, %r3718, 2;
	@%p906 bra 	$L__BB1_1213;
	ld.param.u64 	%rd3982, [_Z9evaluatorP4GNetj_param_0];
	shr.u32 	%r3719, %r143, 3;
	shr.u32 	%r500, %r143, 16;
	setp.eq.s32 	%p907, %r500, %r132;
	sub.s32 	%r3720, %r3719, %r133;
	mul.wide.u32 	%rd1923, %r3720, 8;
	mov.u32 	%r3721, shared_mem;
	cvt.u64.u32 	%rd1924, %r3721;
	cvta.shared.u64 	%rd1925, %rd1924;
	add.s64 	%rd4042, %rd1925, %rd1923;
	and.b32  	%r3722, %r143, -8;
	cvt.u64.u32 	%rd1926, %r3722;
	add.s64 	%rd133, %rd3982, %rd1926;
	mov.u64 	%rd4040, %rd4042;
	@%p907 bra 	$L__BB1_157;
	add.s64 	%rd4040, %rd133, 8388608;
$L__BB1_157:
	ld.u64 	%rd1927, [%rd4040];
	setp.eq.s64 	%p908, %rd1927, 0;
	@%p908 bra 	$L__BB1_1213;
	ld.param.u64 	%rd3983, [_Z9evaluatorP4GNetj_param_0];
	shr.u32 	%r3723, %r142, 3;
	shr.u32 	%r501, %r142, 16;
	setp.eq.s32 	%p909, %r501, %r132;
	sub.s32 	%r3724, %r3723, %r133;
	mul.wide.u32 	%rd1928, %r3724, 8;
	mov.u32 	%r3725, shared_mem;
	cvt.u64.u32 	%rd1929, %r3725;
	cvta.shared.u64 	%rd1930, %rd1929;
	add.s64 	%rd4043, %rd1930, %rd1928;
	and.b32  	%r3726, %r142, -8;
	cvt.u64.u32 	%rd1931, %r3726;
	add.s64 	%rd137, %rd3983, %rd1931;
	mov.u64 	%rd4041, %rd4043;
	@%p909 bra 	$L__BB1_160;
	add.s64 	%rd4041, %rd137, 8388608;
$L__BB1_160:
	ld.u64 	%rd1932, [%rd4041];
	setp.eq.s64 	%p910, %rd1932, 0;
	@%p910 bra 	$L__BB1_1213;
	@%p907 bra 	$L__BB1_165;
	mul.wide.u32 	%rd1933, %r500, 4;
	add.s64 	%rd1934, %rd39, %rd1933;
	atom.global.add.u32 	%r3727, [%rd1934], -1;
	setp.ne.s32 	%p912, %r3727, 1;
	@%p912 bra 	$L__BB1_164;
	atom.global.add.u32 	%r3728, [%rd40], 1;
	shl.b32 	%r3729, %r3728, 2;
	cvt.u64.u32 	%rd1935, %r3729;
	and.b64  	%rd1936, %rd1935, 262140;
	add.s64 	%rd1937, %rd37, %rd1936;
	st.global.u32 	[%rd1937], %r500;
$L__BB1_164:
	add.s64 	%rd4042, %rd133, 8388608;
$L__BB1_165:
	setp.eq.s32 	%p913, %r501, %r132;
	atom.exch.b64 	%rd142, [%rd4042], 0;
	@%p913 bra 	$L__BB1_169;
	mul.wide.u32 	%rd1938, %r501, 4;
	add.s64 	%rd1939, %rd39, %rd1938;
	atom.global.add.u32 	%r3730, [%rd1939], -1;
	setp.ne.s32 	%p914, %r3730, 1;
	@%p914 bra 	$L__BB1_168;
	atom.global.add.u32 	%r3731, [%rd40], 1;
	shl.b32 	%r3732, %r3731, 2;
	cvt.u64.u32 	%rd1940, %r3732;
	and.b64  	%rd1941, %rd1940, 262140;
	add.s64 	%rd1942, %rd37, %rd1941;
	st.global.u32 	[%rd1942], %r501;
$L__BB1_168:
	add.s64 	%rd4043, %rd137, 8388608;
$L__BB1_169:
	atom.exch.b64 	%rd1943, [%rd4043], 0;
	cvt.u32.u64 	%r3733, %rd1943;
	{ .reg .b32 tmp; mov.b64 {tmp, %r502}, %rd1943; }
	cvt.u32.u64 	%r3734, %rd142;
	and.b32  	%r3735, %r3734, 7;
	setp.eq.s32 	%p915, %r3735, 0;
	selp.b32 	%r6656, %r3734, %r3733, %p915;
	selp.b32 	%r6660, %r3733, %r3734, %p915;
	and.b32  	%r3736, %r6656, 7;
	setp.ne.s32 	%p916, %r3736, 0;
	@%p916 bra 	$L__BB1_170;
	bra.uni 	$L__BB1_593;
$L__BB1_170:
	cvt.u64.u32 	%rd1964, %r6660;
	shl.b64 	%rd1965, %rd1964, 32;
	cvt.u64.u32 	%rd1966, %r6656;
	or.b64  	%rd145, %rd1965, %rd1966;
	mul.wide.u32 	%rd1967, %r6656, 8;
	and.b32  	%r3755, %r6660, 7;
	cvt.u64.u32 	%rd1968, %r3755;
	mov.b64 	%rd1969, 56;
	cvt.u32.u64 	%r3756, %rd1969;
	cvt.u32.u64 	%r3757, %rd1967;
	and.b32  	%r3758, %r3757, %r3756;
	cvt.u32.u64 	%r3759, %rd1968;
	or.b32  	%r3760, %r3758, %r3759;
	mov.b64 	%rd1970, 9130730411292422402;
	shr.u64 	%rd1971, %rd1970, %r3760;
	mov.b64 	%rd1972, 1736168554312260608;
	shr.u64 	%rd1973, %rd1972, %r3760;
	mov.b64 	%rd1974, -506390041275138048;
	shr.u64 	%rd1975, %rd1974, %r3760;
	shl.b64 	%rd1976, %rd1975, 2;
	cvt.u32.u64 	%r3761, %rd1973;
	mov.b64 	%rd1977, 2;
	cvt.u32.u64 	%r3762, %rd1977;
	and.b32  	%r3763, %r3761, %r3762;
	cvt.u32.u64 	%r3764, %rd1971;
	mov.b64 	%rd1978, 1;
	cvt.u32.u64 	%r3765, %rd1978;
	and.b32  	%r3766, %r3764, %r3765;
	or.b32  	%r3767, %r3766, %r3763;
	cvt.u32.u64 	%r3768, %rd1976;
	mov.b64 	%rd1979, 4;
	cvt.u32.u64 	%r3769, %rd1979;
	and.b32  	%r3770, %r3768, %r3769;
	or.b32  	%r3771, %r3767, %r3770;
	mov.b16 	%rs133, 1;
	shl.b16 	%rs134, %rs133, %r3771;
	and.b16  	%rs135, %rs134, 29;
	setp.eq.s16 	%p936, %rs135, 0;
	@%p936 bra 	$L__BB1_601;
	add.s32 	%r509, %r139, -1;
	st.local.u32 	[%rd2+4], %r509;
	mul.wide.u32 	%rd1980, %r139, 8;
	add.s64 	%rd1981, %rd2, %rd1980;
	st.local.u64 	[%rd1981+8], %rd145;
	mov.u32 	%r139, %r509;
	bra.uni 	$L__BB1_602;
$L__BB1_172:
	add.s32 	%r3931, %r6519, 1;
	st.local.u32 	[%rd2], %r3931;
	mul.wide.u32 	%rd2148, %r6519, 8;
	add.s64 	%rd2149, %rd2, %rd2148;
	st.local.u64 	[%rd2149+8], %rd46;
	bra.uni 	$L__BB1_1189;
$L__BB1_173:
	setp.ne.s32 	%p1018, %r6531, 0;
	@%p1018 bra 	$L__BB1_175;
$L__BB1_174:
	mov.u64 	%rd4007, %rd48;
$L__BB1_175:
	atom.exch.b32 	%r3902, [%rd4007], 0;
	and.b32  	%r3903, %r152, 7;
	setp.eq.s32 	%p1019, %r3903, 0;
	mov.u32 	%r6531, %r152;
	@%p1019 bra 	$L__BB1_186;
$L__BB1_176:
	shr.u32 	%r3904, %r147, 3;
	setp.ne.s32 	%p1020, %r147, 0;
	shr.u32 	%r154, %r147, 16;
	setp.eq.s32 	%p1021, %r154, %r132;
	and.pred  	%p1022, %p1020, %p1021;
	sub.s32 	%r3905, %r3904, %r133;
	mul.wide.u32 	%rd2120, %r3905, 4;
	mov.u32 	%r3906, shared_mem;
	cvt.u64.u32 	%rd2121, %r3906;
	cvta.shared.u64 	%rd2122, %rd2121;
	add.s64 	%rd2123, %rd2122, %rd2120;
	add.s64 	%rd4009, %rd2123, 65536;
	mul.wide.u32 	%rd2124, %r3904, 4;
	add.s64 	%rd52, %rd38, %rd2124;
	mov.u64 	%rd4008, %rd4009;
	@%p1022 bra 	$L__BB1_178;
	mov.u64 	%rd4008, %rd52;
$L__BB1_178:
	atom.exch.b32 	%r155, [%rd4008], %r6531;
	setp.eq.s32 	%p1023, %r155, -7;
	@%p1023 bra 	$L__BB1_1189;
	setp.eq.s32 	%p1024, %r154, %r132;
	@%p1024 bra 	$L__BB1_182;
	mul.wide.u32 	%rd2125, %r154, 4;
	add.s64 	%rd2126, %rd39, %rd2125;
	atom.global.add.u32 	%r3907, [%rd2126], -1;
	setp.ne.s32 	%p1025, %r3907, 1;
	@%p1025 bra 	$L__BB1_183;
	atom.global.add.u32 	%r3908, [%rd40], 1;
	shl.b32 	%r3909, %r3908, 2;
	cvt.u64.u32 	%rd2127, %r3909;
	and.b64  	%rd2128, %rd2127, 262140;
	add.s64 	%rd2129, %rd37, %rd2128;
	st.global.u32 	[%rd2129], %r154;
	bra.uni 	$L__BB1_183;
$L__BB1_182:
	setp.ne.s32 	%p1026, %r147, 0;
	@%p1026 bra 	$L__BB1_184;
$L__BB1_183:
	mov.u64 	%rd4009, %rd52;
$L__BB1_184:
	atom.exch.b32 	%r3910, [%rd4009], 0;
	and.b32  	%r3911, %r155, 7;
	setp.eq.s32 	%p1027, %r3911, 0;
	selp.b32 	%r147, %r155, %r6531, %p1027;
	selp.b32 	%r6531, %r6531, %r155, %p1027;
	and.b32  	%r3912, %r147, 7;
	setp.eq.s32 	%p1028, %r3912, 0;
	@%p1028 bra 	$L__BB1_185;
	bra.uni 	$L__BB1_150;
$L__BB1_185:
	and.b32  	%r3895, %r6531, 7;
	setp.ne.s32 	%p1010, %r3895, 0;
	@%p1010 bra 	$L__BB1_176;
$L__BB1_186:
	shr.u32 	%r3896, %r6531, 3;
	setp.ne.s32 	%p1011, %r6531, 0;
	shr.u32 	%r151, %r6531, 16;
	setp.eq.s32 	%p1012, %r151, %r132;
	and.pred  	%p1013, %p1011, %p1012;
	sub.s32 	%r3897, %r3896, %r133;
	mul.wide.u32 	%rd2110, %r3897, 4;
	mov.u32 	%r3898, shared_mem;
	cvt.u64.u32 	%rd2111, %r3898;
	cvta.shared.u64 	%rd2112, %rd2111;
	add.s64 	%rd2113, %rd2112, %rd2110;
	add.s64 	%rd4007, %rd2113, 65536;
	mul.wide.u32 	%rd2114, %r3896, 4;
	add.s64 	%rd48, %rd38, %rd2114;
	mov.u64 	%rd4006, %rd4007;
	@%p1013 bra 	$L__BB1_188;
	mov.u64 	%rd4006, %rd48;
$L__BB1_188:
	atom.exch.b32 	%r152, [%rd4006], -7;
	setp.eq.s32 	%p1014, %r152, -7;
	@%p1014 bra 	$L__BB1_176;
	setp.eq.s32 	%p1015, %r152, 0;
	@%p1015 bra 	$L__BB1_176;
	setp.eq.s32 	%p1016, %r151, %r132;
	@%p1016 bra 	$L__BB1_173;
	mul.wide.u32 	%rd2115, %r151, 4;
	add.s64 	%rd2116, %rd39, %rd2115;
	atom.global.add.u32 	%r3899, [%rd2116], -1;
	setp.ne.s32 	%p1017, %r3899, 1;
	@%p1017 bra 	$L__BB1_174;
	atom.global.add.u32 	%r3900, [%rd40], 1;
	shl.b32 	%r3901, %r3900, 2;
	cvt.u64.u32 	%rd2117, %r3901;
	and.b64  	%rd2118, %rd2117, 262140;
	add.s64 	%rd2119, %rd37, %rd2118;
	st.global.u32 	[%rd2119], %r151;
	bra.uni 	$L__BB1_174;
$L__BB1_193:
	shr.u32 	%r3932, %r143, 3;
	mul.wide.u32 	%rd2150, %r3932, 568;
	mov.u64 	%rd2151, BOOK;
	add.s64 	%rd2152, %rd2151, %rd2150;
	add.s64 	%rd55, %rd2152, 8;
	ld.global.u8 	%rs148, [%rd2152+40];
	setp.eq.s16 	%p1030, %rs148, 0;
	and.b32  	%r3933, %r142, 7;
	setp.ne.s32 	%p1031, %r3933, 5;
	or.pred  	%p1032, %p1030, %p1031;
	@%p1032 bra 	$L__BB1_248;
	sub.s32 	%r4402, %r6519, %r139;
	setp.lt.u32 	%p1358, %r4402, 2;
	@%p1358 bra 	$L__BB1_1213;
	ld.param.u64 	%rd3986, [_Z9evaluatorP4GNetj_param_0];
	shr.u32 	%r4403, %r142, 3;
	shr.u32 	%r160, %r142, 16;
	setp.eq.s32 	%p1359, %r160, %r132;
	sub.s32 	%r4404, %r4403, %r133;
	mul.wide.u32 	%rd2440, %r4404, 8;
	mov.u32 	%r4405, shared_mem;
	cvt.u64.u32 	%rd2441, %r4405;
	cvta.shared.u64 	%rd2442, %rd2441;
	add.s64 	%rd4011, %rd2442, %rd2440;
	and.b32  	%r4406, %r142, -8;
	cvt.u64.u32 	%rd2443, %r4406;
	add.s64 	%rd57, %rd3986, %rd2443;
	mov.u64 	%rd4010, %rd4011;
	@%p1359 bra 	$L__BB1_197;
	add.s64 	%rd4010, %rd57, 8388608;
$L__BB1_197:
	ld.u64 	%rd2444, [%rd4010];
	setp.eq.s64 	%p1360, %rd2444, 0;
	@%p1360 bra 	$L__BB1_1213;
	setp.eq.s32 	%p1361, %r160, %r132;
	@%p1361 bra 	$L__BB1_200;
	add.s64 	%rd4011, %rd57, 8388608;
$L__BB1_200:
	atom.exch.b64 	%rd2445, [%rd4011], 0;
	cvt.u32.u64 	%r4407, %rd2445;
	{ .reg .b32 tmp; mov.b64 {tmp, %r161}, %rd2445; }
	and.b32  	%r162, %r143, 7;
	setp.eq.s32 	%p1362, %r162, 0;
	selp.b32 	%r6535, %r143, %r4407, %p1362;
	selp.b32 	%r6539, %r4407, %r143, %p1362;
	and.b32  	%r4408, %r6535, 7;
	setp.ne.s32 	%p1363, %r4408, 0;
	@%p1363 bra 	$L__BB1_209;
$L__BB1_201:
	and.b32  	%r4409, %r6539, 7;
	setp.ne.s32 	%p1364, %r4409, 0;
	@%p1364 bra 	$L__BB1_214;
$L__BB1_202:
	shr.u32 	%r4410, %r6539, 3;
	setp.ne.s32 	%p1365, %r6539, 0;
	shr.u32 	%r172, %r6539, 16;
	setp.eq.s32 	%p1366, %r172, %r132;
	and.pred  	%p1367, %p1365, %p1366;
	sub.s32 	%r4411, %r4410, %r133;
	mul.wide.u32 	%rd2446, %r4411, 4;
	cvta.shared.u64 	%rd2448, %rd2441;
	add.s64 	%rd2449, %rd2448, %rd2446;
	add.s64 	%rd4013, %rd2449, 65536;
	mul.wide.u32 	%rd2450, %r4410, 4;
	add.s64 	%rd64, %rd38, %rd2450;
	mov.u64 	%rd4012, %rd4013;
	@%p1367 bra 	$L__BB1_204;
	mov.u64 	%rd4012, %rd64;
$L__BB1_204:
	atom.exch.b32 	%r173, [%rd4012], -7;
	setp.eq.s32 	%p1368, %r173, -7;
	@%p1368 bra 	$L__BB1_214;
	setp.eq.s32 	%p1369, %r173, 0;
	@%p1369 bra 	$L__BB1_214;
	@%p1366 bra 	$L__BB1_211;
	mul.wide.u32 	%rd2451, %r172, 4;
	add.s64 	%rd2452, %rd39, %rd2451;
	atom.global.add.u32 	%r4413, [%rd2452], -1;
	setp.ne.s32 	%p1371, %r4413, 1;
	@%p1371 bra 	$L__BB1_212;
	atom.global.add.u32 	%r4414, [%rd40], 1;
	shl.b32 	%r4415, %r4414, 2;
	cvt.u64.u32 	%rd2453, %r4415;
	and.b64  	%rd2454, %rd2453, 262140;
	add.s64 	%rd2455, %rd37, %rd2454;
	st.global.u32 	[%rd2455], %r172;
	bra.uni 	$L__BB1_212;
$L__BB1_209:
	cvt.u64.u32 	%rd2466, %r6539;
	shl.b64 	%rd2467, %rd2466, 32;
	cvt.u64.u32 	%rd2468, %r6535;
	or.b64  	%rd62, %rd2467, %rd2468;
	mul.wide.u32 	%rd2469, %r6535, 8;
	and.b32  	%r4427, %r6539, 7;
	cvt.u64.u32 	%rd2470, %r4427;
	mov.b64 	%rd2471, 56;
	cvt.u32.u64 	%r4428, %rd2471;
	cvt.u32.u64 	%r4429, %rd2469;
	and.b32  	%r4430, %r4429, %r4428;
	cvt.u32.u64 	%r4431, %rd2470;
	or.b32  	%r4432, %r4430, %r4431;
	mov.b64 	%rd2472, 9130730411292422402;
	shr.u64 	%rd2473, %rd2472, %r4432;
	mov.b64 	%rd2474, 1736168554312260608;
	shr.u64 	%rd2475, %rd2474, %r4432;
	mov.b64 	%rd2476, -506390041275138048;
	shr.u64 	%rd2477, %rd2476, %r4432;
	shl.b64 	%rd2478, %rd2477, 2;
	cvt.u32.u64 	%r4433, %rd2475;
	mov.b64 	%rd2479, 2;
	cvt.u32.u64 	%r4434, %rd2479;
	and.b32  	%r4435, %r4433, %r4434;
	cvt.u32.u64 	%r4436, %rd2473;
	mov.b64 	%rd2480, 1;
	cvt.u32.u64 	%r4437, %rd2480;
	and.b32  	%r4438, %r4436, %r4437;
	or.b32  	%r4439, %r4438, %r4435;
	cvt.u32.u64 	%r4440, %rd2478;
	mov.b64 	%rd2481, 4;
	cvt.u32.u64 	%r4441, %rd2481;
	and.b32  	%r4442, %r4440, %r4441;
	or.b32  	%r4443, %r4439, %r4442;
	mov.b16 	%rs155, 1;
	shl.b16 	%rs156, %rs155, %r4443;
	and.b16  	%rs157, %rs156, 29;
	setp.eq.s16 	%p1383, %rs157, 0;
	@%p1383 bra 	$L__BB1_223;
	add.s32 	%r169, %r139, -1;
	st.local.u32 	[%rd2+4], %r169;
	mul.wide.u32 	%rd2482, %r139, 8;
	add.s64 	%rd2483, %rd2, %rd2482;
	st.local.u64 	[%rd2483+8], %rd62;
	mov.u32 	%r139, %r169;
	bra.uni 	$L__BB1_224;
$L__BB1_211:
	@%p1365 bra 	$L__BB1_213;
$L__BB1_212:
	mov.u64 	%rd4013, %rd64;
$L__BB1_213:
	atom.exch.b32 	%r4416, [%rd4013], 0;
	and.b32  	%r4417, %r173, 7;
	setp.eq.s32 	%p1373, %r4417, 0;
	mov.u32 	%r6539, %r173;
	@%p1373 bra 	$L__BB1_202;
$L__BB1_214:
	shr.u32 	%r4418, %r6535, 3;
	setp.ne.s32 	%p1374, %r6535, 0;
	shr.u32 	%r175, %r6535, 16;
	setp.eq.s32 	%p1375, %r175, %r132;
	and.pred  	%p1376, %p1374, %p1375;
	sub.s32 	%r4419, %r4418, %r133;
	mul.wide.u32 	%rd2456, %r4419, 4;
	cvta.shared.u64 	%rd2458, %rd2441;
	add.s64 	%rd2459, %rd2458, %rd2456;
	add.s64 	%rd4015, %rd2459, 65536;
	mul.wide.u32 	%rd2460, %r4418, 4;
	add.s64 	%rd68, %rd38, %rd2460;
	mov.u64 	%rd4014, %rd4015;
	@%p1376 bra 	$L__BB1_216;
	mov.u64 	%rd4014, %rd68;
$L__BB1_216:
	atom.exch.b32 	%r176, [%rd4014], %r6539;
	setp.eq.s32 	%p1377, %r176, -7;
	@%p1377 bra 	$L__BB1_224;
	@%p1375 bra 	$L__BB1_220;
	mul.wide.u32 	%rd2461, %r175, 4;
	add.s64 	%rd2462, %rd39, %rd2461;
	atom.global.add.u32 	%r4421, [%rd2462], -1;
	setp.ne.s32 	%p1379, %r4421, 1;
	@%p1379 bra 	$L__BB1_221;
	atom.global.add.u32 	%r4422, [%rd40], 1;
	shl.b32 	%r4423, %r4422, 2;
	cvt.u64.u32 	%rd2463, %r4423;
	and.b64  	%rd2464, %rd2463, 262140;
	add.s64 	%rd2465, %rd37, %rd2464;
	st.global.u32 	[%rd2465], %r175;
	bra.uni 	$L__BB1_221;
$L__BB1_220:
	@%p1374 bra 	$L__BB1_222;
$L__BB1_221:
	mov.u64 	%rd4015, %rd68;
$L__BB1_222:
	atom.exch.b32 	%r4424, [%rd4015], 0;
	and.b32  	%r4425, %r176, 7;
	setp.eq.s32 	%p1381, %r4425, 0;
	selp.b32 	%r6535, %r176, %r6539, %p1381;
	selp.b32 	%r6539, %r6539, %r176, %p1381;
	and.b32  	%r4426, %r6535, 7;
	setp.eq.s32 	%p1382, %r4426, 0;
	@%p1382 bra 	$L__BB1_201;
	bra.uni 	$L__BB1_209;
$L__BB1_223:
	add.s32 	%r170, %r6519, 1;
	st.local.u32 	[%rd2], %r170;
	mul.wide.u32 	%rd2484, %r6519, 8;
	add.s64 	%rd2485, %rd2, %rd2484;
	st.local.u64 	[%rd2485+8], %rd62;
	mov.u32 	%r6519, %r170;
$L__BB1_224:
	setp.eq.s32 	%p1384, %r162, 0;
	selp.b32 	%r184, %r143, %r161, %p1384;
	selp.b32 	%r6547, %r161, %r143, %p1384;
	and.b32  	%r4444, %r184, 7;
	setp.ne.s32 	%p1385, %r4444, 0;
	@%p1385 bra 	$L__BB1_233;
$L__BB1_225:
	and.b32  	%r4445, %r6547, 7;
	setp.ne.s32 	%p1386, %r4445, 0;
	@%p1386 bra 	$L__BB1_239;
$L__BB1_226:
	shr.u32 	%r4446, %r6547, 3;
	setp.ne.s32 	%p1387, %r6547, 0;
	shr.u32 	%r188, %r6547, 16;
	setp.eq.s32 	%p1388, %r188, %r132;
	and.pred  	%p1389, %p1387, %p1388;
	sub.s32 	%r4447, %r4446, %r133;
	mul.wide.u32 	%rd2486, %r4447, 4;
	cvt.u64.u32 	%rd2487, %r4405;
	cvta.shared.u64 	%rd2488, %rd2487;
	add.s64 	%rd2489, %rd2488, %rd2486;
	add.s64 	%rd4017, %rd2489, 65536;
	mul.wide.u32 	%rd2490, %r4446, 4;
	add.s64 	%rd73, %rd38, %rd2490;
	mov.u64 	%rd4016, %rd4017;
	@%p1389 bra 	$L__BB1_228;
	mov.u64 	%rd4016, %rd73;
$L__BB1_228:
	atom.exch.b32 	%r189, [%rd4016], -7;
	setp.eq.s32 	%p1390, %r189, -7;
	@%p1390 bra 	$L__BB1_239;
	setp.eq.s32 	%p1391, %r189, 0;
	@%p1391 bra 	$L__BB1_239;
	setp.eq.s32 	%p1392, %r188, %r132;
	@%p1392 bra 	$L__BB1_236;
	mul.wide.u32 	%rd2491, %r188, 4;
	add.s64 	%rd2492, %rd39, %rd2491;
	atom.global.add.u32 	%r4449, [%rd2492], -1;
	setp.ne.s32 	%p1393, %r4449, 1;
	@%p1393 bra 	$L__BB1_237;
	atom.global.add.u32 	%r4450, [%rd40], 1;
	shl.b32 	%r4451, %r4450, 2;
	cvt.u64.u32 	%rd2493, %r4451;
	and.b64  	%rd2494, %rd2493, 262140;
	add.s64 	%rd2495, %rd37, %rd2494;
	st.global.u32 	[%rd2495], %r188;
	bra.uni 	$L__BB1_237;
$L__BB1_233:
	cvt.u64.u32 	%rd2506, %r6547;
	shl.b64 	%rd2507, %rd2506, 32;
	cvt.u64.u32 	%rd2508, %r184;
	or.b64  	%rd71, %rd2507, %rd2508;
	mul.wide.u32 	%rd2509, %r184, 8;
	and.b32  	%r4463, %r6547, 7;
	cvt.u64.u32 	%rd2510, %r4463;
	mov.b64 	%rd2511, 56;
	cvt.u32.u64 	%r4464, %rd2511;
	cvt.u32.u64 	%r4465, %rd2509;
	and.b32  	%r4466, %r4465, %r4464;
	cvt.u32.u64 	%r4467, %rd2510;
	or.b32  	%r4468, %r4466, %r4467;
	mov.b64 	%rd2512, 9130730411292422402;
	shr.u64 	%rd2513, %rd2512, %r4468;
	mov.b64 	%rd2514, 1736168554312260608;
	shr.u64 	%rd2515, %rd2514, %r4468;
	mov.b64 	%rd2516, -506390041275138048;
	shr.u64 	%rd2517, %rd2516, %r4468;
	shl.b64 	%rd2518, %rd2517, 2;
	cvt.u32.u64 	%r4469, %rd2515;
	mov.b64 	%rd2519, 2;
	cvt.u32.u64 	%r4470, %rd2519;
	and.b32  	%r4471, %r4469, %r4470;
	cvt.u32.u64 	%r4472, %rd2513;
	mov.b64 	%rd2520, 1;
	cvt.u32.u64 	%r4473, %rd2520;
	and.b32  	%r4474, %r4472, %r4473;
	or.b32  	%r4475, %r4474, %r4471;
	cvt.u32.u64 	%r4476, %rd2518;
	mov.b64 	%rd2521, 4;
	cvt.u32.u64 	%r4477, %rd2521;
	and.b32  	%r4478, %r4476, %r4477;
	or.b32  	%r4479, %r4475, %r4478;
	mov.b16 	%rs158, 1;
	shl.b16 	%rs159, %rs158, %r4479;
	and.b16  	%rs160, %rs159, 29;
	setp.eq.s16 	%p1405, %rs160, 0;
	@%p1405 bra 	$L__BB1_235;
	add.s32 	%r4480, %r139, -1;
	st.local.u32 	[%rd2+4], %r4480;
	mul.wide.u32 	%rd2522, %r139, 8;
	add.s64 	%rd2523, %rd2, %rd2522;
	st.local.u64 	[%rd2523+8], %rd71;
	bra.uni 	$L__BB1_1189;
$L__BB1_235:
	add.s32 	%r4481, %r6519, 1;
	st.local.u32 	[%rd2], %r4481;
	mul.wide.u32 	%rd2524, %r6519, 8;
	add.s64 	%rd2525, %rd2, %rd2524;
	st.local.u64 	[%rd2525+8], %rd71;
	bra.uni 	$L__BB1_1189;
$L__BB1_236:
	setp.ne.s32 	%p1394, %r6547, 0;
	@%p1394 bra 	$L__BB1_238;
$L__BB1_237:
	mov.u64 	%rd4017, %rd73;
$L__BB1_238:
	atom.exch.b32 	%r4452, [%rd4017], 0;
	and.b32  	%r4453, %r189, 7;
	setp.eq.s32 	%p1395, %r4453, 0;
	mov.u32 	%r6547, %r189;
	@%p1395 bra 	$L__BB1_226;
$L__BB1_239:
	shr.u32 	%r4454, %r184, 3;
	setp.ne.s32 	%p1396, %r184, 0;
	shr.u32 	%r191, %r184, 16;
	setp.eq.s32 	%p1397, %r191, %r132;
	and.pred  	%p1398, %p1396, %p1397;
	sub.s32 	%r4455, %r4454, %r133;
	mul.wide.u32 	%rd2496, %r4455, 4;
	cvt.u64.u32 	%rd2497, %r4405;
	cvta.shared.u64 	%rd2498, %rd2497;
	add.s64 	%rd2499, %rd2498, %rd2496;
	add.s64 	%rd4019, %rd2499, 65536;
	mul.wide.u32 	%rd2500, %r4454, 4;
	add.s64 	%rd77, %rd38, %rd2500;
	mov.u64 	%rd4018, %rd4019;
	@%p1398 bra 	$L__BB1_241;
	mov.u64 	%rd4018, %rd77;
$L__BB1_241:
	atom.exch.b32 	%r192, [%rd4018], %r6547;
	setp.eq.s32 	%p1399, %r192, -7;
	@%p1399 bra 	$L__BB1_1189;
	setp.eq.s32 	%p1400, %r191, %r132;
	@%p1400 bra 	$L__BB1_245;
	mul.wide.u32 	%rd2501, %r191, 4;
	add.s64 	%rd2502, %rd39, %rd2501;
	atom.global.add.u32 	%r4457, [%rd2502], -1;
	setp.ne.s32 	%p1401, %r4457, 1;
	@%p1401 bra 	$L__BB1_246;
	atom.global.add.u32 	%r4458, [%rd40], 1;
	shl.b32 	%r4459, %r4458, 2;
	cvt.u64.u32 	%rd2503, %r4459;
	and.b64  	%rd2504, %rd2503, 262140;
	add.s64 	%rd2505, %rd37, %rd2504;
	st.global.u32 	[%rd2505], %r191;
	bra.uni 	$L__BB1_246;
$L__BB1_245:
	setp.ne.s32 	%p1402, %r184, 0;
	@%p1402 bra 	$L__BB1_247;
$L__BB1_246:
	mov.u64 	%rd4019, %rd77;
$L__BB1_247:
	atom.exch.b32 	%r4460, [%rd4019], 0;
	and.b32  	%r4461, %r192, 7;
	setp.eq.s32 	%p1403, %r4461, 0;
	selp.b32 	%r184, %r192, %r6547, %p1403;
	selp.b32 	%r6547, %r6547, %r192, %p1403;
	and.b32  	%r4462, %r184, 7;
	setp.eq.s32 	%p1404, %r4462, 0;
	@%p1404 bra 	$L__BB1_225;
	bra.uni 	$L__BB1_233;
$L__BB1_248:
	ld.global.u32 	%r195, [%rd55+36];
	ld.global.v2.u32 	{%r6614, %r197}, [%rd55+40];
	and.b32  	%r198, %r6614, 255;
	ld.local.u32 	%r199, [%rd2+272];
	setp.eq.s32 	%p1033, %r198, 0;
	mov.b32 	%r6580, 0;
	mov.u32 	%r6579, %r199;
	@%p1033 bra 	$L__BB1_344;
	shl.b32 	%r3936, %r199, 3;
	mov.u32 	%r3937, shared_mem;
	add.s32 	%r3938, %r3937, %r3936;
	ld.shared.u64 	%rd2153, [%r3938];
	setp.ne.s64 	%p1034, %rd2153, 0;
	setp.eq.s32 	%p1035, %r199, 0;
	or.pred  	%p1036, %p1035, %p1034;
	mov.b32 	%r6548, 0;
	@%p1036 bra 	$L__BB1_251;
	add.s32 	%r3940, %r199, %r133;
	st.local.u32 	[%rd2+280], %r3940;
	mov.b32 	%r6548, 1;
$L__BB1_251:
	add.s32 	%r3942, %r199, 256;
	and.b32  	%r6579, %r3942, 8191;
	setp.ge.u32 	%p1037, %r6548, %r198;
	mov.b32 	%r6580, 1;
	@%p1037 bra 	$L__BB1_344;
	shl.b32 	%r3943, %r6579, 3;
	add.s32 	%r3945, %r3937, %r3943;
	ld.shared.u64 	%rd2154, [%r3945];
	setp.ne.s64 	%p1038, %rd2154, 0;
	and.b32  	%r202, %r199, 8191;
	setp.eq.s32 	%p1039, %r202, 7936;
	or.pred  	%p1040, %p1039, %p1038;
	mov.u32 	%r6580, %r6548;
	@%p1040 bra 	$L__BB1_254;
	add.s32 	%r3946, %r6579, %r133;
	add.s32 	%r6580, %r6548, 1;
	mul.wide.u32 	%rd2155, %r6548, 4;
	add.s64 	%rd2156, %rd2, %rd2155;
	st.local.u32 	[%rd2156+280], %r3946;
$L__BB1_254:
	add.s32 	%r3947, %r199, 512;
	and.b32  	%r6579, %r3947, 8191;
	setp.ge.u32 	%p1041, %r6580, %r198;
	@%p1041 bra 	$L__BB1_344;
	shl.b32 	%r3948, %r6579, 3;
	mov.u32 	%r3949, shared_mem;
	add.s32 	%r3950, %r3949, %r3948;
	ld.shared.u64 	%rd2157, [%r3950];
	setp.ne.s64 	%p1042, %rd2157, 0;
	setp.eq.s32 	%p1043, %r202, 7680;
	or.pred  	%p1044, %p1043, %p1042;
	@%p1044 bra 	$L__BB1_257;
	add.s32 	%r3951, %r6579, %r133;
	add.s32 	%r206, %r6580, 1;
	mul.wide.u32 	%rd2158, %r6580, 4;
	add.s64 	%rd2159, %rd2, %rd2158;
	st.local.u32 	[%rd2159+280], %r3951;
	mov.u32 	%r6580, %r206;
$L__BB1_257:
	add.s32 	%r3952, %r199, 768;
	and.b32  	%r6579, %r3952, 8191;
	setp.ge.u32 	%p1045, %r6580, %r198;
	@%p1045 bra 	$L__BB1_344;
	shl.b32 	%r3953, %r6579, 3;
	mov.u32 	%r3954, shared_mem;
	add.s32 	%r3955, %r3954, %r3953;
	ld.shared.u64 	%rd2160, [%r3955];
	setp.ne.s64 	%p1046, %rd2160, 0;
	setp.eq.s32 	%p1047, %r202, 7424;
	or.pred  	%p1048, %p1047, %p1046;
	@%p1048 bra 	$L__BB1_260;
	add.s32 	%r3956, %r6579, %r133;
	add.s32 	%r209, %r6580, 1;
	mul.wide.u32 	%rd2161, %r6580, 4;
	add.s64 	%rd2162, %rd2, %rd2161;
	st.local.u32 	[%rd2162+280], %r3956;
	mov.u32 	%r6580, %r209;
$L__BB1_260:
	add.s32 	%r3957, %r199, 1024;
	and.b32  	%r6579, %r3957, 8191;
	setp.ge.u32 	%p1049, %r6580, %r198;
	@%p1049 bra 	$L__BB1_344;
	shl.b32 	%r3958, %r6579, 3;
	mov.u32 	%r3959, shared_mem;
	add.s32 	%r3960, %r3959, %r3958;
	ld.shared.u64 	%rd2163, [%r3960];
	setp.ne.s64 	%p1050, %rd2163, 0;
	setp.eq.s32 	%p1051, %r202, 7168;
	or.pred  	%p1052, %p1051, %p1050;
	@%p1052 bra 	$L__BB1_263;
	add.s32 	%r3961, %r6579, %r133;
	add.s32 	%r212, %r6580, 1;
	mul.wide.u32 	%rd2164, %r6580, 4;
	add.s64 	%rd2165, %rd2, %rd2164;
	st.local.u32 	[%rd2165+280], %r3961;
	mov.u32 	%r6580, %r212;
$L__BB1_263:
	add.s32 	%r3962, %r199, 1280;
	and.b32  	%r6579, %r3962, 8191;
	setp.ge.u32 	%p1053, %r6580, %r198;
	@%p1053 bra 	$L__BB1_344;
	shl.b32 	%r3963, %r6579, 3;
	mov.u32 	%r3964, shared_mem;
	add.s32 	%r3965, %r3964, %r3963;
	ld.shared.u64 	%rd2166, [%r3965];
	setp.ne.s64 	%p1054, %rd2166, 0;
	setp.eq.s32 	%p1055, %r202, 6912;
	or.pred  	%p1056, %p1055, %p1054;
	@%p1056 bra 	$L__BB1_266;
	add.s32 	%r3966, %r6579, %r133;
	add.s32 	%r215, %r6580, 1;
	mul.wide.u32 	%rd2167, %r6580, 4;
	add.s64 	%rd2168, %rd2, %rd2167;
	st.local.u32 	[%rd2168+280], %r3966;
	mov.u32 	%r6580, %r215;
$L__BB1_266:
	add.s32 	%r3967, %r199, 1536;
	and.b32  	%r6579, %r3967, 8191;
	setp.ge.u32 	%p1057, %r6580, %r198;
	@%p1057 bra 	$L__BB1_344;
	shl.b32 	%r3968, %r6579, 3;
	mov.u32 	%r3969, shared_mem;
	add.s32 	%r3970, %r3969, %r3968;
	ld.shared.u64 	%rd2169, [%r3970];
	setp.ne.s64 	%p1058, %rd2169, 0;
	setp.eq.s32 	%p1059, %r202, 6656;
	or.pred  	%p1060, %p1059, %p1058;
	@%p1060 bra 	$L__BB1_269;
	add.s32 	%r3971, %r6579, %r133;
	add.s32 	%r218, %r6580, 1;
	mul.wide.u32 	%rd2170, %r6580, 4;
	add.s64 	%rd2171, %rd2, %rd2170;
	st.local.u32 	[%rd2171+280], %r3971;
	mov.u32 	%r6580, %r218;
$L__BB1_269:
	add.s32 	%r3972, %r199, 1792;
	and.b32  	%r6579, %r3972, 8191;
	setp.ge.u32 	%p1061, %r6580, %r198;
	@%p1061 bra 	$L__BB1_344;
	shl.b32 	%r3973, %r6579, 3;
	mov.u32 	%r3974, shared_mem;
	add.s32 	%r3975, %r3974, %r3973;
	ld.shared.u64 	%rd2172, [%r3975];
	setp.ne.s64 	%p1062, %rd2172, 0;
	setp.eq.s32 	%p1063, %r202, 6400;
	or.pred  	%p1064, %p1063, %p1062;
	@%p1064 bra 	$L__BB1_272;
	add.s32 	%r3976, %r6579, %r133;
	add.s32 	%r221, %r6580, 1;
	mul.wide.u32 	%rd2173, %r6580, 4;
	add.s64 	%rd2174, %rd2, %rd2173;
	st.local.u32 	[%rd2174+280], %r3976;
	mov.u32 	%r6580, %r221;
$L__BB1_272:
	add.s32 	%r3977, %r199, 2048;
	and.b32  	%r6579, %r3977, 8191;
	setp.ge.u32 	%p1065, %r6580, %r198;
	@%p1065 bra 	$L__BB1_344;
	shl.b32 	%r3978, %r6579, 3;
	mov.u32 	%r3979, shared_mem;
	add.s32 	%r3980, %r3979, %r3978;
	ld.shared.u64 	%rd2175, [%r3980];
	setp.ne.s64 	%p1066, %rd2175, 0;
	setp.eq.s32 	%p1067, %r202, 6144;
	or.pred  	%p1068, %p1067, %p1066;
	@%p1068 bra 	$L__BB1_275;
	add.s32 	%r3981, %r6579, %r133;
	add.s32 	%r224, %r6580, 1;
	mul.wide.u32 	%rd2176, %r6580, 4;
	add.s64 	%rd2177, %rd2, %rd2176;
	st.local.u32 	[%rd2177+280], %r3981;
	mov.u32 	%r6580, %r224;
$L__BB1_275:
	add.s32 	%r3982, %r199, 2304;
	and.b32  	%r6579, %r3982, 8191;
	setp.ge.u32 	%p1069, %r6580, %r198;
	@%p1069 bra 	$L__BB1_344;
	shl.b32 	%r3983, %r6579, 3;
	mov.u32 	%r3984, shared_mem;
	add.s32 	%r3985, %r3984, %r3983;
	ld.shared.u64 	%rd2178, [%r3985];
	setp.ne.s64 	%p1070, %rd2178, 0;
	setp.eq.s32 	%p1071, %r202, 5888;
	or.pred  	%p1072, %p1071, %p1070;
	@%p1072 bra 	$L__BB1_278;
	add.s32 	%r3986, %r6579, %r133;
	add.s32 	%r227, %r6580, 1;
	mul.wide.u32 	%rd2179, %r6580, 4;
	add.s64 	%rd2180, %rd2, %rd2179;
	st.local.u32 	[%rd2180+280], %r3986;
	mov.u32 	%r6580, %r227;
$L__BB1_278:
	add.s32 	%r3987, %r199, 2560;
	and.b32  	%r6579, %r3987, 8191;
	setp.ge.u32 	%p1073, %r6580, %r198;
	@%p1073 bra 	$L__BB1_344;
	shl.b32 	%r3988, %r6579, 3;
	mov.u32 	%r3989, shared_mem;
	add.s32 	%r3990, %r3989, %r3988;
	ld.shared.u64 	%rd2181, [%r3990];
	setp.ne.s64 	%p1074, %rd2181, 0;
	setp.eq.s32 	%p1075, %r202, 5632;
	or.pred  	%p1076, %p1075, %p1074;
	@%p1076 bra 	$L__BB1_281;
	add.s32 	%r3991, %r6579, %r133;
	add.s32 	%r230, %r6580, 1;
	mul.wide.u32 	%rd2182, %r6580, 4;
	add.s64 	%rd2183, %rd2, %rd2182;
	st.local.u32 	[%rd2183+280], %r3991;
	mov.u32 	%r6580, %r230;
$L__BB1_281:
	add.s32 	%r3992, %r199, 2816;
	and.b32  	%r6579, %r3992, 8191;
	setp.ge.u32 	%p1077, %r6580, %r198;
	@%p1077 bra 	$L__BB1_344;
	shl.b32 	%r3993, %r6579, 3;
	mov.u32 	%r3994, shared_mem;
	add.s32 	%r3995, %r3994, %r3993;
	ld.shared.u64 	%rd2184, [%r3995];
	setp.ne.s64 	%p1078, %rd2184, 0;
	setp.eq.s32 	%p1079, %r202, 5376;
	or.pred  	%p1080, %p1079, %p1078;
	@%p1080 bra 	$L__BB1_284;
	add.s32 	%r3996, %r6579, %r133;
	add.s32 	%r233, %r6580, 1;
	mul.wide.u32 	%rd2185, %r6580, 4;
	add.s64 	%rd2186, %rd2, %rd2185;
	st.local.u32 	[%rd2186+280], %r3996;
	mov.u32 	%r6580, %r233;
$L__BB1_284:
	add.s32 	%r3997, %r199, 3072;
	and.b32  	%r6579, %r3997, 8191;
	setp.ge.u32 	%p1081, %r6580, %r198;
	@%p1081 bra 	$L__BB1_344;
	shl.b32 	%r3998, %r6579, 3;
	mov.u32 	%r3999, shared_mem;
	add.s32 	%r4000, %r3999, %r3998;
	ld.shared.u64 	%rd2187, [%r4000];
	setp.ne.s64 	%p1082, %rd2187, 0;
	setp.eq.s32 	%p1083, %r202, 5120;
	or.pred  	%p1084, %p1083, %p1082;
	@%p1084 bra 	$L__BB1_287;
	add.s32 	%r4001, %r6579, %r133;
	add.s32 	%r236, %r6580, 1;
	mul.wide.u32 	%rd2188, %r6580, 4;
	add.s64 	%rd2189, %rd2, %rd2188;
	st.local.u32 	[%rd2189+280], %r4001;
	mov.u32 	%r6580, %r236;
$L__BB1_287:
	add.s32 	%r4002, %r199, 3328;
	and.b32  	%r6579, %r4002, 8191;
	setp.ge.u32 	%p1085, %r6580, %r198;
	@%p1085 bra 	$L__BB1_344;
	shl.b32 	%r4003, %r6579, 3;
	mov.u32 	%r4004, shared_mem;
	add.s32 	%r4005, %r4004, %r4003;
	ld.shared.u64 	%rd2190, [%r4005];
	setp.ne.s64 	%p1086, %rd2190, 0;
	setp.eq.s32 	%p1087, %r202, 4864;
	or.pred  	%p1088, %p1087, %p1086;
	@%p1088 bra 	$L__BB1_290;
	add.s32 	%r4006, %r6579, %r133;
	add.s32 	%r239, %r6580, 1;
	mul.wide.u32 	%rd2191, %r6580, 4;
	add.s64 	%rd2192, %rd2, %rd2191;
	st.local.u32 	[%rd2192+280], %r4006;
	mov.u32 	%r6580, %r239;
$L__BB1_290:
	add.s32 	%r4007, %r199, 3584;
	and.b32  	%r6579, %r4007, 8191;
	setp.ge.u32 	%p1089, %r6580, %r198;
	@%p1089 bra 	$L__BB1_344;
	shl.b32 	%r4008, %r6579, 3;
	mov.u32 	%r4009, shared_mem;
	add.s32 	%r4010, %r4009, %r4008;
	ld.shared.u64 	%rd2193, [%r4010];
	setp.ne.s64 	%p1090, %rd2193, 0;
	setp.eq.s32 	%p1091, %r202, 4608;
	or.pred  	%p1092, %p1091, %p1090;
	@%p1092 bra 	$L__BB1_293;
	add.s32 	%r4011, %r6579, %r133;
	add.s32 	%r242, %r6580, 1;
	mul.wide.u32 	%rd2194, %r6580, 4;
	add.s64 	%rd2195, %rd2, %rd2194;
	st.local.u32 	[%rd2195+280], %r4011;
	mov.u32 	%r6580, %r242;
$L__BB1_293:
	add.s32 	%r4012, %r199, 3840;
	and.b32  	%r6579, %r4012, 8191;
	setp.ge.u32 	%p1093, %r6580, %r198;
	@%p1093 bra 	$L__BB1_344;
	shl.b32 	%r4013, %r6579, 3;
	mov.u32 	%r4014, shared_mem;
	add.s32 	%r4015, %r4014, %r4013;
	ld.shared.u64 	%rd2196, [%r4015];
	setp.ne.s64 	%p1094, %rd2196, 0;
	setp.eq.s32 	%p1095, %r202, 4352;
	or.pred  	%p1096, %p1095, %p1094;
	@%p1096 bra 	$L__BB1_296;
	add.s32 	%r4016, %r6579, %r133;
	add.s32 	%r245, %r6580, 1;
	mul.wide.u32 	%rd2197, %r6580, 4;
	add.s64 	%rd2198, %rd2, %rd2197;
	st.local.u32 	[%rd2198+280], %r4016;
	mov.u32 	%r6580, %r245;
$L__BB1_296:
	xor.b32  	%r247, %r202, 4096;
	setp.ge.u32 	%p1097, %r6580, %r198;
	mov.u32 	%r6579, %r247;
	@%p1097 bra 	$L__BB1_344;
	shl.b32 	%r4017, %r247, 3;
	mov.u32 	%r4018, shared_mem;
	add.s32 	%r4019, %r4018, %r4017;
	ld.shared.u64 	%rd2199, [%r4019];
	setp.ne.s64 	%p1098, %rd2199, 0;
	setp.eq.s32 	%p1099, %r202, 4096;
	or.pred  	%p1100, %p1099, %p1098;
	@%p1100 bra 	$L__BB1_299;
	add.s32 	%r4020, %r247, %r133;
	add.s32 	%r248, %r6580, 1;
	mul.wide.u32 	%rd2200, %r6580, 4;
	add.s64 	%rd2201, %rd2, %rd2200;
	st.local.u32 	[%rd2201+280], %r4020;
	mov.u32 	%r6580, %r248;
$L__BB1_299:
	add.s32 	%r4021, %r247, 256;
	and.b32  	%r6579, %r4021, 8191;
	setp.ge.u32 	%p1101, %r6580, %r198;
	@%p1101 bra 	$L__BB1_344;
	shl.b32 	%r4022, %r6579, 3;
	mov.u32 	%r4023, shared_mem;
	add.s32 	%r4024, %r4023, %r4022;
	ld.shared.u64 	%rd2202, [%r4024];
	setp.ne.s64 	%p1102, %rd2202, 0;
	setp.eq.s32 	%p1103, %r202, 3840;
	or.pred  	%p1104, %p1103, %p1102;
	@%p1104 bra 	$L__BB1_302;
	add.s32 	%r4025, %r6579, %r133;
	add.s32 	%r251, %r6580, 1;
	mul.wide.u32 	%rd2203, %r6580, 4;
	add.s64 	%rd2204, %rd2, %rd2203;
	st.local.u32 	[%rd2204+280], %r4025;
	mov.u32 	%r6580, %r251;
$L__BB1_302:
	add.s32 	%r4026, %r247, 512;
	and.b32  	%r6579, %r4026, 8191;
	setp.ge.u32 	%p1105, %r6580, %r198;
	@%p1105 bra 	$L__BB1_344;
	shl.b32 	%r4027, %r6579, 3;
	mov.u32 	%r4028, shared_mem;
	add.s32 	%r4029, %r4028, %r4027;
	ld.shared.u64 	%rd2205, [%r4029];
	setp.ne.s64 	%p1106, %rd2205, 0;
	setp.eq.s32 	%p1107, %r202, 3584;
	or.pred  	%p1108, %p1107, %p1106;
	@%p1108 bra 	$L__BB1_305;
	add.s32 	%r4030, %r6579, %r133;
	add.s32 	%r254, %r6580, 1;
	mul.wide.u32 	%rd2206, %r6580, 4;
	add.s64 	%rd2207, %rd2, %rd2206;
	st.local.u32 	[%rd2207+280], %r4030;
	mov.u32 	%r6580, %r254;
$L__BB1_305:
	add.s32 	%r4031, %r247, 768;
	and.b32  	%r6579, %r4031, 8191;
	setp.ge.u32 	%p1109, %r6580, %r198;
	@%p1109 bra 	$L__BB1_344;
	shl.b32 	%r4032, %r6579, 3;
	mov.u32 	%r4033, shared_mem;
	add.s32 	%r4034, %r4033, %r4032;
	ld.shared.u64 	%rd2208, [%r4034];
	setp.ne.s64 	%p1110, %rd2208, 0;
	setp.eq.s32 	%p1111, %r202, 3328;
	or.pred  	%p1112, %p1111, %p1110;
	@%p1112 bra 	$L__BB1_308;
	add.s32 	%r4035, %r6579, %r133;
	add.s32 	%r257, %r6580, 1;
	mul.wide.u32 	%rd2209, %r6580, 4;
	add.s64 	%rd2210, %rd2, %rd2209;
	st.local.u32 	[%rd2210+280], %r4035;
	mov.u32 	%r6580, %r257;
$L__BB1_308:
	add.s32 	%r4036, %r247, 1024;
	and.b32  	%r6579, %r4036, 8191;
	setp.ge.u32 	%p1113, %r6580, %r198;
	@%p1113 bra 	$L__BB1_344;
	shl.b32 	%r4037, %r6579, 3;
	mov.u32 	%r4038, shared_mem;
	add.s32 	%r4039, %r4038, %r4037;
	ld.shared.u64 	%rd2211, [%r4039];
	setp.ne.s64 	%p1114, %rd2211, 0;
	setp.eq.s32 	%p1115, %r202, 3072;
	or.pred  	%p1116, %p1115, %p1114;
	@%p1116 bra 	$L__BB1_311;
	add.s32 	%r4040, %r6579, %r133;
	add.s32 	%r260, %r6580, 1;
	mul.wide.u32 	%rd2212, %r6580, 4;
	add.s64 	%rd2213, %rd2, %rd2212;
	st.local.u32 	[%rd2213+280], %r4040;
	mov.u32 	%r6580, %r260;
$L__BB1_311:
	add.s32 	%r4041, %r247, 1280;
	and.b32  	%r6579, %r4041, 8191;
	setp.ge.u32 	%p1117, %r6580, %r198;
	@%p1117 bra 	$L__BB1_344;
	shl.b32 	%r4042, %r6579, 3;
	mov.u32 	%r4043, shared_mem;
	add.s32 	%r4044, %r4043, %r4042;
	ld.shared.u64 	%rd2214, [%r4044];
	setp.ne.s64 	%p1118, %rd2214, 0;
	setp.eq.s32 	%p1119, %r202, 2816;
	or.pred  	%p1120, %p1119, %p1118;
	@%p1120 bra 	$L__BB1_314;
	add.s32 	%r4045, %r6579, %r133;
	add.s32 	%r263, %r6580, 1;
	mul.wide.u32 	%rd2215, %r6580, 4;
	add.s64 	%rd2216, %rd2, %rd2215;
	st.local.u32 	[%rd2216+280], %r4045;
	mov.u32 	%r6580, %r263;
$L__BB1_314:
	add.s32 	%r4046, %r247, 1536;
	and.b32  	%r6579, %r4046, 8191;
	setp.ge.u32 	%p1121, %r6580, %r198;
	@%p1121 bra 	$L__BB1_344;
	shl.b32 	%r4047, %r6579, 3;
	mov.u32 	%r4048, shared_mem;
	add.s32 	%r4049, %r4048, %r4047;
	ld.shared.u64 	%rd2217, [%r4049];
	setp.ne.s64 	%p1122, %rd2217, 0;
	setp.eq.s32 	%p1123, %r202, 2560;
	or.pred  	%p1124, %p1123, %p1122;
	@%p1124 bra 	$L__BB1_317;
	add.s32 	%r4050, %r6579, %r133;
	add.s32 	%r266, %r6580, 1;
	mul.wide.u32 	%rd2218, %r6580, 4;
	add.s64 	%rd2219, %rd2, %rd2218;
	st.local.u32 	[%rd2219+280], %r4050;
	mov.u32 	%r6580, %r266;
$L__BB1_317:
	add.s32 	%r4051, %r247, 1792;
	and.b32  	%r6579, %r4051, 8191;
	setp.ge.u32 	%p1125, %r6580, %r198;
	@%p1125 bra 	$L__BB1_344;
	shl.b32 	%r4052, %r6579, 3;
	mov.u32 	%r4053, shared_mem;
	add.s32 	%r4054, %r4053, %r4052;
	ld.shared.u64 	%rd2220, [%r4054];
	setp.ne.s64 	%p1126, %rd2220, 0;
	setp.eq.s32 	%p1127, %r202, 2304;
	or.pred  	%p1128, %p1127, %p1126;
	@%p1128 bra 	$L__BB1_320;
	add.s32 	%r4055, %r6579, %r133;
	add.s32 	%r269, %r6580, 1;
	mul.wide.u32 	%rd2221, %r6580, 4;
	add.s64 	%rd2222, %rd2, %rd2221;
	st.local.u32 	[%rd2222+280], %r4055;
	mov.u32 	%r6580, %r269;
$L__BB1_320:
	add.s32 	%r4056, %r247, 2048;
	and.b32  	%r6579, %r4056, 8191;
	setp.ge.u32 	%p1129, %r6580, %r198;
	@%p1129 bra 	$L__BB1_344;
	shl.b32 	%r4057, %r6579, 3;
	mov.u32 	%r4058, shared_mem;
	add.s32 	%r4059, %r4058, %r4057;
	ld.shared.u64 	%rd2223, [%r4059];
	setp.ne.s64 	%p1130, %rd2223, 0;
	setp.eq.s32 	%p1131, %r202, 2048;
	or.pred  	%p1132, %p1131, %p1130;
	@%p1132 bra 	$L__BB1_323;
	add.s32 	%r4060, %r6579, %r133;
	add.s32 	%r272, %r6580, 1;
	mul.wide.u32 	%rd2224, %r6580, 4;
	add.s64 	%rd2225, %rd2, %rd2224;
	st.local.u32 	[%rd2225+280], %r4060;
	mov.u32 	%r6580, %r272;
$L__BB1_323:
	add.s32 	%r4061, %r247, 2304;
	and.b32  	%r6579, %r4061, 8191;
	setp.ge.u32 	%p1133, %r6580, %r198;
	@%p1133 bra 	$L__BB1_344;
	shl.b32 	%r4062, %r6579, 3;
	mov.u32 	%r4063, shared_mem;
	add.s32 	%r4064, %r4063, %r4062;
	ld.shared.u64 	%rd2226, [%r4064];
	setp.ne.s64 	%p1134, %rd2226, 0;
	setp.eq.s32 	%p1135, %r202, 1792;
	or.pred  	%p1136, %p1135, %p1134;
	@%p1136 bra 	$L__BB1_326;
	add.s32 	%r4065, %r6579, %r133;
	add.s32 	%r275, %r6580, 1;
	mul.wide.u32 	%rd2227, %r6580, 4;
	add.s64 	%rd2228, %rd2, %rd2227;
	st.local.u32 	[%rd2228+280], %r4065;
	mov.u32 	%r6580, %r275;
$L__BB1_326:
	add.s32 	%r4066, %r247, 2560;
	and.b32  	%r6579, %r4066, 8191;
	setp.ge.u32 	%p1137, %r6580, %r198;
	@%p1137 bra 	$L__BB1_344;
	shl.b32 	%r4067, %r6579, 3;
	mov.u32 	%r4068, shared_mem;
	add.s32 	%r4069, %r4068, %r4067;
	ld.shared.u64 	%rd2229, [%r4069];
	setp.ne.s64 	%p1138, %rd2229, 0;
	setp.eq.s32 	%p1139, %r202, 1536;
	or.pred  	%p1140, %p1139, %p1138;
	@%p1140 bra 	$L__BB1_329;
	add.s32 	%r4070, %r6579, %r133;
	add.s32 	%r278, %r6580, 1;
	mul.wide.u32 	%rd2230, %r6580, 4;
	add.s64 	%rd2231, %rd2, %rd2230;
	st.local.u32 	[%rd2231+280], %r4070;
	mov.u32 	%r6580, %r278;
$L__BB1_329:
	add.s32 	%r4071, %r247, 2816;
	and.b32  	%r6579, %r4071, 8191;
	setp.ge.u32 	%p1141, %r6580, %r198;
	@%p1141 bra 	$L__BB1_344;
	shl.b32 	%r4072, %r6579, 3;
	mov.u32 	%r4073, shared_mem;
	add.s32 	%r4074, %r4073, %r4072;
	ld.shared.u64 	%rd2232, [%r4074];
	setp.ne.s64 	%p1142, %rd2232, 0;
	setp.eq.s32 	%p1143, %r202, 1280;
	or.pred  	%p1144, %p1143, %p1142;
	@%p1144 bra 	$L__BB1_332;
	add.s32 	%r4075, %r6579, %r133;
	add.s32 	%r281, %r6580, 1;
	mul.wide.u32 	%rd2233, %r6580, 4;
	add.s64 	%rd2234, %rd2, %rd2233;
	st.local.u32 	[%rd2234+280], %r4075;
	mov.u32 	%r6580, %r281;
$L__BB1_332:
	add.s32 	%r4076, %r247, 3072;
	and.b32  	%r6579, %r4076, 8191;
	setp.ge.u32 	%p1145, %r6580, %r198;
	@%p1145 bra 	$L__BB1_344;
	shl.b32 	%r4077, %r6579, 3;
	mov.u32 	%r4078, shared_mem;
	add.s32 	%r4079, %r4078, %r4077;
	ld.shared.u64 	%rd2235, [%r4079];
	setp.ne.s64 	%p1146, %rd2235, 0;
	setp.eq.s32 	%p1147, %r202, 1024;
	or.pred  	%p1148, %p1147, %p1146;
	@%p1148 bra 	$L__BB1_335;
	add.s32 	%r4080, %r6579, %r133;
	add.s32 	%r284, %r6580, 1;
	mul.wide.u32 	%rd2236, %r6580, 4;
	add.s64 	%rd2237, %rd2, %rd2236;
	st.local.u32 	[%rd2237+280], %r4080;
	mov.u32 	%r6580, %r284;
$L__BB1_335:
	add.s32 	%r4081, %r247, 3328;
	and.b32  	%r6579, %r4081, 8191;
	setp.ge.u32 	%p1149, %r6580, %r198;
	@%p1149 bra 	$L__BB1_344;
	shl.b32 	%r4082, %r6579, 3;
	mov.u32 	%r4083, shared_mem;
	add.s32 	%r4084, %r4083, %r4082;
	ld.shared.u64 	%rd2238, [%r4084];
	setp.ne.s64 	%p1150, %rd2238, 0;
	setp.eq.s32 	%p1151, %r202, 768;
	or.pred  	%p1152, %p1151, %p1150;
	@%p1152 bra 	$L__BB1_338;
	add.s32 	%r4085, %r6579, %r133;
	add.s32 	%r287, %r6580, 1;
	mul.wide.u32 	%rd2239, %r6580, 4;
	add.s64 	%rd2240, %rd2, %rd2239;
	st.local.u32 	[%rd2240+280], %r4085;
	mov.u32 	%r6580, %r287;
$L__BB1_338:
	add.s32 	%r4086, %r247, 3584;
	and.b32  	%r6579, %r4086, 8191;
	setp.ge.u32 	%p1153, %r6580, %r198;
	@%p1153 bra 	$L__BB1_344;
	shl.b32 	%r4087, %r6579, 3;
	mov.u32 	%r4088, shared_mem;
	add.s32 	%r4089, %r4088, %r4087;
	ld.shared.u64 	%rd2241, [%r4089];
	setp.ne.s64 	%p1154, %rd2241, 0;
	setp.eq.s32 	%p1155, %r202, 512;
	or.pred  	%p1156, %p1155, %p1154;
	mov.u32 	%r6578, %r6580;
	@%p1156 bra 	$L__BB1_341;
	add.s32 	%r4090, %r6579, %r133;
	add.s32 	%r6578, %r6580, 1;
	mul.wide.u32 	%rd2242, %r6580, 4;
	add.s64 	%rd2243, %rd2, %rd2242;
	st.local.u32 	[%rd2243+280], %r4090;
	mov.u32 	%r6580, %r6578;
$L__BB1_341:
	add.s32 	%r4091, %r247, 3840;
	and.b32  	%r292, %r4091, 8191;
	setp.ge.u32 	%p1157, %r6578, %r198;
	mov.u32 	%r6579, %r292;
	@%p1157 bra 	$L__BB1_344;
	shl.b32 	%r4093, %r292, 3;
	mov.u32 	%r4094, shared_mem;
	add.s32 	%r4095, %r4094, %r4093;
	ld.shared.u64 	%rd2244, [%r4095];
	setp.ne.s64 	%p1158, %rd2244, 0;
	setp.eq.s32 	%p1159, %r202, 256;
	or.pred  	%p1160, %p1159, %p1158;
	mov.b32 	%r6580, 0;
	mov.u32 	%r6579, %r202;
	@%p1160 bra 	$L__BB1_344;
	add.s32 	%r4097, %r292, %r133;
	mul.wide.u32 	%rd2245, %r6578, 4;
	add.s64 	%rd2246, %rd2, %rd2245;
	st.local.u32 	[%rd2246+280], %r4097;
	mov.u32 	%r6579, %r202;
$L__BB1_344:
	st.local.u32 	[%rd2+272], %r6579;
	and.b32  	%r295, %r197, 255;
	ld.local.u32 	%r296, [%rd2+276];
	setp.eq.s32 	%p1161, %r295, 0;
	mov.b32 	%r6613, 0;
	mov.u32 	%r6612, %r296;
	@%p1161 bra 	$L__BB1_440;
	shl.b32 	%r4100, %r296, 2;
	mov.u32 	%r4101, shared_mem;
	add.s32 	%r4102, %r4101, %r4100;
	ld.shared.u32 	%r4103, [%r4102+65536];
	setp.ne.s32 	%p1162, %r4103, 0;
	setp.eq.s32 	%p1163, %r296, 0;
	or.pred  	%p1164, %p1163, %p1162;
	mov.b32 	%r6581, 0;
	@%p1164 bra 	$L__BB1_347;
	add.s32 	%r4105, %r296, %r133;
	st.local.u32 	[%rd2+408], %r4105;
	mov.b32 	%r6581, 1;
$L__BB1_347:
	add.s32 	%r4107, %r296, 256;
	and.b32  	%r6612, %r4107, 8191;
	setp.ge.u32 	%p1165, %r6581, %r295;
	mov.b32 	%r6613, 1;
	@%p1165 bra 	$L__BB1_440;
	shl.b32 	%r4108, %r6612, 2;
	mov.u32 	%r4109, shared_mem;
	add.s32 	%r4110, %r4109, %r4108;
	ld.shared.u32 	%r4111, [%r4110+65536];
	setp.ne.s32 	%p1166, %r4111, 0;
	and.b32  	%r299, %r296, 8191;
	setp.eq.s32 	%p1167, %r299, 7936;
	or.pred  	%p1168, %p1167, %p1166;
	mov.u32 	%r6613, %r6581;
	@%p1168 bra 	$L__BB1_350;
	add.s32 	%r4112, %r6612, %r133;
	add.s32 	%r6613, %r6581, 1;
	mul.wide.u32 	%rd2247, %r6581, 4;
	add.s64 	%rd2248, %rd2, %rd2247;
	st.local.u32 	[%rd2248+408], %r4112;
$L__BB1_350:
	add.s32 	%r4113, %r296, 512;
	and.b32  	%r6612, %r4113, 8191;
	setp.ge.u32 	%p1169, %r6613, %r295;
	@%p1169 bra 	$L__BB1_440;
	shl.b32 	%r4114, %r6612, 2;
	mov.u32 	%r4115, shared_mem;
	add.s32 	%r4116, %r4115, %r4114;
	ld.shared.u32 	%r4117, [%r4116+65536];
	setp.ne.s32 	%p1170, %r4117, 0;
	setp.eq.s32 	%p1171, %r299, 7680;
	or.pred  	%p1172, %p1171, %p1170;
	@%p1172 bra 	$L__BB1_353;
	add.s32 	%r4118, %r6612, %r133;
	add.s32 	%r303, %r6613, 1;
	mul.wide.u32 	%rd2249, %r6613, 4;
	add.s64 	%rd2250, %rd2, %rd2249;
	st.local.u32 	[%rd2250+408], %r4118;
	mov.u32 	%r6613, %r303;
$L__BB1_353:
	add.s32 	%r4119, %r296, 768;
	and.b32  	%r6612, %r4119, 8191;
	setp.ge.u32 	%p1173, %r6613, %r295;
	@%p1173 bra 	$L__BB1_440;
	shl.b32 	%r4120, %r6612, 2;
	mov.u32 	%r4121, shared_mem;
	add.s32 	%r4122, %r4121, %r4120;
	ld.shared.u32 	%r4123, [%r4122+65536];
	setp.ne.s32 	%p1174, %r4123, 0;
	setp.eq.s32 	%p1175, %r299, 7424;
	or.pred  	%p1176, %p1175, %p1174;
	@%p1176 bra 	$L__BB1_356;
	add.s32 	%r4124, %r6612, %r133;
	add.s32 	%r306, %r6613, 1;
	mul.wide.u32 	%rd2251, %r6613, 4;
	add.s64 	%rd2252, %rd2, %rd2251;
	st.local.u32 	[%rd2252+408], %r4124;
	mov.u32 	%r6613, %r306;
$L__BB1_356:
	add.s32 	%r4125, %r296, 1024;
	and.b32  	%r6612, %r4125, 8191;
	setp.ge.u32 	%p1177, %r6613, %r295;
	@%p1177 bra 	$L__BB1_440;
	shl.b32 	%r4126, %r6612, 2;
	mov.u32 	%r4127, shared_mem;
	add.s32 	%r4128, %r4127, %r4126;
	ld.shared.u32 	%r4129, [%r4128+65536];
	setp.ne.s32 	%p1178, %r4129, 0;
	setp.eq.s32 	%p1179, %r299, 7168;
	or.pred  	%p1180, %p1179, %p1178;
	@%p1180 bra 	$L__BB1_359;
	add.s32 	%r4130, %r6612, %r133;
	add.s32 	%r309, %r6613, 1;
	mul.wide.u32 	%rd2253, %r6613, 4;
	add.s64 	%rd2254, %rd2, %rd2253;
	st.local.u32 	[%rd2254+408], %r4130;
	mov.u32 	%r6613, %r309;
$L__BB1_359:
	add.s32 	%r4131, %r296, 1280;
	and.b32  	%r6612, %r4131, 8191;
	setp.ge.u32 	%p1181, %r6613, %r295;
	@%p1181 bra 	$L__BB1_440;
	shl.b32 	%r4132, %r6612, 2;
	mov.u32 	%r4133, shared_mem;
	add.s32 	%r4134, %r4133, %r4132;
	ld.shared.u32 	%r4135, [%r4134+65536];
	setp.ne.s32 	%p1182, %r4135, 0;
	setp.eq.s32 	%p1183, %r299, 6912;
	or.pred  	%p1184, %p1183, %p1182;
	@%p1184 bra 	$L__BB1_362;
	add.s32 	%r4136, %r6612, %r133;
	add.s32 	%r312, %r6613, 1;
	mul.wide.u32 	%rd2255, %r6613, 4;
	add.s64 	%rd2256, %rd2, %rd2255;
	st.local.u32 	[%rd2256+408], %r4136;
	mov.u32 	%r6613, %r312;
$L__BB1_362:
	add.s32 	%r4137, %r296, 1536;
	and.b32  	%r6612, %r4137, 8191;
	setp.ge.u32 	%p1185, %r6613, %r295;
	@%p1185 bra 	$L__BB1_440;
	shl.b32 	%r4138, %r6612, 2;
	mov.u32 	%r4139, shared_mem;
	add.s32 	%r4140, %r4139, %r4138;
	ld.shared.u32 	%r4141, [%r4140+65536];
	setp.ne.s32 	%p1186, %r4141, 0;
	setp.eq.s32 	%p1187, %r299, 6656;
	or.pred  	%p1188, %p1187, %p1186;
	@%p1188 bra 	$L__BB1_365;
	add.s32 	%r4142, %r6612, %r133;
	add.s32 	%r315, %r6613, 1;
	mul.wide.u32 	%rd2257, %r6613, 4;
	add.s64 	%rd2258, %rd2, %rd2257;
	st.local.u32 	[%rd2258+408], %r4142;
	mov.u32 	%r6613, %r315;
$L__BB1_365:
	add.s32 	%r4143, %r296, 1792;
	and.b32  	%r6612, %r4143, 8191;
	setp.ge.u32 	%p1189, %r6613, %r295;
	@%p1189 bra 	$L__BB1_440;
	shl.b32 	%r4144, %r6612, 2;
	mov.u32 	%r4145, shared_mem;
	add.s32 	%r4146, %r4145, %r4144;
	ld.shared.u32 	%r4147, [%r4146+65536];
	setp.ne.s32 	%p1190, %r4147, 0;
	setp.eq.s32 	%p1191, %r299, 6400;
	or.pred  	%p1192, %p1191, %p1190;
	@%p1192 bra 	$L__BB1_368;
	add.s32 	%r4148, %r6612, %r133;
	add.s32 	%r318, %r6613, 1;
	mul.wide.u32 	%rd2259, %r6613, 4;
	add.s64 	%rd2260, %rd2, %rd2259;
	st.local.u32 	[%rd2260+408], %r4148;
	mov.u32 	%r6613, %r318;
$L__BB1_368:
	add.s32 	%r4149, %r296, 2048;
	and.b32  	%r6612, %r4149, 8191;
	setp.ge.u32 	%p1193, %r6613, %r295;
	@%p1193 bra 	$L__BB1_440;
	shl.b32 	%r4150, %r6612, 2;
	mov.u32 	%r4151, shared_mem;
	add.s32 	%r4152, %r4151, %r4150;
	ld.shared.u32 	%r4153, [%r4152+65536];
	setp.ne.s32 	%p1194, %r4153, 0;
	setp.eq.s32 	%p1195, %r299, 6144;
	or.pred  	%p1196, %p1195, %p1194;
	@%p1196 bra 	$L__BB1_371;
	add.s32 	%r4154, %r6612, %r133;
	add.s32 	%r321, %r6613, 1;
	mul.wide.u32 	%rd2261, %r6613, 4;
	add.s64 	%rd2262, %rd2, %rd2261;
	st.local.u32 	[%rd2262+408], %r4154;
	mov.u32 	%r6613, %r321;
$L__BB1_371:
	add.s32 	%r4155, %r296, 2304;
	and.b32  	%r6612, %r4155, 8191;
	setp.ge.u32 	%p1197, %r6613, %r295;
	@%p1197 bra 	$L__BB1_440;
	shl.b32 	%r4156, %r6612, 2;
	mov.u32 	%r4157, shared_mem;
	add.s32 	%r4158, %r4157, %r4156;
	ld.shared.u32 	%r4159, [%r4158+65536];
	setp.ne.s32 	%p1198, %r4159, 0;
	setp.eq.s32 	%p1199, %r299, 5888;
	or.pred  	%p1200, %p1199, %p1198;
	@%p1200 bra 	$L__BB1_374;
	add.s32 	%r4160, %r6612, %r133;
	add.s32 	%r324, %r6613, 1;
	mul.wide.u32 	%rd2263, %r6613, 4;
	add.s64 	%rd2264, %rd2, %rd2263;
	st.local.u32 	[%rd2264+408], %r4160;
	mov.u32 	%r6613, %r324;
$L__BB1_374:
	add.s32 	%r4161, %r296, 2560;
	and.b32  	%r6612, %r4161, 8191;
	setp.ge.u32 	%p1201, %r6613, %r295;
	@%p1201 bra 	$L__BB1_440;
	shl.b32 	%r4162, %r6612, 2;
	mov.u32 	%r4163, shared_mem;
	add.s32 	%r4164, %r4163, %r4162;
	ld.shared.u32 	%r4165, [%r4164+65536];
	setp.ne.s32 	%p1202, %r4165, 0;
	setp.eq.s32 	%p1203, %r299, 5632;
	or.pred  	%p1204, %p1203, %p1202;
	@%p1204 bra 	$L__BB1_377;
	add.s32 	%r4166, %r6612, %r133;
	add.s32 	%r327, %r6613, 1;
	mul.wide.u32 	%rd2265, %r6613, 4;
	add.s64 	%rd2266, %rd2, %rd2265;
	st.local.u32 	[%rd2266+408], %r4166;
	mov.u32 	%r6613, %r327;
$L__BB1_377:
	add.s32 	%r4167, %r296, 2816;
	and.b32  	%r6612, %r4167, 8191;
	setp.ge.u32 	%p1205, %r6613, %r295;
	@%p1205 bra 	$L__BB1_440;
	shl.b32 	%r4168, %r6612, 2;
	mov.u32 	%r4169, shared_mem;
	add.s32 	%r4170, %r4169, %r4168;
	ld.shared.u32 	%r4171, [%r4170+65536];
	setp.ne.s32 	%p1206, %r4171, 0;
	setp.eq.s32 	%p1207, %r299, 5376;
	or.pred  	%p1208, %p1207, %p1206;
	@%p1208 bra 	$L__BB1_380;
	add.s32 	%r4172, %r6612, %r133;
	add.s32 	%r330, %r6613, 1;
	mul.wide.u32 	%rd2267, %r6613, 4;
	add.s64 	%rd2268, %rd2, %rd2267;
	st.local.u32 	[%rd2268+408], %r4172;
	mov.u32 	%r6613, %r330;
$L__BB1_380:
	add.s32 	%r4173, %r296, 3072;
	and.b32  	%r6612, %r4173, 8191;
	setp.ge.u32 	%p1209, %r6613, %r295;
	@%p1209 bra 	$L__BB1_440;
	shl.b32 	%r4174, %r6612, 2;
	mov.u32 	%r4175, shared_mem;
	add.s32 	%r4176, %r4175, %r4174;
	ld.shared.u32 	%r4177, [%r4176+65536];
	setp.ne.s32 	%p1210, %r4177, 0;
	setp.eq.s32 	%p1211, %r299, 5120;
	or.pred  	%p1212, %p1211, %p1210;
	@%p1212 bra 	$L__BB1_383;
	add.s32 	%r4178, %r6612, %r133;
	add.s32 	%r333, %r6613, 1;
	mul.wide.u32 	%rd2269, %r6613, 4;
	add.s64 	%rd2270, %rd2, %rd2269;
	st.local.u32 	[%rd2270+408], %r4178;
	mov.u32 	%r6613, %r333;
$L__BB1_383:
	add.s32 	%r4179, %r296, 3328;
	and.b32  	%r6612, %r4179, 8191;
	setp.ge.u32 	%p1213, %r6613, %r295;
	@%p1213 bra 	$L__BB1_440;
	shl.b32 	%r4180, %r6612, 2;
	mov.u32 	%r4181, shared_mem;
	add.s32 	%r4182, %r4181, %r4180;
	ld.shared.u32 	%r4183, [%r4182+65536];
	setp.ne.s32 	%p1214, %r4183, 0;
	setp.eq.s32 	%p1215, %r299, 4864;
	or.pred  	%p1216, %p1215, %p1214;
	@%p1216 bra 	$L__BB1_386;
	add.s32 	%r4184, %r6612, %r133;
	add.s32 	%r336, %r6613, 1;
	mul.wide.u32 	%rd2271, %r6613, 4;
	add.s64 	%rd2272, %rd2, %rd2271;
	st.local.u32 	[%rd2272+408], %r4184;
	mov.u32 	%r6613, %r336;
$L__BB1_386:
	add.s32 	%r4185, %r296, 3584;
	and.b32  	%r6612, %r4185, 8191;
	setp.ge.u32 	%p1217, %r6613, %r295;
	@%p1217 bra 	$L__BB1_440;
	shl.b32 	%r4186, %r6612, 2;
	mov.u32 	%r4187, shared_mem;
	add.s32 	%r4188, %r4187, %r4186;
	ld.shared.u32 	%r4189, [%r4188+65536];
	setp.ne.s32 	%p1218, %r4189, 0;
	setp.eq.s32 	%p1219, %r299, 4608;
	or.pred  	%p1220, %p1219, %p1218;
	@%p1220 bra 	$L__BB1_389;
	add.s32 	%r4190, %r6612, %r133;
	add.s32 	%r339, %r6613, 1;
	mul.wide.u32 	%rd2273, %r6613, 4;
	add.s64 	%rd2274, %rd2, %rd2273;
	st.local.u32 	[%rd2274+408], %r4190;
	mov.u32 	%r6613, %r339;
$L__BB1_389:
	add.s32 	%r4191, %r296, 3840;
	and.b32  	%r6612, %r4191, 8191;
	setp.ge.u32 	%p1221, %r6613, %r295;
	@%p1221 bra 	$L__BB1_440;
	shl.b32 	%r4192, %r6612, 2;
	mov.u32 	%r4193, shared_mem;
	add.s32 	%r4194, %r4193, %r4192;
	ld.shared.u32 	%r4195, [%r4194+65536];
	setp.ne.s32 	%p1222, %r4195, 0;
	setp.eq.s32 	%p1223, %r299, 4352;
	or.pred  	%p1224, %p1223, %p1222;
	@%p1224 bra 	$L__BB1_392;
	add.s32 	%r4196, %r6612, %r133;
	add.s32 	%r342, %r6613, 1;
	mul.wide.u32 	%rd2275, %r6613, 4;
	add.s64 	%rd2276, %rd2, %rd2275;
	st.local.u32 	[%rd2276+408], %r4196;
	mov.u32 	%r6613, %r342;
$L__BB1_392:
	xor.b32  	%r344, %r299, 4096;
	setp.ge.u32 	%p1225, %r6613, %r295;
	mov.u32 	%r6612, %r344;
	@%p1225 bra 	$L__BB1_440;
	shl.b32 	%r4197, %r344, 2;
	mov.u32 	%r4198, shared_mem;
	add.s32 	%r4199, %r4198, %r4197;
	ld.shared.u32 	%r4200, [%r4199+65536];
	setp.ne.s32 	%p1226, %r4200, 0;
	setp.eq.s32 	%p1227, %r299, 4096;
	or.pred  	%p1228, %p1227, %p1226;
	@%p1228 bra 	$L__BB1_395;
	add.s32 	%r4201, %r344, %r133;
	add.s32 	%r345, %r6613, 1;
	mul.wide.u32 	%rd2277, %r6613, 4;
	add.s64 	%rd2278, %rd2, %rd2277;
	st.local.u32 	[%rd2278+408], %r4201;
	mov.u32 	%r6613, %r345;
$L__BB1_395:
	add.s32 	%r4202, %r344, 256;
	and.b32  	%r6612, %r4202, 8191;
	setp.ge.u32 	%p1229, %r6613, %r295;
	@%p1229 bra 	$L__BB1_440;
	shl.b32 	%r4203, %r6612, 2;
	mov.u32 	%r4204, shared_mem;
	add.s32 	%r4205, %r4204, %r4203;
	ld.shared.u32 	%r4206, [%r4205+65536];
	setp.ne.s32 	%p1230, %r4206, 0;
	setp.eq.s32 	%p1231, %r299, 3840;
	or.pred  	%p1232, %p1231, %p1230;
	@%p1232 bra 	$L__BB1_398;
	add.s32 	%r4207, %r6612, %r133;
	add.s32 	%r348, %r6613, 1;
	mul.wide.u32 	%rd2279, %r6613, 4;
	add.s64 	%rd2280, %rd2, %rd2279;
	st.local.u32 	[%rd2280+408], %r4207;
	mov.u32 	%r6613, %r348;
$L__BB1_398:
	add.s32 	%r4208, %r344, 512;
	and.b32  	%r6612, %r4208, 8191;
	setp.ge.u32 	%p1233, %r6613, %r295;
	@%p1233 bra 	$L__BB1_440;
	shl.b32 	%r4209, %r6612, 2;
	mov.u32 	%r4210, shared_mem;
	add.s32 	%r4211, %r4210, %r4209;
	ld.shared.u32 	%r4212, [%r4211+65536];
	setp.ne.s32 	%p1234, %r4212, 0;
	setp.eq.s32 	%p1235, %r299, 3584;
	or.pred  	%p1236, %p1235, %p1234;
	@%p1236 bra 	$L__BB1_401;
	add.s32 	%r4213, %r6612, %r133;
	add.s32 	%r351, %r6613, 1;
	mul.wide.u32 	%rd2281, %r6613, 4;
	add.s64 	%rd2282, %rd2, %rd2281;
	st.local.u32 	[%rd2282+408], %r4213;
	mov.u32 	%r6613, %r351;
$L__BB1_401:
	add.s32 	%r4214, %r344, 768;
	and.b32  	%r6612, %r4214, 8191;
	setp.ge.u32 	%p1237, %r6613, %r295;
	@%p1237 bra 	$L__BB1_440;
	shl.b32 	%r4215, %r6612, 2;
	mov.u32 	%r4216, shared_mem;
	add.s32 	%r4217, %r4216, %r4215;
	ld.shared.u32 	%r4218, [%r4217+65536];
	setp.ne.s32 	%p1238, %r4218, 0;
	setp.eq.s32 	%p1239, %r299, 3328;
	or.pred  	%p1240, %p1239, %p1238;
	@%p1240 bra 	$L__BB1_404;
	add.s32 	%r4219, %r6612, %r133;
	add.s32 	%r354, %r6613, 1;
	mul.wide.u32 	%rd2283, %r6613, 4;
	add.s64 	%rd2284, %rd2, %rd2283;
	st.local.u32 	[%rd2284+408], %r4219;
	mov.u32 	%r6613, %r354;
$L__BB1_404:
	add.s32 	%r4220, %r344, 1024;
	and.b32  	%r6612, %r4220, 8191;
	setp.ge.u32 	%p1241, %r6613, %r295;
	@%p1241 bra 	$L__BB1_440;
	shl.b32 	%r4221, %r6612, 2;
	mov.u32 	%r4222, shared_mem;
	add.s32 	%r4223, %r4222, %r4221;
	ld.shared.u32 	%r4224, [%r4223+65536];
	setp.ne.s32 	%p1242, %r4224, 0;
	setp.eq.s32 	%p1243, %r299, 3072;
	or.pred  	%p1244, %p1243, %p1242;
	@%p1244 bra 	$L__BB1_407;
	add.s32 	%r4225, %r6612, %r133;
	add.s32 	%r357, %r6613, 1;
	mul.wide.u32 	%rd2285, %r6613, 4;
	add.s64 	%rd2286, %rd2, %rd2285;
	st.local.u32 	[%rd2286+408], %r4225;
	mov.u32 	%r6613, %r357;
$L__BB1_407:
	add.s32 	%r4226, %r344, 1280;
	and.b32  	%r6612, %r4226, 8191;
	setp.ge.u32 	%p1245, %r6613, %r295;
	@%p1245 bra 	$L__BB1_440;
	shl.b32 	%r4227, %r6612, 2;
	mov.u32 	%r4228, shared_mem;
	add.s32 	%r4229, %r4228, %r4227;
	ld.shared.u32 	%r4230, [%r4229+65536];
	setp.ne.s32 	%p1246, %r4230, 0;
	setp.eq.s32 	%p1247, %r299, 2816;
	or.pred  	%p1248, %p1247, %p1246;
	@%p1248 bra 	$L__BB1_410;
	add.s32 	%r4231, %r6612, %r133;
	add.s32 	%r360, %r6613, 1;
	mul.wide.u32 	%rd2287, %r6613, 4;
	add.s64 	%rd2288, %rd2, %rd2287;
	st.local.u32 	[%rd2288+408], %r4231;
	mov.u32 	%r6613, %r360;
$L__BB1_410:
	add.s32 	%r4232, %r344, 1536;
	and.b32  	%r6612, %r4232, 8191;
	setp.ge.u32 	%p1249, %r6613, %r295;
	@%p1249 bra 	$L__BB1_440;
	shl.b32 	%r4233, %r6612, 2;
	mov.u32 	%r4234, shared_mem;
	add.s32 	%r4235, %r4234, %r4233;
	ld.shared.u32 	%r4236, [%r4235+65536];
	setp.ne.s32 	%p1250, %r4236, 0;
	setp.eq.s32 	%p1251, %r299, 2560;
	or.pred  	%p1252, %p1251, %p1250;
	@%p1252 bra 	$L__BB1_413;
	add.s32 	%r4237, %r6612, %r133;
	add.s32 	%r363, %r6613, 1;
	mul.wide.u32 	%rd2289, %r6613, 4;
	add.s64 	%rd2290, %rd2, %rd2289;
	st.local.u32 	[%rd2290+408], %r4237;
	mov.u32 	%r6613, %r363;
$L__BB1_413:
	add.s32 	%r4238, %r344, 1792;
	and.b32  	%r6612, %r4238, 8191;
	setp.ge.u32 	%p1253, %r6613, %r295;
	@%p1253 bra 	$L__BB1_440;
	shl.b32 	%r4239, %r6612, 2;
	mov.u32 	%r4240, shared_mem;
	add.s32 	%r4241, %r4240, %r4239;
	ld.shared.u32 	%r4242, [%r4241+65536];
	setp.ne.s32 	%p1254, %r4242, 0;
	setp.eq.s32 	%p1255, %r299, 2304;
	or.pred  	%p1256, %p1255, %p1254;
	@%p1256 bra 	$L__BB1_416;
	add.s32 	%r4243, %r6612, %r133;
	add.s32 	%r366, %r6613, 1;
	mul.wide.u32 	%rd2291, %r6613, 4;
	add.s64 	%rd2292, %rd2, %rd2291;
	st.local.u32 	[%rd2292+408], %r4243;
	mov.u32 	%r6613, %r366;
$L__BB1_416:
	add.s32 	%r4244, %r344, 2048;
	and.b32  	%r6612, %r4244, 8191;
	setp.ge.u32 	%p1257, %r6613, %r295;
	@%p1257 bra 	$L__BB1_440;
	shl.b32 	%r4245, %r6612, 2;
	mov.u32 	%r4246, shared_mem;
	add.s32 	%r4247, %r4246, %r4245;
	ld.shared.u32 	%r4248, [%r4247+65536];
	setp.ne.s32 	%p1258, %r4248, 0;
	setp.eq.s32 	%p1259, %r299, 2048;
	or.pred  	%p1260, %p1259, %p1258;
	@%p1260 bra 	$L__BB1_419;
	add.s32 	%r4249, %r6612, %r133;
	add.s32 	%r369, %r6613, 1;
	mul.wide.u32 	%rd2293, %r6613, 4;
	add.s64 	%rd2294, %rd2, %rd2293;
	st.local.u32 	[%rd2294+408], %r4249;
	mov.u32 	%r6613, %r369;
$L__BB1_419:
	add.s32 	%r4250, %r344, 2304;
	and.b32  	%r6612, %r4250, 8191;
	setp.ge.u32 	%p1261, %r6613, %r295;
	@%p1261 bra 	$L__BB1_440;
	shl.b32 	%r4251, %r6612, 2;
	mov.u32 	%r4252, shared_mem;
	add.s32 	%r4253, %r4252, %r4251;
	ld.shared.u32 	%r4254, [%r4253+65536];
	setp.ne.s32 	%p1262, %r4254, 0;
	setp.eq.s32 	%p1263, %r299, 1792;
	or.pred  	%p1264, %p1263, %p1262;
	@%p1264 bra 	$L__BB1_422;
	add.s32 	%r4255, %r6612, %r133;
	add.s32 	%r372, %r6613, 1;
	mul.wide.u32 	%rd2295, %r6613, 4;
	add.s64 	%rd2296, %rd2, %rd2295;
	st.local.u32 	[%rd2296+408], %r4255;
	mov.u32 	%r6613, %r372;
$L__BB1_422:
	add.s32 	%r4256, %r344, 2560;
	and.b32  	%r6612, %r4256, 8191;
	setp.ge.u32 	%p1265, %r6613, %r295;
	@%p1265 bra 	$L__BB1_440;
	shl.b32 	%r4257, %r6612, 2;
	mov.u32 	%r4258, shared_mem;
	add.s32 	%r4259, %r4258, %r4257;
	ld.shared.u32 	%r4260, [%r4259+65536];
	setp.ne.s32 	%p1266, %r4260, 0;
	setp.eq.s32 	%p1267, %r299, 1536;
	or.pred  	%p1268, %p1267, %p1266;
	@%p1268 bra 	$L__BB1_425;
	add.s32 	%r4261, %r6612, %r133;
	add.s32 	%r375, %r6613, 1;
	mul.wide.u32 	%rd2297, %r6613, 4;
	add.s64 	%rd2298, %rd2, %rd2297;
	st.local.u32 	[%rd2298+408], %r4261;
	mov.u32 	%r6613, %r375;
$L__BB1_425:
	add.s32 	%r4262, %r344, 2816;
	and.b32  	%r6612, %r4262, 8191;
	setp.ge.u32 	%p1269, %r6613, %r295;
	@%p1269 bra 	$L__BB1_440;
	shl.b32 	%r4263, %r6612, 2;
	mov.u32 	%r4264, shared_mem;
	add.s32 	%r4265, %r4264, %r4263;
	ld.shared.u32 	%r4266, [%r4265+65536];
	setp.ne.s32 	%p1270, %r4266, 0;
	setp.eq.s32 	%p1271, %r299, 1280;
	or.pred  	%p1272, %p1271, %p1270;
	@%p1272 bra 	$L__BB1_428;
	add.s32 	%r4267, %r6612, %r133;
	add.s32 	%r378, %r6613, 1;
	mul.wide.u32 	%rd2299, %r6613, 4;
	add.s64 	%rd2300, %rd2, %rd2299;
	st.local.u32 	[%rd2300+408], %r4267;
	mov.u32 	%r6613, %r378;
$L__BB1_428:
	add.s32 	%r4268, %r344, 3072;
	and.b32  	%r6612, %r4268, 8191;
	setp.ge.u32 	%p1273, %r6613, %r295;
	@%p1273 bra 	$L__BB1_440;
	shl.b32 	%r4269, %r6612, 2;
	mov.u32 	%r4270, shared_mem;
	add.s32 	%r4271, %r4270, %r4269;
	ld.shared.u32 	%r4272, [%r4271+65536];
	setp.ne.s32 	%p1274, %r4272, 0;
	setp.eq.s32 	%p1275, %r299, 1024;
	or.pred  	%p1276, %p1275, %p1274;
	@%p1276 bra 	$L__BB1_431;
	add.s32 	%r4273, %r6612, %r133;
	add.s32 	%r381, %r6613, 1;
	mul.wide.u32 	%rd2301, %r6613, 4;
	add.s64 	%rd2302, %rd2, %rd2301;
	st.local.u32 	[%rd2302+408], %r4273;
	mov.u32 	%r6613, %r381;
$L__BB1_431:
	add.s32 	%r4274, %r344, 3328;
	and.b32  	%r6612, %r4274, 8191;
	setp.ge.u32 	%p1277, %r6613, %r295;
	@%p1277 bra 	$L__BB1_440;
	shl.b32 	%r4275, %r6612, 2;
	mov.u32 	%r4276, shared_mem;
	add.s32 	%r4277, %r4276, %r4275;
	ld.shared.u32 	%r4278, [%r4277+65536];
	setp.ne.s32 	%p1278, %r4278, 0;
	setp.eq.s32 	%p1279, %r299, 768;
	or.pred  	%p1280, %p1279, %p1278;
	@%p1280 bra 	$L__BB1_434;
	add.s32 	%r4279, %r6612, %r133;
	add.s32 	%r384, %r6613, 1;
	mul.wide.u32 	%rd2303, %r6613, 4;
	add.s64 	%rd2304, %rd2, %rd2303;
	st.local.u32 	[%rd2304+408], %r4279;
	mov.u32 	%r6613, %r384;
$L__BB1_434:
	add.s32 	%r4280, %r344, 3584;
	and.b32  	%r6612, %r4280, 8191;
	setp.ge.u32 	%p1281, %r6613, %r295;
	@%p1281 bra 	$L__BB1_440;
	shl.b32 	%r4281, %r6612, 2;
	mov.u32 	%r4282, shared_mem;
	add.s32 	%r4283, %r4282, %r4281;
	ld.shared.u32 	%r4284, [%r4283+65536];
	setp.ne.s32 	%p1282, %r4284, 0;
	setp.eq.s32 	%p1283, %r299, 512;
	or.pred  	%p1284, %p1283, %p1282;
	mov.u32 	%r6611, %r6613;
	@%p1284 bra 	$L__BB1_437;
	add.s32 	%r4285, %r6612, %r133;
	add.s32 	%r6611, %r6613, 1;
	mul.wide.u32 	%rd2305, %r6613, 4;
	add.s64 	%rd2306, %rd2, %rd2305;
	st.local.u32 	[%rd2306+408], %r4285;
	mov.u32 	%r6613, %r6611;
$L__BB1_437:
	add.s32 	%r4286, %r344, 3840;
	and.b32  	%r389, %r4286, 8191;
	setp.ge.u32 	%p1285, %r6611, %r295;
	mov.u32 	%r6612, %r389;
	@%p1285 bra 	$L__BB1_440;
	shl.b32 	%r4288, %r389, 2;
	mov.u32 	%r4289, shared_mem;
	add.s32 	%r4290, %r4289, %r4288;
	ld.shared.u32 	%r4291, [%r4290+65536];
	setp.ne.s32 	%p1286, %r4291, 0;
	setp.eq.s32 	%p1287, %r299, 256;
	or.pred  	%p1288, %p1287, %p1286;
	mov.b32 	%r6613, 0;
	mov.u32 	%r6612, %r299;
	@%p1288 bra 	$L__BB1_440;
	add.s32 	%r4293, %r389, %r133;
	mul.wide.u32 	%rd2307, %r6611, 4;
	add.s64 	%rd2308, %rd2, %rd2307;
	st.local.u32 	[%rd2308+408], %r4293;
	mov.u32 	%r6612, %r299;
$L__BB1_440:
	st.local.u32 	[%rd2+276], %r6612;
	add.s32 	%r4294, %r195, 1;
	and.b32  	%r4295, %r4294, 255;
	sub.s32 	%r4296, %r139, %r6519;
	add.s32 	%r4297, %r4296, 1;
	setp.lt.u32 	%p1289, %r4297, %r4295;
	setp.lt.u32 	%p1290, %r6580, %r198;
	or.pred  	%p1291, %p1289, %p1290;
	setp.lt.u32 	%p1292, %r6613, %r295;
	or.pred  	%p1293, %p1291, %p1292;
	@%p1293 bra 	$L__BB1_1213;
	setp.eq.s32 	%p1294, %r197, 0;
	@%p1294 bra 	$L__BB1_445;
	mov.b32 	%r6615, 0;
$L__BB1_443:
	mul.wide.u32 	%rd2309, %r6615, 4;
	add.s64 	%rd2310, %rd2, %rd2309;
	ld.local.u32 	%r394, [%rd2310+408];
	setp.eq.s32 	%p1295, %r394, 0;
	shr.u32 	%r4299, %r394, 13;
	setp.ne.s32 	%p1296, %r4299, %r132;
	or.pred  	%p1297, %p1295, %p1296;
	@%p1297 bra 	$L__BB1_449;
	sub.s32 	%r4300, %r394, %r133;
	mul.wide.u32 	%rd2312, %r4300, 4;
	mov.u32 	%r4301, shared_mem;
	cvt.u64.u32 	%rd2313, %r4301;
	cvta.shared.u64 	%rd2314, %rd2313;
	add.s64 	%rd2315, %rd2314, %rd2312;
	add.s64 	%rd4020, %rd2315, 65536;
	bra.uni 	$L__BB1_450;
$L__BB1_445:
	setp.eq.s32 	%p1299, %r6614, 0;
	@%p1299 bra 	$L__BB1_462;
	mov.b32 	%r6616, 0;
$L__BB1_447:
	mul.wide.u32 	%rd2316, %r6616, 4;
	add.s64 	%rd2317, %rd2, %rd2316;
	ld.local.u32 	%r398, [%rd2317+280];
	mul.wide.u32 	%rd2318, %r6616, 8;
	add.s64 	%rd2319, %rd55, %rd2318;
	ld.global.u64 	%rd83, [%rd2319+312];
	cvt.u32.u64 	%r399, %rd83;
	shr.u32 	%r6617, %r399, 3;
	and.b64  	%rd2320, %rd83, 4;
	setp.eq.s64 	%p1300, %rd2320, 0;
	@%p1300 bra 	$L__BB1_452;
	mul.wide.u32 	%rd2321, %r6617, 4;
	add.s64 	%rd2322, %rd2, %rd2321;
	ld.local.u32 	%r6617, [%rd2322+280];
	bra.uni 	$L__BB1_454;
$L__BB1_449:
	mul.wide.u32 	%rd2311, %r394, 4;
	add.s64 	%rd4020, %rd38, %rd2311;
$L__BB1_450:
	atom.exch.b32 	%r4302, [%rd4020], -7;
	add.s32 	%r6615, %r6615, 1;
	ld.global.u32 	%r4303, [%rd55+44];
	setp.lt.u32 	%p1298, %r6615, %r4303;
	@%p1298 bra 	$L__BB1_443;
	ld.global.u32 	%r6614, [%rd55+40];
	bra.uni 	$L__BB1_445;
$L__BB1_452:
	and.b64  	%rd2323, %rd83, 3;
	setp.ne.s64 	%p1301, %rd2323, 0;
	@%p1301 bra 	$L__BB1_454;
	mul.wide.u32 	%rd2324, %r6617, 4;
	add.s64 	%rd2325, %rd2, %rd2324;
	ld.local.u32 	%r6617, [%rd2325+408];
$L__BB1_454:
	shl.b32 	%r4305, %r6617, 3;
	and.b32  	%r4306, %r399, 7;
	or.b32  	%r404, %r4305, %r4306;
	shr.u64 	%rd84, %rd83, 35;
	and.b64  	%rd2326, %rd83, 17179869184;
	setp.eq.s64 	%p1302, %rd2326, 0;
	@%p1302 bra 	$L__BB1_456;
	shl.b64 	%rd2327, %rd84, 2;
	add.s64 	%rd2328, %rd2, %rd2327;
	ld.local.u32 	%r6618, [%rd2328+280];
	bra.uni 	$L__BB1_458;
$L__BB1_456:
	cvt.u32.u64 	%r6618, %rd84;
	and.b64  	%rd2329, %rd83, 12884901888;
	setp.ne.s64 	%p1303, %rd2329, 0;
	@%p1303 bra 	$L__BB1_458;
	shl.b64 	%rd2330, %rd84, 2;
	add.s64 	%rd2331, %rd2, %rd2330;
	ld.local.u32 	%r6618, [%rd2331+408];
$L__BB1_458:
	shl.b32 	%r4307, %r6618, 3;
	{ .reg .b32 tmp; mov.b64 {tmp, %r4308}, %rd83; }
	and.b32  	%r4309, %r4308, 7;
	or.b32  	%r409, %r4307, %r4309;
	shr.u32 	%r4310, %r398, 13;
	setp.ne.s32 	%p1304, %r4310, %r132;
	@%p1304 bra 	$L__BB1_460;
	sub.s32 	%r4311, %r398, %r133;
	mul.wide.u32 	%rd2334, %r4311, 8;
	mov.u32 	%r4312, shared_mem;
	cvt.u64.u32 	%rd2335, %r4312;
	cvta.shared.u64 	%rd2336, %rd2335;
	add.s64 	%rd4021, %rd2336, %rd2334;
	bra.uni 	$L__BB1_461;
$L__BB1_460:
	ld.param.u64 	%rd3985, [_Z9evaluatorP4GNetj_param_0];
	mul.wide.u32 	%rd2332, %r398, 8;
	add.s64 	%rd2333, %rd3985, %rd2332;
	add.s64 	%rd4021, %rd2333, 8388608;
$L__BB1_461:
	cvt.u64.u32 	%rd2337, %r404;
	cvt.u64.u32 	%rd2338, %r409;
	shl.b64 	%rd2339, %rd2338, 32;
	or.b64  	%rd2340, %rd2339, %rd2337;
	atom.exch.b64 	%rd2341, [%rd4021], %rd2340;
	add.s32 	%r6616, %r6616, 1;
	ld.global.u32 	%r4313, [%rd55+40];
	setp.lt.u32 	%p1305, %r6616, %r4313;
	@%p1305 bra 	$L__BB1_447;
$L__BB1_462:
	ld.global.u32 	%r411, [%rd55+48];
	shr.u32 	%r6619, %r411, 3;
	and.b32  	%r4314, %r411, 4;
	setp.eq.s32 	%p1306, %r4314, 0;
	@%p1306 bra 	$L__BB1_464;
	mul.wide.u32 	%rd2342, %r6619, 4;
	add.s64 	%rd2343, %rd2, %rd2342;
	ld.local.u32 	%r6619, [%rd2343+280];
	bra.uni 	$L__BB1_466;
$L__BB1_464:
	and.b32  	%r4315, %r411, 3;
	setp.ne.s32 	%p1307, %r4315, 0;
	@%p1307 bra 	$L__BB1_466;
	mul.wide.u32 	%rd2344, %r6619, 4;
	add.s64 	%rd2345, %rd2, %rd2344;
	ld.local.u32 	%r6619, [%rd2345+408];
$L__BB1_466:
	shl.b32 	%r4316, %r6619, 3;
	and.b32  	%r4317, %r411, 7;
	or.b32  	%r4318, %r4316, %r4317;
	and.b32  	%r4319, %r142, 7;
	setp.eq.s32 	%p1308, %r4319, 0;
	selp.b32 	%r419, %r142, %r4318, %p1308;
	selp.b32 	%r6625, %r4318, %r142, %p1308;
	and.b32  	%r4320, %r419, 7;
	setp.ne.s32 	%p1309, %r4320, 0;
	@%p1309 bra 	$L__BB1_475;
$L__BB1_467:
	and.b32  	%r4321, %r6625, 7;
	setp.ne.s32 	%p1310, %r4321, 0;
	@%p1310 bra 	$L__BB1_480;
$L__BB1_468:
	shr.u32 	%r4322, %r6625, 3;
	setp.ne.s32 	%p1311, %r6625, 0;
	shr.u32 	%r425, %r6625, 16;
	setp.eq.s32 	%p1312, %r425, %r132;
	and.pred  	%p1313, %p1311, %p1312;
	sub.s32 	%r4323, %r4322, %r133;
	mul.wide.u32 	%rd2346, %r4323, 4;
	mov.u32 	%r4324, shared_mem;
	cvt.u64.u32 	%rd2347, %r4324;
	cvta.shared.u64 	%rd2348, %rd2347;
	add.s64 	%rd2349, %rd2348, %rd2346;
	add.s64 	%rd4023, %rd2349, 65536;
	mul.wide.u32 	%rd2350, %r4322, 4;
	add.s64 	%rd90, %rd38, %rd2350;
	mov.u64 	%rd4022, %rd4023;
	@%p1313 bra 	$L__BB1_470;
	mov.u64 	%rd4022, %rd90;
$L__BB1_470:
	atom.exch.b32 	%r426, [%rd4022], -7;
	setp.eq.s32 	%p1314, %r426, -7;
	@%p1314 bra 	$L__BB1_480;
	setp.eq.s32 	%p1315, %r426, 0;
	@%p1315 bra 	$L__BB1_480;
	setp.eq.s32 	%p1316, %r425, %r132;
	@%p1316 bra 	$L__BB1_477;
	mul.wide.u32 	%rd2351, %r425, 4;
	add.s64 	%rd2352, %rd39, %rd2351;
	atom.global.add.u32 	%r4325, [%rd2352], -1;
	setp.ne.s32 	%p1317, %r4325, 1;
	@%p1317 bra 	$L__BB1_478;
	atom.global.add.u32 	%r4326, [%rd40], 1;
	shl.b32 	%r4327, %r4326, 2;
	cvt.u64.u32 	%rd2353, %r4327;
	and.b64  	%rd2354, %rd2353, 262140;
	add.s64 	%rd2355, %rd37, %rd2354;
	st.global.u32 	[%rd2355], %r425;
	bra.uni 	$L__BB1_478;
$L__BB1_475:
	cvt.u64.u32 	%rd2366, %r6625;
	shl.b64 	%rd2367, %rd2366, 32;
	cvt.u64.u32 	%rd2368, %r419;
	or.b64  	%rd88, %rd2367, %rd2368;
	mul.wide.u32 	%rd2369, %r419, 8;
	and.b32  	%r4339, %r6625, 7;
	cvt.u64.u32 	%rd2370, %r4339;
	mov.b64 	%rd2371, 56;
	cvt.u32.u64 	%r4340, %rd2371;
	cvt.u32.u64 	%r4341, %rd2369;
	and.b32  	%r4342, %r4341, %r4340;
	cvt.u32.u64 	%r4343, %rd2370;
	or.b32  	%r4344, %r4342, %r4343;
	mov.b64 	%rd2372, 9130730411292422402;
	shr.u64 	%rd2373, %rd2372, %r4344;
	mov.b64 	%rd2374, 1736168554312260608;
	shr.u64 	%rd2375, %rd2374, %r4344;
	mov.b64 	%rd2376, -506390041275138048;
	shr.u64 	%rd2377, %rd2376, %r4344;
	shl.b64 	%rd2378, %rd2377, 2;
	cvt.u32.u64 	%r4345, %rd2375;
	mov.b64 	%rd2379, 2;
	cvt.u32.u64 	%r4346, %rd2379;
	and.b32  	%r4347, %r4345, %r4346;
	cvt.u32.u64 	%r4348, %rd2373;
	mov.b64 	%rd2380, 1;
	cvt.u32.u64 	%r4349, %rd2380;
	and.b32  	%r4350, %r4348, %r4349;
	or.b32  	%r4351, %r4350, %r4347;
	cvt.u32.u64 	%r4352, %rd2378;
	mov.b64 	%rd2381, 4;
	cvt.u32.u64 	%r4353, %rd2381;
	and.b32  	%r4354, %r4352, %r4353;
	or.b32  	%r4355, %r4351, %r4354;
	mov.b16 	%rs149, 1;
	shl.b16 	%rs150, %rs149, %r4355;
	and.b16  	%rs151, %rs150, 29;
	setp.eq.s16 	%p1329, %rs151, 0;
	@%p1329 bra 	$L__BB1_489;
	add.s32 	%r422, %r139, -1;
	st.local.u32 	[%rd2+4], %r422;
	mul.wide.u32 	%rd2382, %r139, 8;
	add.s64 	%rd2383, %rd2, %rd2382;
	st.local.u64 	[%rd2383+8], %rd88;
	mov.u32 	%r139, %r422;
	bra.uni 	$L__BB1_490;
$L__BB1_477:
	setp.ne.s32 	%p1318, %r6625, 0;
	@%p1318 bra 	$L__BB1_479;
$L__BB1_478:
	mov.u64 	%rd4023, %rd90;
$L__BB1_479:
	atom.exch.b32 	%r4328, [%rd4023], 0;
	and.b32  	%r4329, %r426, 7;
	setp.eq.s32 	%p1319, %r4329, 0;
	mov.u32 	%r6625, %r426;
	@%p1319 bra 	$L__BB1_468;
$L__BB1_480:
	shr.u32 	%r4330, %r419, 3;
	setp.ne.s32 	%p1320, %r419, 0;
	shr.u32 	%r428, %r419, 16;
	setp.eq.s32 	%p1321, %r428, %r132;
	and.pred  	%p1322, %p1320, %p1321;
	sub.s32 	%r4331, %r4330, %r133;
	mul.wide.u32 	%rd2356, %r4331, 4;
	mov.u32 	%r4332, shared_mem;
	cvt.u64.u32 	%rd2357, %r4332;
	cvta.shared.u64 	%rd2358, %rd2357;
	add.s64 	%rd2359, %rd2358, %rd2356;
	add.s64 	%rd4025, %rd2359, 65536;
	mul.wide.u32 	%rd2360, %r4330, 4;
	add.s64 	%rd94, %rd38, %rd2360;
	mov.u64 	%rd4024, %rd4025;
	@%p1322 bra 	$L__BB1_482;
	mov.u64 	%rd4024, %rd94;
$L__BB1_482:
	atom.exch.b32 	%r429, [%rd4024], %r6625;
	setp.eq.s32 	%p1323, %r429, -7;
	@%p1323 bra 	$L__BB1_490;
	setp.eq.s32 	%p1324, %r428, %r132;
	@%p1324 bra 	$L__BB1_486;
	mul.wide.u32 	%rd2361, %r428, 4;
	add.s64 	%rd2362, %rd39, %rd2361;
	atom.global.add.u32 	%r4333, [%rd2362], -1;
	setp.ne.s32 	%p1325, %r4333, 1;
	@%p1325 bra 	$L__BB1_487;
	atom.global.add.u32 	%r4334, [%rd40], 1;
	shl.b32 	%r4335, %r4334, 2;
	cvt.u64.u32 	%rd2363, %r4335;
	and.b64  	%rd2364, %rd2363, 262140;
	add.s64 	%rd2365, %rd37, %rd2364;
	st.global.u32 	[%rd2365], %r428;
	bra.uni 	$L__BB1_487;
$L__BB1_486:
	setp.ne.s32 	%p1326, %r419, 0;
	@%p1326 bra 	$L__BB1_488;
$L__BB1_487:
	mov.u64 	%rd4025, %rd94;
$L__BB1_488:
	atom.exch.b32 	%r4336, [%rd4025], 0;
	and.b32  	%r4337, %r429, 7;
	setp.eq.s32 	%p1327, %r4337, 0;
	selp.b32 	%r419, %r429, %r6625, %p1327;
	selp.b32 	%r6625, %r6625, %r429, %p1327;
	and.b32  	%r4338, %r419, 7;
	setp.eq.s32 	%p1328, %r4338, 0;
	@%p1328 bra 	$L__BB1_467;
	bra.uni 	$L__BB1_475;
$L__BB1_489:
	add.s32 	%r423, %r6519, 1;
	st.local.u32 	[%rd2], %r423;
	mul.wide.u32 	%rd2384, %r6519, 8;
	add.s64 	%rd2385, %rd2, %rd2384;
	st.local.u64 	[%rd2385+8], %rd88;
	mov.u32 	%r6519, %r423;
$L__BB1_490:
	ld.global.u32 	%r4356, [%rd55+36];
	setp.eq.s32 	%p1330, %r4356, 0;
	@%p1330 bra 	$L__BB1_1189;
	mov.b32 	%r6630, 0;
$L__BB1_492:
	mul.wide.u32 	%rd2386, %r6630, 8;
	add.s64 	%rd2387, %rd55, %rd2386;
	ld.global.u64 	%rd97, [%rd2387+56];
	cvt.u32.u64 	%r437, %rd97;
	shr.u32 	%r6631, %r437, 3;
	and.b64  	%rd2388, %rd97, 4;
	setp.eq.s64 	%p1331, %rd2388, 0;
	@%p1331 bra 	$L__BB1_494;
	mul.wide.u32 	%rd2389, %r6631, 4;
	add.s64 	%rd2390, %rd2, %rd2389;
	ld.local.u32 	%r6631, [%rd2390+280];
	bra.uni 	$L__BB1_496;
$L__BB1_494:
	and.b64  	%rd2391, %rd97, 3;
	setp.ne.s64 	%p1332, %rd2391, 0;
	@%p1332 bra 	$L__BB1_496;
	mul.wide.u32 	%rd2392, %r6631, 4;
	add.s64 	%rd2393, %rd2, %rd2392;
	ld.local.u32 	%r6631, [%rd2393+408];
$L__BB1_496:
	shr.u64 	%rd98, %rd97, 35;
	and.b64  	%rd2394, %rd97, 17179869184;
	setp.eq.s64 	%p1333, %rd2394, 0;
	@%p1333 bra 	$L__BB1_498;
	shl.b64 	%rd2395, %rd98, 2;
	add.s64 	%rd2396, %rd2, %rd2395;
	ld.local.u32 	%r6632, [%rd2396+280];
	bra.uni 	$L__BB1_500;
$L__BB1_498:
	cvt.u32.u64 	%r6632, %rd98;
	and.b64  	%rd2397, %rd97, 12884901888;
	setp.ne.s64 	%p1334, %rd2397, 0;
	@%p1334 bra 	$L__BB1_500;
	shl.b64 	%rd2398, %rd98, 2;
	add.s64 	%rd2399, %rd2, %rd2398;
	ld.local.u32 	%r6632, [%rd2399+408];
$L__BB1_500:
	and.b32  	%r4358, %r437, 7;
	shl.b32 	%r4359, %r6631, 3;
	shl.b32 	%r4360, %r6632, 3;
	{ .reg .b32 tmp; mov.b64 {tmp, %r4361}, %rd97; }
	and.b32  	%r4362, %r4361, 7;
	or.b32  	%r4363, %r4360, %r4362;
	setp.eq.s32 	%p1335, %r4358, 0;
	selp.b32 	%r6634, %r4359, %r4363, %p1335;
	or.b32  	%r4364, %r4359, %r4358;
	selp.b32 	%r6638, %r4363, %r4364, %p1335;
	and.b32  	%r4365, %r6634, 7;
	setp.ne.s32 	%p1336, %r4365, 0;
	@%p1336 bra 	$L__BB1_509;
$L__BB1_501:
	and.b32  	%r4366, %r6638, 7;
	setp.ne.s32 	%p1337, %r4366, 0;
	@%p1337 bra 	$L__BB1_514;
$L__BB1_502:
	shr.u32 	%r4367, %r6638, 3;
	setp.ne.s32 	%p1338, %r6638, 0;
	shr.u32 	%r455, %r6638, 16;
	setp.eq.s32 	%p1339, %r455, %r132;
	and.pred  	%p1340, %p1338, %p1339;
	sub.s32 	%r4368, %r4367, %r133;
	mul.wide.u32 	%rd2400, %r4368, 4;
	mov.u32 	%r4369, shared_mem;
	cvt.u64.u32 	%rd2401, %r4369;
	cvta.shared.u64 	%rd2402, %rd2401;
	add.s64 	%rd2403, %rd2402, %rd2400;
	add.s64 	%rd4027, %rd2403, 65536;
	mul.wide.u32 	%rd2404, %r4367, 4;
	add.s64 	%rd101, %rd38, %rd2404;
	mov.u64 	%rd4026, %rd4027;
	@%p1340 bra 	$L__BB1_504;
	mov.u64 	%rd4026, %rd101;
$L__BB1_504:
	atom.exch.b32 	%r456, [%rd4026], -7;
	setp.eq.s32 	%p1341, %r456, -7;
	@%p1341 bra 	$L__BB1_514;
	setp.eq.s32 	%p1342, %r456, 0;
	@%p1342 bra 	$L__BB1_514;
	@%p1339 bra 	$L__BB1_511;
	mul.wide.u32 	%rd2405, %r455, 4;
	add.s64 	%rd2406, %rd39, %rd2405;
	atom.global.add.u32 	%r4370, [%rd2406], -1;
	setp.ne.s32 	%p1344, %r4370, 1;
	@%p1344 bra 	$L__BB1_512;
	atom.global.add.u32 	%r4371, [%rd40], 1;
	shl.b32 	%r4372, %r4371, 2;
	cvt.u64.u32 	%rd2407, %r4372;
	and.b64  	%rd2408, %rd2407, 262140;
	add.s64 	%rd2409, %rd37, %rd2408;
	st.global.u32 	[%rd2409], %r455;
	bra.uni 	$L__BB1_512;
$L__BB1_509:
	cvt.u64.u32 	%rd2420, %r6638;
	shl.b64 	%rd2421, %rd2420, 32;
	cvt.u64.u32 	%rd2422, %r6634;
	or.b64  	%rd99, %rd2421, %rd2422;
	mul.wide.u32 	%rd2423, %r6634, 8;
	and.b32  	%r4384, %r6638, 7;
	cvt.u64.u32 	%rd2424, %r4384;
	mov.b64 	%rd2425, 56;
	cvt.u32.u64 	%r4385, %rd2425;
	cvt.u32.u64 	%r4386, %rd2423;
	and.b32  	%r4387, %r4386, %r4385;
	cvt.u32.u64 	%r4388, %rd2424;
	or.b32  	%r4389, %r4387, %r4388;
	mov.b64 	%rd2426, 9130730411292422402;
	shr.u64 	%rd2427, %rd2426, %r4389;
	mov.b64 	%rd2428, 1736168554312260608;
	shr.u64 	%rd2429, %rd2428, %r4389;
	mov.b64 	%rd2430, -506390041275138048;
	shr.u64 	%rd2431, %rd2430, %r4389;
	shl.b64 	%rd2432, %rd2431, 2;
	cvt.u32.u64 	%r4390, %rd2429;
	mov.b64 	%rd2433, 2;
	cvt.u32.u64 	%r4391, %rd2433;
	and.b32  	%r4392, %r4390, %r4391;
	cvt.u32.u64 	%r4393, %rd2427;
	mov.b64 	%rd2434, 1;
	cvt.u32.u64 	%r4394, %rd2434;
	and.b32  	%r4395, %r4393, %r4394;
	or.b32  	%r4396, %r4395, %r4392;
	cvt.u32.u64 	%r4397, %rd2432;
	mov.b64 	%rd2435, 4;
	cvt.u32.u64 	%r4398, %rd2435;
	and.b32  	%r4399, %r4397, %r4398;
	or.b32  	%r4400, %r4396, %r4399;
	mov.b16 	%rs152, 1;
	shl.b16 	%rs153, %rs152, %r4400;
	and.b16  	%rs154, %rs153, 29;
	setp.eq.s16 	%p1356, %rs154, 0;
	@%p1356 bra 	$L__BB1_523;
	add.s32 	%r452, %r139, -1;
	mul.wide.u32 	%rd2436, %r139, 8;
	add.s64 	%rd2437, %rd2, %rd2436;
	st.local.u64 	[%rd2437+8], %rd99;
	mov.u32 	%r139, %r452;
	bra.uni 	$L__BB1_524;
$L__BB1_511:
	@%p1338 bra 	$L__BB1_513;
$L__BB1_512:
	mov.u64 	%rd4027, %rd101;
$L__BB1_513:
	atom.exch.b32 	%r4373, [%rd4027], 0;
	and.b32  	%r4374, %r456, 7;
	setp.eq.s32 	%p1346, %r4374, 0;
	mov.u32 	%r6638, %r456;
	@%p1346 bra 	$L__BB1_502;
$L__BB1_514:
	shr.u32 	%r4375, %r6634, 3;
	setp.ne.s32 	%p1347, %r6634, 0;
	shr.u32 	%r458, %r6634, 16;
	setp.eq.s32 	%p1348, %r458, %r132;
	and.pred  	%p1349, %p1347, %p1348;
	sub.s32 	%r4376, %r4375, %r133;
	mul.wide.u32 	%rd2410, %r4376, 4;
	mov.u32 	%r4377, shared_mem;
	cvt.u64.u32 	%rd2411, %r4377;
	cvta.shared.u64 	%rd2412, %rd2411;
	add.s64 	%rd2413, %rd2412, %rd2410;
	add.s64 	%rd4029, %rd2413, 65536;
	mul.wide.u32 	%rd2414, %r4375, 4;
	add.s64 	%rd105, %rd38, %rd2414;
	mov.u64 	%rd4028, %rd4029;
	@%p1349 bra 	$L__BB1_516;
	mov.u64 	%rd4028, %rd105;
$L__BB1_516:
	atom.exch.b32 	%r459, [%rd4028], %r6638;
	setp.eq.s32 	%p1350, %r459, -7;
	@%p1350 bra 	$L__BB1_524;
	@%p1348 bra 	$L__BB1_520;
	mul.wide.u32 	%rd2415, %r458, 4;
	add.s64 	%rd2416, %rd39, %rd2415;
	atom.global.add.u32 	%r4378, [%rd2416], -1;
	setp.ne.s32 	%p1352, %r4378, 1;
	@%p1352 bra 	$L__BB1_521;
	atom.global.add.u32 	%r4379, [%rd40], 1;
	shl.b32 	%r4380, %r4379, 2;
	cvt.u64.u32 	%rd2417, %r4380;
	and.b64  	%rd2418, %rd2417, 262140;
	add.s64 	%rd2419, %rd37, %rd2418;
	st.global.u32 	[%rd2419], %r458;
	bra.uni 	$L__BB1_521;
$L__BB1_520:
	@%p1347 bra 	$L__BB1_522;
$L__BB1_521:
	mov.u64 	%rd4029, %rd105;
$L__BB1_522:
	atom.exch.b32 	%r4381, [%rd4029], 0;
	and.b32  	%r4382, %r459, 7;
	setp.eq.s32 	%p1354, %r4382, 0;
	selp.b32 	%r6634, %r459, %r6638, %p1354;
	selp.b32 	%r6638, %r6638, %r459, %p1354;
	and.b32  	%r4383, %r6634, 7;
	setp.eq.s32 	%p1355, %r4383, 0;
	@%p1355 bra 	$L__BB1_501;
	bra.uni 	$L__BB1_509;
$L__BB1_523:
	add.s32 	%r453, %r6519, 1;
	mul.wide.u32 	%rd2438, %r6519, 8;
	add.s64 	%rd2439, %rd2, %rd2438;
	st.local.u64 	[%rd2439+8], %rd99;
	mov.u32 	%r6519, %r453;
$L__BB1_524:
	add.s32 	%r6630, %r6630, 1;
	ld.global.u32 	%r4401, [%rd55+36];
	setp.lt.u32 	%p1357, %r6630, %r4401;
	@%p1357 bra 	$L__BB1_492;
	st.local.v2.u32 	[%rd2], {%r6519, %r139};
	bra.uni 	$L__BB1_1189;
$L__BB1_526:
	setp.eq.s16 	%p91, %rs102, 2;
	@%p91 bra 	$L__BB1_1189;
	sub.s32 	%r3812, %r6519, %r139;
	setp.lt.u32 	%p959, %r3812, 2;
	@%p959 bra 	$L__BB1_1213;
	ld.param.u64 	%rd3984, [_Z9evaluatorP4GNetj_param_0];
	shr.u32 	%r3813, %r142, 3;
	shr.u32 	%r465, %r142, 16;
	setp.eq.s32 	%p960, %r465, %r132;
	sub.s32 	%r3814, %r3813, %r133;
	mul.wide.u32 	%rd2024, %r3814, 8;
	mov.u32 	%r3815, shared_mem;
	cvt.u64.u32 	%rd2025, %r3815;
	cvta.shared.u64 	%rd2026, %rd2025;
	add.s64 	%rd4031, %rd2026, %rd2024;
	and.b32  	%r3816, %r142, -8;
	cvt.u64.u32 	%rd2027, %r3816;
	add.s64 	%rd109, %rd3984, %rd2027;
	mov.u64 	%rd4030, %rd4031;
	@%p960 bra 	$L__BB1_530;
	add.s64 	%rd4030, %rd109, 8388608;
$L__BB1_530:
	ld.u64 	%rd2028, [%rd4030];
	setp.eq.s64 	%p961, %rd2028, 0;
	@%p961 bra 	$L__BB1_1213;
	setp.eq.s32 	%p962, %r465, %r132;
	@%p962 bra 	$L__BB1_533;
	add.s64 	%rd4031, %rd109, 8388608;
$L__BB1_533:
	atom.exch.b64 	%rd2029, [%rd4031], 0;
	cvt.u32.u64 	%r3817, %rd2029;
	{ .reg .b32 tmp; mov.b64 {tmp, %r466}, %rd2029; }
	and.b32  	%r467, %r143, 7;
	setp.eq.s32 	%p963, %r467, 0;
	selp.b32 	%r6642, %r143, %r3817, %p963;
	selp.b32 	%r6646, %r3817, %r143, %p963;
	and.b32  	%r3818, %r6642, 7;
	setp.ne.s32 	%p964, %r3818, 0;
	@%p964 bra 	$L__BB1_542;
$L__BB1_534:
	and.b32  	%r3819, %r6646, 7;
	setp.ne.s32 	%p965, %r3819, 0;
	@%p965 bra 	$L__BB1_547;
$L__BB1_535:
	shr.u32 	%r3820, %r6646, 3;
	setp.ne.s32 	%p966, %r6646, 0;
	shr.u32 	%r477, %r6646, 16;
	setp.eq.s32 	%p967, %r477, %r132;
	and.pred  	%p968, %p966, %p967;
	sub.s32 	%r3821, %r3820, %r133;
	mul.wide.u32 	%rd2030, %r3821, 4;
	cvta.shared.u64 	%rd2032, %rd2025;
	add.s64 	%rd2033, %rd2032, %rd2030;
	add.s64 	%rd4033, %rd2033, 65536;
	mul.wide.u32 	%rd2034, %r3820, 4;
	add.s64 	%rd116, %rd38, %rd2034;
	mov.u64 	%rd4032, %rd4033;
	@%p968 bra 	$L__BB1_537;
	mov.u64 	%rd4032, %rd116;
$L__BB1_537:
	atom.exch.b32 	%r478, [%rd4032], -7;
	setp.eq.s32 	%p969, %r478, -7;
	@%p969 bra 	$L__BB1_547;
	setp.eq.s32 	%p970, %r478, 0;
	@%p970 bra 	$L__BB1_547;
	@%p967 bra 	$L__BB1_544;
	mul.wide.u32 	%rd2035, %r477, 4;
	add.s64 	%rd2036, %rd39, %rd2035;
	atom.global.add.u32 	%r3823, [%rd2036], -1;
	setp.ne.s32 	%p972, %r3823, 1;
	@%p972 bra 	$L__BB1_545;
	atom.global.add.u32 	%r3824, [%rd40], 1;
	shl.b32 	%r3825, %r3824, 2;
	cvt.u64.u32 	%rd2037, %r3825;
	and.b64  	%rd2038, %rd2037, 262140;
	add.s64 	%rd2039, %rd37, %rd2038;
	st.global.u32 	[%rd2039], %r477;
	bra.uni 	$L__BB1_545;
$L__BB1_542:
	cvt.u64.u32 	%rd2050, %r6646;
	shl.b64 	%rd2051, %rd2050, 32;
	cvt.u64.u32 	%rd2052, %r6642;
	or.b64  	%rd114, %rd2051, %rd2052;
	mul.wide.u32 	%rd2053, %r6642, 8;
	and.b32  	%r3837, %r6646, 7;
	cvt.u64.u32 	%rd2054, %r3837;
	mov.b64 	%rd2055, 56;
	cvt.u32.u64 	%r3838, %rd2055;
	cvt.u32.u64 	%r3839, %rd2053;
	and.b32  	%r3840, %r3839, %r3838;
	cvt.u32.u64 	%r3841, %rd2054;
	or.b32  	%r3842, %r3840, %r3841;
	mov.b64 	%rd2056, 9130730411292422402;
	shr.u64 	%rd2057, %rd2056, %r3842;
	mov.b64 	%rd2058, 1736168554312260608;
	shr.u64 	%rd2059, %rd2058, %r3842;
	mov.b64 	%rd2060, -506390041275138048;
	shr.u64 	%rd2061, %rd2060, %r3842;
	shl.b64 	%rd2062, %rd2061, 2;
	cvt.u32.u64 	%r3843, %rd2059;
	mov.b64 	%rd2063, 2;
	cvt.u32.u64 	%r3844, %rd2063;
	and.b32  	%r3845, %r3843, %r3844;
	cvt.u32.u64 	%r3846, %rd2057;
	mov.b64 	%rd2064, 1;
	cvt.u32.u64 	%r3847, %rd2064;
	and.b32  	%r3848, %r3846, %r3847;
	or.b32  	%r3849, %r3848, %r3845;
	cvt.u32.u64 	%r3850, %rd2062;
	mov.b64 	%rd2065, 4;
	cvt.u32.u64 	%r3851, %rd2065;
	and.b32  	%r3852, %r3850, %r3851;
	or.b32  	%r3853, %r3849, %r3852;
	mov.b16 	%rs139, 1;
	shl.b16 	%rs140, %rs139, %r3853;
	and.b16  	%rs141, %rs140, 29;
	setp.eq.s16 	%p984, %rs141, 0;
	@%p984 bra 	$L__BB1_556;
	add.s32 	%r474, %r139, -1;
	st.local.u32 	[%rd2+4], %r474;
	mul.wide.u32 	%rd2066, %r139, 8;
	add.s64 	%rd2067, %rd2, %rd2066;
	st.local.u64 	[%rd2067+8], %rd114;
	mov.u32 	%r139, %r474;
	bra.uni 	$L__BB1_557;
$L__BB1_544:
	@%p966 bra 	$L__BB1_546;
$L__BB1_545:
	mov.u64 	%rd4033, %rd116;
$L__BB1_546:
	atom.exch.b32 	%r3826, [%rd4033], 0;
	and.b32  	%r3827, %r478, 7;
	setp.eq.s32 	%p974, %r3827, 0;
	mov.u32 	%r6646, %r478;
	@%p974 bra 	$L__BB1_535;
$L__BB1_547:
	shr.u32 	%r3828, %r6642, 3;
	setp.ne.s32 	%p975, %r6642, 0;
	shr.u32 	%r480, %r6642, 16;
	setp.eq.s32 	%p976, %r480, %r132;
	and.pred  	%p977, %p975, %p976;
	sub.s32 	%r3829, %r3828, %r133;
	mul.wide.u32 	%rd2040, %r3829, 4;
	cvta.shared.u64 	%rd2042, %rd2025;
	add.s64 	%rd2043, %rd2042, %rd2040;
	add.s64 	%rd4035, %rd2043, 65536;
	mul.wide.u32 	%rd2044, %r3828, 4;
	add.s64 	%rd120, %rd38, %rd2044;
	mov.u64 	%rd4034, %rd4035;
	@%p977 bra 	$L__BB1_549;
	mov.u64 	%rd4034, %rd120;
$L__BB1_549:
	atom.exch.b32 	%r481, [%rd4034], %r6646;
	setp.eq.s32 	%p978, %r481, -7;
	@%p978 bra 	$L__BB1_557;
	@%p976 bra 	$L__BB1_553;
	mul.wide.u32 	%rd2045, %r480, 4;
	add.s64 	%rd2046, %rd39, %rd2045;
	atom.global.add.u32 	%r3831, [%rd2046], -1;
	setp.ne.s32 	%p980, %r3831, 1;
	@%p980 bra 	$L__BB1_554;
	atom.global.add.u32 	%r3832, [%rd40], 1;
	shl.b32 	%r3833, %r3832, 2;
	cvt.u64.u32 	%rd2047, %r3833;
	and.b64  	%rd2048, %rd2047, 262140;
	add.s64 	%rd2049, %rd37, %rd2048;
	st.global.u32 	[%rd2049], %r480;
	bra.uni 	$L__BB1_554;
$L__BB1_553:
	@%p975 bra 	$L__BB1_555;
$L__BB1_554:
	mov.u64 	%rd4035, %rd120;
$L__BB1_555:
	atom.exch.b32 	%r3834, [%rd4035], 0;
	and.b32  	%r3835, %r481, 7;
	setp.eq.s32 	%p982, %r3835, 0;
	selp.b32 	%r6642, %r481, %r6646, %p982;
	selp.b32 	%r6646, %r6646, %r481, %p982;
	and.b32  	%r3836, %r6642, 7;
	setp.eq.s32 	%p983, %r3836, 0;
	@%p983 bra 	$L__BB1_534;
	bra.uni 	$L__BB1_542;
$L__BB1_556:
	add.s32 	%r475, %r6519, 1;
	st.local.u32 	[%rd2], %r475;
	mul.wide.u32 	%rd2068, %r6519, 8;
	add.s64 	%rd2069, %rd2, %rd2068;
	st.local.u64 	[%rd2069+8], %rd114;
	mov.u32 	%r6519, %r475;
$L__BB1_557:
	setp.eq.s32 	%p985, %r467, 0;
	selp.b32 	%r489, %r143, %r466, %p985;
	selp.b32 	%r6654, %r466, %r143, %p985;
	and.b32  	%r3854, %r489, 7;
	setp.ne.s32 	%p986, %r3854, 0;
	@%p986 bra 	$L__BB1_566;
$L__BB1_558:
	and.b32  	%r3855, %r6654, 7;
	setp.ne.s32 	%p987, %r3855, 0;
	@%p987 bra 	$L__BB1_572;
$L__BB1_559:
	shr.u32 	%r3856, %r6654, 3;
	setp.ne.s32 	%p988, %r6654, 0;
	shr.u32 	%r493, %r6654, 16;
	setp.eq.s32 	%p989, %r493, %r132;
	and.pred  	%p990, %p988, %p989;
	sub.s32 	%r3857, %r3856, %r133;
	mul.wide.u32 	%rd2070, %r3857, 4;
	cvt.u64.u32 	%rd2071, %r3815;
	cvta.shared.u64 	%rd2072, %rd2071;
	add.s64 	%rd2073, %rd2072, %rd2070;
	add.s64 	%rd4037, %rd2073, 65536;
	mul.wide.u32 	%rd2074, %r3856, 4;
	add.s64 	%rd125, %rd38, %rd2074;
	mov.u64 	%rd4036, %rd4037;
	@%p990 bra 	$L__BB1_561;
	mov.u64 	%rd4036, %rd125;
$L__BB1_561:
	atom.exch.b32 	%r494, [%rd4036], -7;
	setp.eq.s32 	%p991, %r494, -7;
	@%p991 bra 	$L__BB1_572;
	setp.eq.s32 	%p992, %r494, 0;
	@%p992 bra 	$L__BB1_572;
	setp.eq.s32 	%p993, %r493, %r132;
	@%p993 bra 	$L__BB1_569;
	mul.wide.u32 	%rd2075, %r493, 4;
	add.s64 	%rd2076, %rd39, %rd2075;
	atom.global.add.u32 	%r3859, [%rd2076], -1;
	setp.ne.s32 	%p994, %r3859, 1;
	@%p994 bra 	$L__BB1_570;
	atom.global.add.u32 	%r3860, [%rd40], 1;
	shl.b32 	%r3861, %r3860, 2;
	cvt.u64.u32 	%rd2077, %r3861;
	and.b64  	%rd2078, %rd2077, 262140;
	add.s64 	%rd2079, %rd37, %rd2078;
	st.global.u32 	[%rd2079], %r493;
	bra.uni 	$L__BB1_570;
$L__BB1_566:
	cvt.u64.u32 	%rd2090, %r6654;
	shl.b64 	%rd2091, %rd2090, 32;
	cvt.u64.u32 	%rd2092, %r489;
	or.b64  	%rd123, %rd2091, %rd2092;
	mul.wide.u32 	%rd2093, %r489, 8;
	and.b32  	%r3873, %r6654, 7;
	cvt.u64.u32 	%rd2094, %r3873;
	mov.b64 	%rd2095, 56;
	cvt.u32.u64 	%r3874, %rd2095;
	cvt.u32.u64 	%r3875, %rd2093;
	and.b32  	%r3876, %r3875, %r3874;
	cvt.u32.u64 	%r3877, %rd2094;
	or.b32  	%r3878, %r3876, %r3877;
	mov.b64 	%rd2096, 9130730411292422402;
	shr.u64 	%rd2097, %rd2096, %r3878;
	mov.b64 	%rd2098, 1736168554312260608;
	shr.u64 	%rd2099, %rd2098, %r3878;
	mov.b64 	%rd2100, -506390041275138048;
	shr.u64 	%rd2101, %rd2100, %r3878;
	shl.b64 	%rd2102, %rd2101, 2;
	cvt.u32.u64 	%r3879, %rd2099;
	mov.b64 	%rd2103, 2;
	cvt.u32.u64 	%r3880, %rd2103;
	and.b32  	%r3881, %r3879, %r3880;
	cvt.u32.u64 	%r3882, %rd2097;
	mov.b64 	%rd2104, 1;
	cvt.u32.u64 	%r3883, %rd2104;
	and.b32  	%r3884, %r3882, %r3883;
	or.b32  	%r3885, %r3884, %r3881;
	cvt.u32.u64 	%r3886, %rd2102;
	mov.b64 	%rd2105, 4;
	cvt.u32.u64 	%r3887, %rd2105;
	and.b32  	%r3888, %r3886, %r3887;
	or.b32  	%r3889, %r3885, %r3888;
	mov.b16 	%rs142, 1;
	shl.b16 	%rs143, %rs142, %r3889;
	and.b16  	%rs144, %rs143, 29;
	setp.eq.s16 	%p1006, %rs144, 0;
	@%p1006 bra 	$L__BB1_568;
	add.s32 	%r3890, %r139, -1;
	st.local.u32 	[%rd2+4], %r3890;
	mul.wide.u32 	%rd2106, %r139, 8;
	add.s64 	%rd2107, %rd2, %rd2106;
	st.local.u64 	[%rd2107+8], %rd123;
	bra.uni 	$L__BB1_1189;
$L__BB1_568:
	add.s32 	%r3891, %r6519, 1;
	st.local.u32 	[%rd2], %r3891;
	mul.wide.u32 	%rd2108, %r6519, 8;
	add.s64 	%rd2109, %rd2, %rd2108;
	st.local.u64 	[%rd2109+8], %rd123;
	bra.uni 	$L__BB1_1189;
$L__BB1_569:
	setp.ne.s32 	%p995, %r6654, 0;
	@%p995 bra 	$L__BB1_571;
$L__BB1_570:
	mov.u64 	%rd4037, %rd125;
$L__BB1_571:
	atom.exch.b32 	%r3862, [%rd4037], 0;
	and.b32  	%r3863, %r494, 7;
	setp.eq.s32 	%p996, %r3863, 0;
	mov.u32 	%r6654, %r494;
	@%p996 bra 	$L__BB1_559;
$L__BB1_572:
	shr.u32 	%r3864, %r489, 3;
	setp.ne.s32 	%p997, %r489, 0;
	shr.u32 	%r496, %r489, 16;
	setp.eq.s32 	%p998, %r496, %r132;
	and.pred  	%p999, %p997, %p998;
	sub.s32 	%r3865, %r3864, %r133;
	mul.wide.u32 	%rd2080, %r3865, 4;
	cvt.u64.u32 	%rd2081, %r3815;
	cvta.shared.u64 	%rd2082, %rd2081;
	add.s64 	%rd2083, %rd2082, %rd2080;
	add.s64 	%rd4039, %rd2083, 65536;
	mul.wide.u32 	%rd2084, %r3864, 4;
	add.s64 	%rd129, %rd38, %rd2084;
	mov.u64 	%rd4038, %rd4039;
	@%p999 bra 	$L__BB1_574;
	mov.u64 	%rd4038, %rd129;
$L__BB1_574:
	atom.exch.b32 	%r497, [%rd4038], %r6654;
	setp.eq.s32 	%p1000, %r497, -7;
	@%p1000 bra 	$L__BB1_1189;
	setp.eq.s32 	%p1001, %r496, %r132;
	@%p1001 bra 	$L__BB1_578;
	mul.wide.u32 	%rd2085, %r496, 4;
	add.s64 	%rd2086, %rd39, %rd2085;
	atom.global.add.u32 	%r3867, [%rd2086], -1;
	setp.ne.s32 	%p1002, %r3867, 1;
	@%p1002 bra 	$L__BB1_579;
	atom.global.add.u32 	%r3868, [%rd40], 1;
	shl.b32 	%r3869, %r3868, 2;
	cvt.u64.u32 	%rd2087, %r3869;
	and.b64  	%rd2088, %rd2087, 262140;
	add.s64 	%rd2089, %rd37, %rd2088;
	st.global.u32 	[%rd2089], %r496;
	bra.uni 	$L__BB1_579;
$L__BB1_578:
	setp.ne.s32 	%p1003, %r489, 0;
	@%p1003 bra 	$L__BB1_580;
$L__BB1_579:
	mov.u64 	%rd4039, %rd129;
$L__BB1_580:
	atom.exch.b32 	%r3870, [%rd4039], 0;
	and.b32  	%r3871, %r497, 7;
	setp.eq.s32 	%p1004, %r3871, 0;
	selp.b32 	%r489, %r497, %r6654, %p1004;
	selp.b32 	%r6654, %r6654, %r497, %p1004;
	and.b32  	%r3872, %r489, 7;
	setp.eq.s32 	%p1005, %r3872, 0;
	@%p1005 bra 	$L__BB1_558;
	bra.uni 	$L__BB1_566;
$L__BB1_581:
	@%p918 bra 	$L__BB1_583;
$L__BB1_582:
	mov.u64 	%rd4045, %rd147;
$L__BB1_583:
	atom.exch.b32 	%r3744, [%rd4045], 0;
	and.b32  	%r3745, %r513, 7;
	setp.eq.s32 	%p926, %r3745, 0;
	mov.u32 	%r6660, %r513;
	@%p926 bra 	$L__BB1_594;
$L__BB1_584:
	shr.u32 	%r3746, %r6656, 3;
	setp.ne.s32 	%p927, %r6656, 0;
	shr.u32 	%r515, %r6656, 16;
	setp.eq.s32 	%p928, %r515, %r132;
	and.pred  	%p929, %p927, %p928;
	sub.s32 	%r3747, %r3746, %r133;
	mul.wide.u32 	%rd1954, %r3747, 4;
	mov.u32 	%r3748, shared_mem;
	cvt.u64.u32 	%rd1955, %r3748;
	cvta.shared.u64 	%rd1956, %rd1955;
	add.s64 	%rd1957, %rd1956, %rd1954;
	add.s64 	%rd4047, %rd1957, 65536;
	mul.wide.u32 	%rd1958, %r3746, 4;
	add.s64 	%rd151, %rd38, %rd1958;
	mov.u64 	%rd4046, %rd4047;
	@%p929 bra 	$L__BB1_586;
	mov.u64 	%rd4046, %rd151;
$L__BB1_586:
	atom.exch.b32 	%r516, [%rd4046], %r6660;
	setp.eq.s32 	%p930, %r516, -7;
	@%p930 bra 	$L__BB1_602;
	@%p928 bra 	$L__BB1_590;
	mul.wide.u32 	%rd1959, %r515, 4;
	add.s64 	%rd1960, %rd39, %rd1959;
	atom.global.add.u32 	%r3749, [%rd1960], -1;
	setp.ne.s32 	%p932, %r3749, 1;
	@%p932 bra 	$L__BB1_591;
	atom.global.add.u32 	%r3750, [%rd40], 1;
	shl.b32 	%r3751, %r3750, 2;
	cvt.u64.u32 	%rd1961, %r3751;
	and.b64  	%rd1962, %rd1961, 262140;
	add.s64 	%rd1963, %rd37, %rd1962;
	st.global.u32 	[%rd1963], %r515;
	bra.uni 	$L__BB1_591;
$L__BB1_590:
	@%p927 bra 	$L__BB1_592;
$L__BB1_591:
	mov.u64 	%rd4047, %rd151;
$L__BB1_592:
	atom.exch.b32 	%r3752, [%rd4047], 0;
	and.b32  	%r3753, %r516, 7;
	setp.eq.s32 	%p934, %r3753, 0;
	selp.b32 	%r6656, %r516, %r6660, %p934;
	selp.b32 	%r6660, %r6660, %r516, %p934;
	and.b32  	%r3754, %r6656, 7;
	setp.eq.s32 	%p935, %r3754, 0;
	@%p935 bra 	$L__BB1_593;
	bra.uni 	$L__BB1_170;
$L__BB1_593:
	and.b32  	%r3737, %r6660, 7;
	setp.ne.s32 	%p917, %r3737, 0;
	@%p917 bra 	$L__BB1_584;
$L__BB1_594:
	shr.u32 	%r3738, %r6660, 3;
	setp.ne.s32 	%p918, %r6660, 0;
	shr.u32 	%r512, %r6660, 16;
	setp.eq.s32 	%p919, %r512, %r132;
	and.pred  	%p920, %p918, %p919;
	sub.s32 	%r3739, %r3738, %r133;
	mul.wide.u32 	%rd1944, %r3739, 4;
	mov.u32 	%r3740, shared_mem;
	cvt.u64.u32 	%rd1945, %r3740;
	cvta.shared.u64 	%rd1946, %rd1945;
	add.s64 	%rd1947, %rd1946, %rd1944;
	add.s64 	%rd4045, %rd1947, 65536;
	mul.wide.u32 	%rd1948, %r3738, 4;
	add.s64 	%rd147, %rd38, %rd1948;
	mov.u64 	%rd4044, %rd4045;
	@%p920 bra 	$L__BB1_596;
	mov.u64 	%rd4044, %rd147;
$L__BB1_596:
	atom.exch.b32 	%r513, [%rd4044], -7;
	setp.eq.s32 	%p921, %r513, -7;
	@%p921 bra 	$L__BB1_584;
	setp.eq.s32 	%p922, %r513, 0;
	@%p922 bra 	$L__BB1_584;
	@%p919 bra 	$L__BB1_581;
	mul.wide.u32 	%rd1949, %r512, 4;
	add.s64 	%rd1950, %rd39, %rd1949;
	atom.global.add.u32 	%r3741, [%rd1950], -1;
	setp.ne.s32 	%p924, %r3741, 1;
	@%p924 bra 	$L__BB1_582;
	atom.global.add.u32 	%r3742, [%rd40], 1;
	shl.b32 	%r3743, %r3742, 2;
	cvt.u64.u32 	%rd1951, %r3743;
	and.b64  	%rd1952, %rd1951, 262140;
	add.s64 	%rd1953, %rd37, %rd1952;
	st.global.u32 	[%rd1953], %r512;
	bra.uni 	$L__BB1_582;
$L__BB1_601:
	add.s32 	%r510, %r6519, 1;
	st.local.u32 	[%rd2], %r510;
	mul.wide.u32 	%rd1982, %r6519, 8;
	add.s64 	%rd1983, %rd2, %rd1982;
	st.local.u64 	[%rd1983+8], %rd145;
	mov.u32 	%r6519, %r510;
$L__BB1_602:
	{ .reg .b32 tmp; mov.b64 {tmp, %r3772}, %rd142; }
	and.b32  	%r3773, %r3772, 7;
	setp.eq.s32 	%p937, %r3773, 0;
	selp.b32 	%r524, %r3772, %r502, %p937;
	selp.b32 	%r6668, %r502, %r3772, %p937;
	and.b32  	%r3774, %r524, 7;
	setp.ne.s32 	%p938, %r3774, 0;
	@%p938 bra 	$L__BB1_611;
$L__BB1_603:
	and.b32  	%r3775, %r6668, 7;
	setp.ne.s32 	%p939, %r3775, 0;
	@%p939 bra 	$L__BB1_617;
$L__BB1_604:
	shr.u32 	%r3776, %r6668, 3;
	setp.ne.s32 	%p940, %r6668, 0;
	shr.u32 	%r528, %r6668, 16;
	setp.eq.s32 	%p941, %r528, %r132;
	and.pred  	%p942, %p940, %p941;
	sub.s32 	%r3777, %r3776, %r133;
	mul.wide.u32 	%rd1984, %r3777, 4;
	mov.u32 	%r3778, shared_mem;
	cvt.u64.u32 	%rd1985, %r3778;
	cvta.shared.u64 	%rd1986, %rd1985;
	add.s64 	%rd1987, %rd1986, %rd1984;
	add.s64 	%rd4049, %rd1987, 65536;
	mul.wide.u32 	%rd1988, %r3776, 4;
	add.s64 	%rd156, %rd38, %rd1988;
	mov.u64 	%rd4048, %rd4049;
	@%p942 bra 	$L__BB1_606;
	mov.u64 	%rd4048, %rd156;
$L__BB1_606:
	atom.exch.b32 	%r529, [%rd4048], -7;
	setp.eq.s32 	%p943, %r529, -7;
	@%p943 bra 	$L__BB1_617;
	setp.eq.s32 	%p944, %r529, 0;
	@%p944 bra 	$L__BB1_617;
	setp.eq.s32 	%p945, %r528, %r132;
	@%p945 bra 	$L__BB1_614;
	mul.wide.u32 	%rd1989, %r528, 4;
	add.s64 	%rd1990, %rd39, %rd1989;
	atom.global.add.u32 	%r3779, [%rd1990], -1;
	setp.ne.s32 	%p946, %r3779, 1;
	@%p946 bra 	$L__BB1_615;
	atom.global.add.u32 	%r3780, [%rd40], 1;
	shl.b32 	%r3781, %r3780, 2;
	cvt.u64.u32 	%rd1991, %r3781;
	and.b64  	%rd1992, %rd1991, 262140;
	add.s64 	%rd1993, %rd37, %rd1992;
	st.global.u32 	[%rd1993], %r528;
	bra.uni 	$L__BB1_615;
$L__BB1_611:
	cvt.u64.u32 	%rd2004, %r6668;
	shl.b64 	%rd2005, %rd2004, 32;
	cvt.u64.u32 	%rd2006, %r524;
	or.b64  	%rd154, %rd2005, %rd2006;
	mul.wide.u32 	%rd2007, %r524, 8;
	and.b32  	%r3793, %r6668, 7;
	cvt.u64.u32 	%rd2008, %r3793;
	mov.b64 	%rd2009, 56;
	cvt.u32.u64 	%r3794, %rd2009;
	cvt.u32.u64 	%r3795, %rd2007;
	and.b32  	%r3796, %r3795, %r3794;
	cvt.u32.u64 	%r3797, %rd2008;
	or.b32  	%r3798, %r3796, %r3797;
	mov.b64 	%rd2010, 9130730411292422402;
	shr.u64 	%rd2011, %rd2010, %r3798;
	mov.b64 	%rd2012, 1736168554312260608;
	shr.u64 	%rd2013, %rd2012, %r3798;
	mov.b64 	%rd2014, -506390041275138048;
	shr.u64 	%rd2015, %rd2014, %r3798;
	shl.b64 	%rd2016, %rd2015, 2;
	cvt.u32.u64 	%r3799, %rd2013;
	mov.b64 	%rd2017, 2;
	cvt.u32.u64 	%r3800, %rd2017;
	and.b32  	%r3801, %r3799, %r3800;
	cvt.u32.u64 	%r3802, %rd2011;
	mov.b64 	%rd2018, 1;
	cvt.u32.u64 	%r3803, %rd2018;
	and.b32  	%r3804, %r3802, %r3803;
	or.b32  	%r3805, %r3804, %r3801;
	cvt.u32.u64 	%r3806, %rd2016;
	mov.b64 	%rd2019, 4;
	cvt.u32.u64 	%r3807, %rd2019;
	and.b32  	%r3808, %r3806, %r3807;
	or.b32  	%r3809, %r3805, %r3808;
	mov.b16 	%rs136, 1;
	shl.b16 	%rs137, %rs136, %r3809;
	and.b16  	%rs138, %rs137, 29;
	setp.eq.s16 	%p958, %rs138, 0;
	@%p958 bra 	$L__BB1_613;
	add.s32 	%r3810, %r139, -1;
	st.local.u32 	[%rd2+4], %r3810;
	mul.wide.u32 	%rd2020, %r139, 8;
	add.s64 	%rd2021, %rd2, %rd2020;
	st.local.u64 	[%rd2021+8], %rd154;
	bra.uni 	$L__BB1_1189;
$L__BB1_613:
	add.s32 	%r3811, %r6519, 1;
	st.local.u32 	[%rd2], %r3811;
	mul.wide.u32 	%rd2022, %r6519, 8;
	add.s64 	%rd2023, %rd2, %rd2022;
	st.local.u64 	[%rd2023+8], %rd154;
	bra.uni 	$L__BB1_1189;
$L__BB1_614:
	setp.ne.s32 	%p947, %r6668, 0;
	@%p947 bra 	$L__BB1_616;
$L__BB1_615:
	mov.u64 	%rd4049, %rd156;
$L__BB1_616:
	atom.exch.b32 	%r3782, [%rd4049], 0;
	and.b32  	%r3783, %r529, 7;
	setp.eq.s32 	%p948, %r3783, 0;
	mov.u32 	%r6668, %r529;
	@%p948 bra 	$L__BB1_604;
$L__BB1_617:
	shr.u32 	%r3784, %r524, 3;
	setp.ne.s32 	%p949, %r524, 0;
	shr.u32 	%r531, %r524, 16;
	setp.eq.s32 	%p950, %r531, %r132;
	and.pred  	%p951, %p949, %p950;
	sub.s32 	%r3785, %r3784, %r133;
	mul.wide.u32 	%rd1994, %r3785, 4;
	mov.u32 	%r3786, shared_mem;
	cvt.u64.u32 	%rd1995, %r3786;
	cvta.shared.u64 	%rd1996, %rd1995;
	add.s64 	%rd1997, %rd1996, %rd1994;
	add.s64 	%rd4051, %rd1997, 65536;
	mul.wide.u32 	%rd1998, %r3784, 4;
	add.s64 	%rd160, %rd38, %rd1998;
	mov.u64 	%rd4050, %rd4051;
	@%p951 bra 	$L__BB1_619;
	mov.u64 	%rd4050, %rd160;
$L__BB1_619:
	atom.exch.b32 	%r532, [%rd4050], %r6668;
	setp.eq.s32 	%p952, %r532, -7;
	@%p952 bra 	$L__BB1_1189;
	setp.eq.s32 	%p953, %r531, %r132;
	@%p953 bra 	$L__BB1_623;
	mul.wide.u32 	%rd1999, %r531, 4;
	add.s64 	%rd2000, %rd39, %rd1999;
	atom.global.add.u32 	%r3787, [%rd2000], -1;
	setp.ne.s32 	%p954, %r3787, 1;
	@%p954 bra 	$L__BB1_624;
	atom.global.add.u32 	%r3788, [%rd40], 1;
	shl.b32 	%r3789, %r3788, 2;
	cvt.u64.u32 	%rd2001, %r3789;
	and.b64  	%rd2002, %rd2001, 262140;
	add.s64 	%rd2003, %rd37, %rd2002;
	st.global.u32 	[%rd2003], %r531;
	bra.uni 	$L__BB1_624;
$L__BB1_623:
	setp.ne.s32 	%p955, %r524, 0;
	@%p955 bra 	$L__BB1_625;
$L__BB1_624:
	mov.u64 	%rd4051, %rd160;
$L__BB1_625:
	atom.exch.b32 	%r3790, [%rd4051], 0;
	and.b32  	%r3791, %r532, 7;
	setp.eq.s32 	%p956, %r3791, 0;
	selp.b32 	%r524, %r532, %r6668, %p956;
	selp.b32 	%r6668, %r6668, %r532, %p956;
	and.b32  	%r3792, %r524, 7;
	setp.eq.s32 	%p957, %r3792, 0;
	@%p957 bra 	$L__BB1_603;
	bra.uni 	$L__BB1_611;
$L__BB1_626:
	ld.local.u32 	%r535, [%rd2+272];
	shl.b32 	%r3149, %r535, 3;
	mov.u32 	%r3150, shared_mem;
	add.s32 	%r3151, %r3150, %r3149;
	ld.shared.u64 	%rd1530, [%r3151];
	setp.ne.s64 	%p483, %rd1530, 0;
	setp.eq.s32 	%p484, %r535, 0;
	or.pred  	%p485, %p484, %p483;
	mov.b32 	%r6670, 0;
	@%p485 bra 	$L__BB1_628;
	add.s32 	%r3153, %r535, %r133;
	st.local.u32 	[%rd2+280], %r3153;
	mov.b32 	%r6670, 1;
$L__BB1_628:
	add.s32 	%r3154, %r535, 256;
	and.b32  	%r537, %r3154, 8191;
	shl.b32 	%r3155, %r3154, 3;
	and.b32  	%r3156, %r3155, 65528;
	add.s32 	%r3158, %r3150, %r3156;
	ld.shared.u64 	%rd1531, [%r3158];
	setp.ne.s64 	%p486, %rd1531, 0;
	and.b32  	%r538, %r535, 8191;
	setp.eq.s32 	%p487, %r538, 7936;
	or.pred  	%p488, %p487, %p486;
	@%p488 bra 	$L__BB1_630;
	add.s32 	%r3159, %r537, %r133;
	add.s32 	%r539, %r6670, 1;
	mul.wide.u32 	%rd1532, %r6670, 4;
	add.s64 	%rd1533, %rd2, %rd1532;
	st.local.u32 	[%rd1533+280], %r3159;
	mov.u32 	%r6670, %r539;
$L__BB1_630:
	add.s32 	%r3160, %r535, 512;
	and.b32  	%r541, %r3160, 8191;
	shl.b32 	%r3161, %r3160, 3;
	and.b32  	%r3162, %r3161, 65528;
	add.s32 	%r3164, %r3150, %r3162;
	ld.shared.u64 	%rd1534, [%r3164];
	setp.ne.s64 	%p489, %rd1534, 0;
	setp.eq.s32 	%p490, %r538, 7680;
	or.pred  	%p491, %p490, %p489;
	@%p491 bra 	$L__BB1_632;
	add.s32 	%r3165, %r541, %r133;
	add.s32 	%r542, %r6670, 1;
	mul.wide.u32 	%rd1535, %r6670, 4;
	add.s64 	%rd1536, %rd2, %rd1535;
	st.local.u32 	[%rd1536+280], %r3165;
	mov.u32 	%r6670, %r542;
$L__BB1_632:
	add.s32 	%r3166, %r535, 768;
	and.b32  	%r544, %r3166, 8191;
	shl.b32 	%r3167, %r3166, 3;
	and.b32  	%r3168, %r3167, 65528;
	add.s32 	%r3170, %r3150, %r3168;
	ld.shared.u64 	%rd1537, [%r3170];
	setp.ne.s64 	%p492, %rd1537, 0;
	setp.eq.s32 	%p493, %r538, 7424;
	or.pred  	%p494, %p493, %p492;
	@%p494 bra 	$L__BB1_634;
	add.s32 	%r3171, %r544, %r133;
	add.s32 	%r545, %r6670, 1;
	mul.wide.u32 	%rd1538, %r6670, 4;
	add.s64 	%rd1539, %rd2, %rd1538;
	st.local.u32 	[%rd1539+280], %r3171;
	mov.u32 	%r6670, %r545;
$L__BB1_634:
	add.s32 	%r3172, %r535, 1024;
	and.b32  	%r6700, %r3172, 8191;
	setp.gt.u32 	%p496, %r6670, 3;
	mov.pred 	%p2793, 0;
	@%p496 bra 	$L__BB1_718;
	shl.b32 	%r3173, %r6700, 3;
	add.s32 	%r3175, %r3150, %r3173;
	ld.shared.u64 	%rd1540, [%r3175];
	setp.ne.s64 	%p497, %rd1540, 0;
	setp.eq.s32 	%p498, %r538, 7168;
	or.pred  	%p499, %p498, %p497;
	@%p499 bra 	$L__BB1_637;
	add.s32 	%r3176, %r6700, %r133;
	add.s32 	%r548, %r6670, 1;
	mul.wide.u32 	%rd1541, %r6670, 4;
	add.s64 	%rd1542, %rd2, %rd1541;
	st.local.u32 	[%rd1542+280], %r3176;
	mov.u32 	%r6670, %r548;
$L__BB1_637:
	add.s32 	%r3177, %r535, 1280;
	and.b32  	%r6700, %r3177, 8191;
	setp.gt.u32 	%p501, %r6670, 3;
	@%p501 bra 	$L__BB1_718;
	shl.b32 	%r3178, %r6700, 3;
	add.s32 	%r3180, %r3150, %r3178;
	ld.shared.u64 	%rd1543, [%r3180];
	setp.ne.s64 	%p502, %rd1543, 0;
	setp.eq.s32 	%p503, %r538, 6912;
	or.pred  	%p504, %p503, %p502;
	@%p504 bra 	$L__BB1_640;
	add.s32 	%r3181, %r6700, %r133;
	add.s32 	%r551, %r6670, 1;
	mul.wide.u32 	%rd1544, %r6670, 4;
	add.s64 	%rd1545, %rd2, %rd1544;
	st.local.u32 	[%rd1545+280], %r3181;
	mov.u32 	%r6670, %r551;
$L__BB1_640:
	add.s32 	%r3182, %r535, 1536;
	and.b32  	%r6700, %r3182, 8191;
	setp.gt.u32 	%p506, %r6670, 3;
	@%p506 bra 	$L__BB1_718;
	shl.b32 	%r3183, %r6700, 3;
	add.s32 	%r3185, %r3150, %r3183;
	ld.shared.u64 	%rd1546, [%r3185];
	setp.ne.s64 	%p507, %rd1546, 0;
	setp.eq.s32 	%p508, %r538, 6656;
	or.pred  	%p509, %p508, %p507;
	@%p509 bra 	$L__BB1_643;
	add.s32 	%r3186, %r6700, %r133;
	add.s32 	%r554, %r6670, 1;
	mul.wide.u32 	%rd1547, %r6670, 4;
	add.s64 	%rd1548, %rd2, %rd1547;
	st.local.u32 	[%rd1548+280], %r3186;
	mov.u32 	%r6670, %r554;
$L__BB1_643:
	add.s32 	%r3187, %r535, 1792;
	and.b32  	%r6700, %r3187, 8191;
	setp.gt.u32 	%p511, %r6670, 3;
	@%p511 bra 	$L__BB1_718;
	shl.b32 	%r3188, %r6700, 3;
	add.s32 	%r3190, %r3150, %r3188;
	ld.shared.u64 	%rd1549, [%r3190];
	setp.ne.s64 	%p512, %rd1549, 0;
	setp.eq.s32 	%p513, %r538, 6400;
	or.pred  	%p514, %p513, %p512;
	@%p514 bra 	$L__BB1_646;
	add.s32 	%r3191, %r6700, %r133;
	add.s32 	%r557, %r6670, 1;
	mul.wide.u32 	%rd1550, %r6670, 4;
	add.s64 	%rd1551, %rd2, %rd1550;
	st.local.u32 	[%rd1551+280], %r3191;
	mov.u32 	%r6670, %r557;
$L__BB1_646:
	add.s32 	%r3192, %r535, 2048;
	and.b32  	%r6700, %r3192, 8191;
	setp.gt.u32 	%p516, %r6670, 3;
	@%p516 bra 	$L__BB1_718;
	shl.b32 	%r3193, %r6700, 3;
	add.s32 	%r3195, %r3150, %r3193;
	ld.shared.u64 	%rd1552, [%r3195];
	setp.ne.s64 	%p517, %rd1552, 0;
	setp.eq.s32 	%p518, %r538, 6144;
	or.pred  	%p519, %p518, %p517;
	@%p519 bra 	$L__BB1_649;
	add.s32 	%r3196, %r6700, %r133;
	add.s32 	%r560, %r6670, 1;
	mul.wide.u32 	%rd1553, %r6670, 4;
	add.s64 	%rd1554, %rd2, %rd1553;
	st.local.u32 	[%rd1554+280], %r3196;
	mov.u32 	%r6670, %r560;
$L__BB1_649:
	add.s32 	%r3197, %r535, 2304;
	and.b32  	%r6700, %r3197, 8191;
	setp.gt.u32 	%p521, %r6670, 3;
	@%p521 bra 	$L__BB1_718;
	shl.b32 	%r3198, %r6700, 3;
	add.s32 	%r3200, %r3150, %r3198;
	ld.shared.u64 	%rd1555, [%r3200];
	setp.ne.s64 	%p522, %rd1555, 0;
	setp.eq.s32 	%p523, %r538, 5888;
	or.pred  	%p524, %p523, %p522;
	@%p524 bra 	$L__BB1_652;
	add.s32 	%r3201, %r6700, %r133;
	add.s32 	%r563, %r6670, 1;
	mul.wide.u32 	%rd1556, %r6670, 4;
	add.s64 	%rd1557, %rd2, %rd1556;
	st.local.u32 	[%rd1557+280], %r3201;
	mov.u32 	%r6670, %r563;
$L__BB1_652:
	add.s32 	%r3202, %r535, 2560;
	and.b32  	%r6700, %r3202, 8191;
	setp.gt.u32 	%p526, %r6670, 3;
	@%p526 bra 	$L__BB1_718;
	shl.b32 	%r3203, %r6700, 3;
	add.s32 	%r3205, %r3150, %r3203;
	ld.shared.u64 	%rd1558, [%r3205];
	setp.ne.s64 	%p527, %rd1558, 0;
	setp.eq.s32 	%p528, %r538, 5632;
	or.pred  	%p529, %p528, %p527;
	@%p529 bra 	$L__BB1_655;
	add.s32 	%r3206, %r6700, %r133;
	add.s32 	%r566, %r6670, 1;
	mul.wide.u32 	%rd1559, %r6670, 4;
	add.s64 	%rd1560, %rd2, %rd1559;
	st.local.u32 	[%rd1560+280], %r3206;
	mov.u32 	%r6670, %r566;
$L__BB1_655:
	add.s32 	%r3207, %r535, 2816;
	and.b32  	%r6700, %r3207, 8191;
	setp.gt.u32 	%p531, %r6670, 3;
	@%p531 bra 	$L__BB1_718;
	shl.b32 	%r3208, %r6700, 3;
	add.s32 	%r3210, %r3150, %r3208;
	ld.shared.u64 	%rd1561, [%r3210];
	setp.ne.s64 	%p532, %rd1561, 0;
	setp.eq.s32 	%p533, %r538, 5376;
	or.pred  	%p534, %p533, %p532;
	@%p534 bra 	$L__BB1_658;
	add.s32 	%r3211, %r6700, %r133;
	add.s32 	%r569, %r6670, 1;
	mul.wide.u32 	%rd1562, %r6670, 4;
	add.s64 	%rd1563, %rd2, %rd1562;
	st.local.u32 	[%rd1563+280], %r3211;
	mov.u32 	%r6670, %r569;
$L__BB1_658:
	add.s32 	%r3212, %r535, 3072;
	and.b32  	%r6700, %r3212, 8191;
	setp.gt.u32 	%p536, %r6670, 3;
	@%p536 bra 	$L__BB1_718;
	shl.b32 	%r3213, %r6700, 3;
	add.s32 	%r3215, %r3150, %r3213;
	ld.shared.u64 	%rd1564, [%r3215];
	setp.ne.s64 	%p537, %rd1564, 0;
	setp.eq.s32 	%p538, %r538, 5120;
	or.pred  	%p539, %p538, %p537;
	@%p539 bra 	$L__BB1_661;
	add.s32 	%r3216, %r6700, %r133;
	add.s32 	%r572, %r6670, 1;
	mul.wide.u32 	%rd1565, %r6670, 4;
	add.s64 	%rd1566, %rd2, %rd1565;
	st.local.u32 	[%rd1566+280], %r3216;
	mov.u32 	%r6670, %r572;
$L__BB1_661:
	add.s32 	%r3217, %r535, 3328;
	and.b32  	%r6700, %r3217, 8191;
	setp.gt.u32 	%p541, %r6670, 3;
	@%p541 bra 	$L__BB1_718;
	shl.b32 	%r3218, %r6700, 3;
	add.s32 	%r3220, %r3150, %r3218;
	ld.shared.u64 	%rd1567, [%r3220];
	setp.ne.s64 	%p542, %rd1567, 0;
	setp.eq.s32 	%p543, %r538, 4864;
	or.pred  	%p544, %p543, %p542;
	@%p544 bra 	$L__BB1_664;
	add.s32 	%r3221, %r6700, %r133;
	add.s32 	%r575, %r6670, 1;
	mul.wide.u32 	%rd1568, %r6670, 4;
	add.s64 	%rd1569, %rd2, %rd1568;
	st.local.u32 	[%rd1569+280], %r3221;
	mov.u32 	%r6670, %r575;
$L__BB1_664:
	add.s32 	%r3222, %r535, 3584;
	and.b32  	%r6700, %r3222, 8191;
	setp.gt.u32 	%p546, %r6670, 3;
	@%p546 bra 	$L__BB1_718;
	shl.b32 	%r3223, %r6700, 3;
	add.s32 	%r3225, %r3150, %r3223;
	ld.shared.u64 	%rd1570, [%r3225];
	setp.ne.s64 	%p547, %rd1570, 0;
	setp.eq.s32 	%p548, %r538, 4608;
	or.pred  	%p549, %p548, %p547;
	@%p549 bra 	$L__BB1_667;
	add.s32 	%r3226, %r6700, %r133;
	add.s32 	%r578, %r6670, 1;
	mul.wide.u32 	%rd1571, %r6670, 4;
	add.s64 	%rd1572, %rd2, %rd1571;
	st.local.u32 	[%rd1572+280], %r3226;
	mov.u32 	%r6670, %r578;
$L__BB1_667:
	add.s32 	%r3227, %r535, 3840;
	and.b32  	%r6700, %r3227, 8191;
	setp.gt.u32 	%p551, %r6670, 3;
	@%p551 bra 	$L__BB1_718;
	shl.b32 	%r3228, %r6700, 3;
	add.s32 	%r3230, %r3150, %r3228;
	ld.shared.u64 	%rd1573, [%r3230];
	setp.ne.s64 	%p552, %rd1573, 0;
	setp.eq.s32 	%p553, %r538, 4352;
	or.pred  	%p554, %p553, %p552;
	@%p554 bra 	$L__BB1_670;
	add.s32 	%r3231, %r6700, %r133;
	add.s32 	%r581, %r6670, 1;
	mul.wide.u32 	%rd1574, %r6670, 4;
	add.s64 	%rd1575, %rd2, %rd1574;
	st.local.u32 	[%rd1575+280], %r3231;
	mov.u32 	%r6670, %r581;
$L__BB1_670:
	xor.b32  	%r583, %r538, 4096;
	setp.gt.u32 	%p556, %r6670, 3;
	mov.u32 	%r6700, %r583;
	@%p556 bra 	$L__BB1_718;
	shl.b32 	%r3232, %r583, 3;
	add.s32 	%r3234, %r3150, %r3232;
	ld.shared.u64 	%rd1576, [%r3234];
	setp.ne.s64 	%p557, %rd1576, 0;
	setp.eq.s32 	%p558, %r538, 4096;
	or.pred  	%p559, %p558, %p557;
	@%p559 bra 	$L__BB1_673;
	add.s32 	%r3235, %r583, %r133;
	add.s32 	%r584, %r6670, 1;
	mul.wide.u32 	%rd1577, %r6670, 4;
	add.s64 	%rd1578, %rd2, %rd1577;
	st.local.u32 	[%rd1578+280], %r3235;
	mov.u32 	%r6670, %r584;
$L__BB1_673:
	add.s32 	%r3236, %r583, 256;
	and.b32  	%r6700, %r3236, 8191;
	setp.gt.u32 	%p561, %r6670, 3;
	@%p561 bra 	$L__BB1_718;
	shl.b32 	%r3237, %r6700, 3;
	add.s32 	%r3239, %r3150, %r3237;
	ld.shared.u64 	%rd1579, [%r3239];
	setp.ne.s64 	%p562, %rd1579, 0;
	setp.eq.s32 	%p563, %r538, 3840;
	or.pred  	%p564, %p563, %p562;
	@%p564 bra 	$L__BB1_676;
	add.s32 	%r3240, %r6700, %r133;
	add.s32 	%r587, %r6670, 1;
	mul.wide.u32 	%rd1580, %r6670, 4;
	add.s64 	%rd1581, %rd2, %rd1580;
	st.local.u32 	[%rd1581+280], %r3240;
	mov.u32 	%r6670, %r587;
$L__BB1_676:
	add.s32 	%r3241, %r583, 512;
	and.b32  	%r6700, %r3241, 8191;
	setp.gt.u32 	%p566, %r6670, 3;
	@%p566 bra 	$L__BB1_718;
	shl.b32 	%r3242, %r6700, 3;
	add.s32 	%r3244, %r3150, %r3242;
	ld.shared.u64 	%rd1582, [%r3244];
	setp.ne.s64 	%p567, %rd1582, 0;
	setp.eq.s32 	%p568, %r538, 3584;
	or.pred  	%p569, %p568, %p567;
	@%p569 bra 	$L__BB1_679;
	add.s32 	%r3245, %r6700, %r133;
	add.s32 	%r590, %r6670, 1;
	mul.wide.u32 	%rd1583, %r6670, 4;
	add.s64 	%rd1584, %rd2, %rd1583;
	st.local.u32 	[%rd1584+280], %r3245;
	mov.u32 	%r6670, %r590;
$L__BB1_679:
	add.s32 	%r3246, %r583, 768;
	and.b32  	%r6700, %r3246, 8191;
	setp.gt.u32 	%p571, %r6670, 3;
	@%p571 bra 	$L__BB1_718;
	shl.b32 	%r3247, %r6700, 3;
	add.s32 	%r3249, %r3150, %r3247;
	ld.shared.u64 	%rd1585, [%r3249];
	setp.ne.s64 	%p572, %rd1585, 0;
	setp.eq.s32 	%p573, %r538, 3328;
	or.pred  	%p574, %p573, %p572;
	@%p574 bra 	$L__BB1_682;
	add.s32 	%r3250, %r6700, %r133;
	add.s32 	%r593, %r6670, 1;
	mul.wide.u32 	%rd1586, %r6670, 4;
	add.s64 	%rd1587, %rd2, %rd1586;
	st.local.u32 	[%rd1587+280], %r3250;
	mov.u32 	%r6670, %r593;
$L__BB1_682:
	add.s32 	%r3251, %r583, 1024;
	and.b32  	%r6700, %r3251, 8191;
	setp.gt.u32 	%p576, %r6670, 3;
	@%p576 bra 	$L__BB1_718;
	shl.b32 	%r3252, %r6700, 3;
	add.s32 	%r3254, %r3150, %r3252;
	ld.shared.u64 	%rd1588, [%r3254];
	setp.ne.s64 	%p577, %rd1588, 0;
	setp.eq.s32 	%p578, %r538, 3072;
	or.pred  	%p579, %p578, %p577;
	@%p579 bra 	$L__BB1_685;
	add.s32 	%r3255, %r6700, %r133;
	add.s32 	%r596, %r6670, 1;
	mul.wide.u32 	%rd1589, %r6670, 4;
	add.s64 	%rd1590, %rd2, %rd1589;
	st.local.u32 	[%rd1590+280], %r3255;
	mov.u32 	%r6670, %r596;
$L__BB1_685:
	add.s32 	%r3256, %r583, 1280;
	and.b32  	%r6700, %r3256, 8191;
	setp.gt.u32 	%p581, %r6670, 3;
	@%p581 bra 	$L__BB1_718;
	shl.b32 	%r3257, %r6700, 3;
	add.s32 	%r3259, %r3150, %r3257;
	ld.shared.u64 	%rd1591, [%r3259];
	setp.ne.s64 	%p582, %rd1591, 0;
	setp.eq.s32 	%p583, %r538, 2816;
	or.pred  	%p584, %p583, %p582;
	@%p584 bra 	$L__BB1_688;
	add.s32 	%r3260, %r6700, %r133;
	add.s32 	%r599, %r6670, 1;
	mul.wide.u32 	%rd1592, %r6670, 4;
	add.s64 	%rd1593, %rd2, %rd1592;
	st.local.u32 	[%rd1593+280], %r3260;
	mov.u32 	%r6670, %r599;
$L__BB1_688:
	add.s32 	%r3261, %r583, 1536;
	and.b32  	%r6700, %r3261, 8191;
	setp.gt.u32 	%p586, %r6670, 3;
	@%p586 bra 	$L__BB1_718;
	shl.b32 	%r3262, %r6700, 3;
	add.s32 	%r3264, %r3150, %r3262;
	ld.shared.u64 	%rd1594, [%r3264];
	setp.ne.s64 	%p587, %rd1594, 0;
	setp.eq.s32 	%p588, %r538, 2560;
	or.pred  	%p589, %p588, %p587;
	@%p589 bra 	$L__BB1_691;
	add.s32 	%r3265, %r6700, %r133;
	add.s32 	%r602, %r6670, 1;
	mul.wide.u32 	%rd1595, %r6670, 4;
	add.s64 	%rd1596, %rd2, %rd1595;
	st.local.u32 	[%rd1596+280], %r3265;
	mov.u32 	%r6670, %r602;
$L__BB1_691:
	add.s32 	%r3266, %r583, 1792;
	and.b32  	%r6700, %r3266, 8191;
	setp.gt.u32 	%p591, %r6670, 3;
	@%p591 bra 	$L__BB1_718;
	shl.b32 	%r3267, %r6700, 3;
	add.s32 	%r3269, %r3150, %r3267;
	ld.shared.u64 	%rd1597, [%r3269];
	setp.ne.s64 	%p592, %rd1597, 0;
	setp.eq.s32 	%p593, %r538, 2304;
	or.pred  	%p594, %p593, %p592;
	@%p594 bra 	$L__BB1_694;
	add.s32 	%r3270, %r6700, %r133;
	add.s32 	%r605, %r6670, 1;
	mul.wide.u32 	%rd1598, %r6670, 4;
	add.s64 	%rd1599, %rd2, %rd1598;
	st.local.u32 	[%rd1599+280], %r3270;
	mov.u32 	%r6670, %r605;
$L__BB1_694:
	add.s32 	%r3271, %r583, 2048;
	and.b32  	%r6700, %r3271, 8191;
	setp.gt.u32 	%p596, %r6670, 3;
	@%p596 bra 	$L__BB1_718;
	shl.b32 	%r3272, %r6700, 3;
	add.s32 	%r3274, %r3150, %r3272;
	ld.shared.u64 	%rd1600, [%r3274];
	setp.ne.s64 	%p597, %rd1600, 0;
	setp.eq.s32 	%p598, %r538, 2048;
	or.pred  	%p599, %p598, %p597;
	@%p599 bra 	$L__BB1_697;
	add.s32 	%r3275, %r6700, %r133;
	add.s32 	%r608, %r6670, 1;
	mul.wide.u32 	%rd1601, %r6670, 4;
	add.s64 	%rd1602, %rd2, %rd1601;
	st.local.u32 	[%rd1602+280], %r3275;
	mov.u32 	%r6670, %r608;
$L__BB1_697:
	add.s32 	%r3276, %r583, 2304;
	and.b32  	%r6700, %r3276, 8191;
	setp.gt.u32 	%p601, %r6670, 3;
	@%p601 bra 	$L__BB1_718;
	shl.b32 	%r3277, %r6700, 3;
	add.s32 	%r3279, %r3150, %r3277;
	ld.shared.u64 	%rd1603, [%r3279];
	setp.ne.s64 	%p602, %rd1603, 0;
	setp.eq.s32 	%p603, %r538, 1792;
	or.pred  	%p604, %p603, %p602;
	@%p604 bra 	$L__BB1_700;
	add.s32 	%r3280, %r6700, %r133;
	add.s32 	%r611, %r6670, 1;
	mul.wide.u32 	%rd1604, %r6670, 4;
	add.s64 	%rd1605, %rd2, %rd1604;
	st.local.u32 	[%rd1605+280], %r3280;
	mov.u32 	%r6670, %r611;
$L__BB1_700:
	add.s32 	%r3281, %r583, 2560;
	and.b32  	%r6700, %r3281, 8191;
	setp.gt.u32 	%p606, %r6670, 3;
	@%p606 bra 	$L__BB1_718;
	shl.b32 	%r3282, %r6700, 3;
	add.s32 	%r3284, %r3150, %r3282;
	ld.shared.u64 	%rd1606, [%r3284];
	setp.ne.s64 	%p607, %rd1606, 0;
	setp.eq.s32 	%p608, %r538, 1536;
	or.pred  	%p609, %p608, %p607;
	@%p609 bra 	$L__BB1_703;
	add.s32 	%r3285, %r6700, %r133;
	add.s32 	%r614, %r6670, 1;
	mul.wide.u32 	%rd1607, %r6670, 4;
	add.s64 	%rd1608, %rd2, %rd1607;
	st.local.u32 	[%rd1608+280], %r3285;
	mov.u32 	%r6670, %r614;
$L__BB1_703:
	add.s32 	%r3286, %r583, 2816;
	and.b32  	%r6700, %r3286, 8191;
	setp.gt.u32 	%p611, %r6670, 3;
	@%p611 bra 	$L__BB1_718;
	shl.b32 	%r3287, %r6700, 3;
	add.s32 	%r3289, %r3150, %r3287;
	ld.shared.u64 	%rd1609, [%r3289];
	setp.ne.s64 	%p612, %rd1609, 0;
	setp.eq.s32 	%p613, %r538, 1280;
	or.pred  	%p614, %p613, %p612;
	@%p614 bra 	$L__BB1_706;
	add.s32 	%r3290, %r6700, %r133;
	add.s32 	%r617, %r6670, 1;
	mul.wide.u32 	%rd1610, %r6670, 4;
	add.s64 	%rd1611, %rd2, %rd1610;
	st.local.u32 	[%rd1611+280], %r3290;
	mov.u32 	%r6670, %r617;
$L__BB1_706:
	add.s32 	%r3291, %r583, 3072;
	and.b32  	%r6700, %r3291, 8191;
	setp.gt.u32 	%p616, %r6670, 3;
	@%p616 bra 	$L__BB1_718;
	shl.b32 	%r3292, %r6700, 3;
	add.s32 	%r3294, %r3150, %r3292;
	ld.shared.u64 	%rd1612, [%r3294];
	setp.ne.s64 	%p617, %rd1612, 0;
	setp.eq.s32 	%p618, %r538, 1024;
	or.pred  	%p619, %p618, %p617;
	@%p619 bra 	$L__BB1_709;
	add.s32 	%r3295, %r6700, %r133;
	add.s32 	%r620, %r6670, 1;
	mul.wide.u32 	%rd1613, %r6670, 4;
	add.s64 	%rd1614, %rd2, %rd1613;
	st.local.u32 	[%rd1614+280], %r3295;
	mov.u32 	%r6670, %r620;
$L__BB1_709:
	add.s32 	%r3296, %r583, 3328;
	and.b32  	%r6700, %r3296, 8191;
	setp.gt.u32 	%p621, %r6670, 3;
	@%p621 bra 	$L__BB1_718;
	shl.b32 	%r3297, %r6700, 3;
	add.s32 	%r3299, %r3150, %r3297;
	ld.shared.u64 	%rd1615, [%r3299];
	setp.ne.s64 	%p622, %rd1615, 0;
	setp.eq.s32 	%p623, %r538, 768;
	or.pred  	%p624, %p623, %p622;
	@%p624 bra 	$L__BB1_712;
	add.s32 	%r3300, %r6700, %r133;
	add.s32 	%r623, %r6670, 1;
	mul.wide.u32 	%rd1616, %r6670, 4;
	add.s64 	%rd1617, %rd2, %rd1616;
	st.local.u32 	[%rd1617+280], %r3300;
	mov.u32 	%r6670, %r623;
$L__BB1_712:
	add.s32 	%r3301, %r583, 3584;
	and.b32  	%r6700, %r3301, 8191;
	setp.gt.u32 	%p626, %r6670, 3;
	@%p626 bra 	$L__BB1_718;
	shl.b32 	%r3302, %r6700, 3;
	add.s32 	%r3304, %r3150, %r3302;
	ld.shared.u64 	%rd1618, [%r3304];
	setp.ne.s64 	%p627, %rd1618, 0;
	setp.eq.s32 	%p628, %r538, 512;
	or.pred  	%p629, %p628, %p627;
	@%p629 bra 	$L__BB1_715;
	add.s32 	%r3305, %r6700, %r133;
	add.s32 	%r626, %r6670, 1;
	mul.wide.u32 	%rd1619, %r6670, 4;
	add.s64 	%rd1620, %rd2, %rd1619;
	st.local.u32 	[%rd1620+280], %r3305;
	mov.u32 	%r6670, %r626;
$L__BB1_715:
	add.s32 	%r3306, %r583, 3840;
	and.b32  	%r628, %r3306, 8191;
	setp.gt.u32 	%p631, %r6670, 3;
	mov.u32 	%r6700, %r628;
	@%p631 bra 	$L__BB1_718;
	shl.b32 	%r3307, %r628, 3;
	add.s32 	%r3309, %r3150, %r3307;
	ld.shared.u64 	%rd1621, [%r3309];
	setp.ne.s64 	%p633, %rd1621, 0;
	setp.eq.s32 	%p634, %r538, 256;
	or.pred  	%p635, %p634, %p633;
	mov.pred 	%p2793, -1;
	mov.u32 	%r6700, %r538;
	@%p635 bra 	$L__BB1_718;
	add.s32 	%r3310, %r628, %r133;
	mul.wide.u32 	%rd1622, %r6670, 4;
	add.s64 	%rd1623, %rd2, %rd1622;
	st.local.u32 	[%rd1623+280], %r3310;
	mov.u32 	%r6700, %r538;
$L__BB1_718:
	st.local.u32 	[%rd2+272], %r6700;
	ld.local.u32 	%r630, [%rd2+276];
	shl.b32 	%r3312, %r630, 2;
	add.s32 	%r3314, %r3150, %r3312;
	ld.shared.u32 	%r3315, [%r3314+65536];
	setp.ne.s32 	%p637, %r3315, 0;
	setp.eq.s32 	%p638, %r630, 0;
	or.pred  	%p639, %p638, %p637;
	mov.b32 	%r6702, 0;
	@%p639 bra 	$L__BB1_720;
	add.s32 	%r3317, %r630, %r133;
	st.local.u32 	[%rd2+408], %r3317;
	mov.b32 	%r6702, 1;
$L__BB1_720:
	add.s32 	%r3318, %r630, 256;
	and.b32  	%r632, %r3318, 8191;
	shl.b32 	%r3319, %r3318, 2;
	and.b32  	%r3320, %r3319, 32764;
	add.s32 	%r3322, %r3150, %r3320;
	ld.shared.u32 	%r3323, [%r3322+65536];
	setp.ne.s32 	%p640, %r3323, 0;
	and.b32  	%r633, %r630, 8191;
	setp.eq.s32 	%p641, %r633, 7936;
	or.pred  	%p642, %p641, %p640;
	@%p642 bra 	$L__BB1_722;
	add.s32 	%r3324, %r632, %r133;
	add.s32 	%r634, %r6702, 1;
	mul.wide.u32 	%rd1624, %r6702, 4;
	add.s64 	%rd1625, %rd2, %rd1624;
	st.local.u32 	[%rd1625+408], %r3324;
	mov.u32 	%r6702, %r634;
$L__BB1_722:
	add.s32 	%r3325, %r630, 512;
	and.b32  	%r636, %r3325, 8191;
	shl.b32 	%r3326, %r3325, 2;
	and.b32  	%r3327, %r3326, 32764;
	add.s32 	%r3329, %r3150, %r3327;
	ld.shared.u32 	%r3330, [%r3329+65536];
	setp.ne.s32 	%p643, %r3330, 0;
	setp.eq.s32 	%p644, %r633, 7680;
	or.pred  	%p645, %p644, %p643;
	@%p645 bra 	$L__BB1_724;
	add.s32 	%r3331, %r636, %r133;
	add.s32 	%r637, %r6702, 1;
	mul.wide.u32 	%rd1626, %r6702, 4;
	add.s64 	%rd1627, %rd2, %rd1626;
	st.local.u32 	[%rd1627+408], %r3331;
	mov.u32 	%r6702, %r637;
$L__BB1_724:
	add.s32 	%r3332, %r630, 768;
	and.b32  	%r639, %r3332, 8191;
	shl.b32 	%r3333, %r3332, 2;
	and.b32  	%r3334, %r3333, 32764;
	add.s32 	%r3336, %r3150, %r3334;
	ld.shared.u32 	%r3337, [%r3336+65536];
	setp.ne.s32 	%p646, %r3337, 0;
	setp.eq.s32 	%p647, %r633, 7424;
	or.pred  	%p648, %p647, %p646;
	@%p648 bra 	$L__BB1_726;
	add.s32 	%r3338, %r639, %r133;
	add.s32 	%r640, %r6702, 1;
	mul.wide.u32 	%rd1628, %r6702, 4;
	add.s64 	%rd1629, %rd2, %rd1628;
	st.local.u32 	[%rd1629+408], %r3338;
	mov.u32 	%r6702, %r640;
$L__BB1_726:
	add.s32 	%r3339, %r630, 1024;
	and.b32  	%r6732, %r3339, 8191;
	setp.gt.u32 	%p650, %r6702, 3;
	mov.pred 	%p2794, 0;
	@%p650 bra 	$L__BB1_810;
	shl.b32 	%r3340, %r6732, 2;
	add.s32 	%r3342, %r3150, %r3340;
	ld.shared.u32 	%r3343, [%r3342+65536];
	setp.ne.s32 	%p651, %r3343, 0;
	setp.eq.s32 	%p652, %r633, 7168;
	or.pred  	%p653, %p652, %p651;
	@%p653 bra 	$L__BB1_729;
	add.s32 	%r3344, %r6732, %r133;
	add.s32 	%r643, %r6702, 1;
	mul.wide.u32 	%rd1630, %r6702, 4;
	add.s64 	%rd1631, %rd2, %rd1630;
	st.local.u32 	[%rd1631+408], %r3344;
	mov.u32 	%r6702, %r643;
$L__BB1_729:
	add.s32 	%r3345, %r630, 1280;
	and.b32  	%r6732, %r3345, 8191;
	setp.gt.u32 	%p655, %r6702, 3;
	@%p655 bra 	$L__BB1_810;
	shl.b32 	%r3346, %r6732, 2;
	add.s32 	%r3348, %r3150, %r3346;
	ld.shared.u32 	%r3349, [%r3348+65536];
	setp.ne.s32 	%p656, %r3349, 0;
	setp.eq.s32 	%p657, %r633, 6912;
	or.pred  	%p658, %p657, %p656;
	@%p658 bra 	$L__BB1_732;
	add.s32 	%r3350, %r6732, %r133;
	add.s32 	%r646, %r6702, 1;
	mul.wide.u32 	%rd1632, %r6702, 4;
	add.s64 	%rd1633, %rd2, %rd1632;
	st.local.u32 	[%rd1633+408], %r3350;
	mov.u32 	%r6702, %r646;
$L__BB1_732:
	add.s32 	%r3351, %r630, 1536;
	and.b32  	%r6732, %r3351, 8191;
	setp.gt.u32 	%p660, %r6702, 3;
	@%p660 bra 	$L__BB1_810;
	shl.b32 	%r3352, %r6732, 2;
	add.s32 	%r3354, %r3150, %r3352;
	ld.shared.u32 	%r3355, [%r3354+65536];
	setp.ne.s32 	%p661, %r3355, 0;
	setp.eq.s32 	%p662, %r633, 6656;
	or.pred  	%p663, %p662, %p661;
	@%p663 bra 	$L__BB1_735;
	add.s32 	%r3356, %r6732, %r133;
	add.s32 	%r649, %r6702, 1;
	mul.wide.u32 	%rd1634, %r6702, 4;
	add.s64 	%rd1635, %rd2, %rd1634;
	st.local.u32 	[%rd1635+408], %r3356;
	mov.u32 	%r6702, %r649;
$L__BB1_735:
	add.s32 	%r3357, %r630, 1792;
	and.b32  	%r6732, %r3357, 8191;
	setp.gt.u32 	%p665, %r6702, 3;
	@%p665 bra 	$L__BB1_810;
	shl.b32 	%r3358, %r6732, 2;
	add.s32 	%r3360, %r3150, %r3358;
	ld.shared.u32 	%r3361, [%r3360+65536];
	setp.ne.s32 	%p666, %r3361, 0;
	setp.eq.s32 	%p667, %r633, 6400;
	or.pred  	%p668, %p667, %p666;
	@%p668 bra 	$L__BB1_738;
	add.s32 	%r3362, %r6732, %r133;
	add.s32 	%r652, %r6702, 1;
	mul.wide.u32 	%rd1636, %r6702, 4;
	add.s64 	%rd1637, %rd2, %rd1636;
	st.local.u32 	[%rd1637+408], %r3362;
	mov.u32 	%r6702, %r652;
$L__BB1_738:
	add.s32 	%r3363, %r630, 2048;
	and.b32  	%r6732, %r3363, 8191;
	setp.gt.u32 	%p670, %r6702, 3;
	@%p670 bra 	$L__BB1_810;
	shl.b32 	%r3364, %r6732, 2;
	add.s32 	%r3366, %r3150, %r3364;
	ld.shared.u32 	%r3367, [%r3366+65536];
	setp.ne.s32 	%p671, %r3367, 0;
	setp.eq.s32 	%p672, %r633, 6144;
	or.pred  	%p673, %p672, %p671;
	@%p673 bra 	$L__BB1_741;
	add.s32 	%r3368, %r6732, %r133;
	add.s32 	%r655, %r6702, 1;
	mul.wide.u32 	%rd1638, %r6702, 4;
	add.s64 	%rd1639, %rd2, %rd1638;
	st.local.u32 	[%rd1639+408], %r3368;
	mov.u32 	%r6702, %r655;
$L__BB1_741:
	add.s32 	%r3369, %r630, 2304;
	and.b32  	%r6732, %r3369, 8191;
	setp.gt.u32 	%p675, %r6702, 3;
	@%p675 bra 	$L__BB1_810;
	shl.b32 	%r3370, %r6732, 2;
	add.s32 	%r3372, %r3150, %r3370;
	ld.shared.u32 	%r3373, [%r3372+65536];
	setp.ne.s32 	%p676, %r3373, 0;
	setp.eq.s32 	%p677, %r633, 5888;
	or.pred  	%p678, %p677, %p676;
	@%p678 bra 	$L__BB1_744;
	add.s32 	%r3374, %r6732, %r133;
	add.s32 	%r658, %r6702, 1;
	mul.wide.u32 	%rd1640, %r6702, 4;
	add.s64 	%rd1641, %rd2, %rd1640;
	st.local.u32 	[%rd1641+408], %r3374;
	mov.u32 	%r6702, %r658;
$L__BB1_744:
	add.s32 	%r3375, %r630, 2560;
	and.b32  	%r6732, %r3375, 8191;
	setp.gt.u32 	%p680, %r6702, 3;
	@%p680 bra 	$L__BB1_810;
	shl.b32 	%r3376, %r6732, 2;
	add.s32 	%r3378, %r3150, %r3376;
	ld.shared.u32 	%r3379, [%r3378+65536];
	setp.ne.s32 	%p681, %r3379, 0;
	setp.eq.s32 	%p682, %r633, 5632;
	or.pred  	%p683, %p682, %p681;
	@%p683 bra 	$L__BB1_747;
	add.s32 	%r3380, %r6732, %r133;
	add.s32 	%r661, %r6702, 1;
	mul.wide.u32 	%rd1642, %r6702, 4;
	add.s64 	%rd1643, %rd2, %rd1642;
	st.local.u32 	[%rd1643+408], %r3380;
	mov.u32 	%r6702, %r661;
$L__BB1_747:
	add.s32 	%r3381, %r630, 2816;
	and.b32  	%r6732, %r3381, 8191;
	setp.gt.u32 	%p685, %r6702, 3;
	@%p685 bra 	$L__BB1_810;
	shl.b32 	%r3382, %r6732, 2;
	add.s32 	%r3384, %r3150, %r3382;
	ld.shared.u32 	%r3385, [%r3384+65536];
	setp.ne.s32 	%p686, %r3385, 0;
	setp.eq.s32 	%p687, %r633, 5376;
	or.pred  	%p688, %p687, %p686;
	@%p688 bra 	$L__BB1_750;
	add.s32 	%r3386, %r6732, %r133;
	add.s32 	%r664, %r6702, 1;
	mul.wide.u32 	%rd1644, %r6702, 4;
	add.s64 	%rd1645, %rd2, %rd1644;
	st.local.u32 	[%rd1645+408], %r3386;
	mov.u32 	%r6702, %r664;
$L__BB1_750:
	add.s32 	%r3387, %r630, 3072;
	and.b32  	%r6732, %r3387, 8191;
	setp.gt.u32 	%p690, %r6702, 3;
	@%p690 bra 	$L__BB1_810;
	shl.b32 	%r3388, %r6732, 2;
	add.s32 	%r3390, %r3150, %r3388;
	ld.shared.u32 	%r3391, [%r3390+65536];
	setp.ne.s32 	%p691, %r3391, 0;
	setp.eq.s32 	%p692, %r633, 5120;
	or.pred  	%p693, %p692, %p691;
	@%p693 bra 	$L__BB1_753;
	add.s32 	%r3392, %r6732, %r133;
	add.s32 	%r667, %r6702, 1;
	mul.wide.u32 	%rd1646, %r6702, 4;
	add.s64 	%rd1647, %rd2, %rd1646;
	st.local.u32 	[%rd1647+408], %r3392;
	mov.u32 	%r6702, %r667;
$L__BB1_753:
	add.s32 	%r3393, %r630, 3328;
	and.b32  	%r6732, %r3393, 8191;
	setp.gt.u32 	%p695, %r6702, 3;
	@%p695 bra 	$L__BB1_810;
	shl.b32 	%r3394, %r6732, 2;
	add.s32 	%r3396, %r3150, %r3394;
	ld.shared.u32 	%r3397, [%r3396+65536];
	setp.ne.s32 	%p696, %r3397, 0;
	setp.eq.s32 	%p697, %r633, 4864;
	or.pred  	%p698, %p697, %p696;
	@%p698 bra 	$L__BB1_756;
	add.s32 	%r3398, %r6732, %r133;
	add.s32 	%r670, %r6702, 1;
	mul.wide.u32 	%rd1648, %r6702, 4;
	add.s64 	%rd1649, %rd2, %rd1648;
	st.local.u32 	[%rd1649+408], %r3398;
	mov.u32 	%r6702, %r670;
$L__BB1_756:
	add.s32 	%r3399, %r630, 3584;
	and.b32  	%r6732, %r3399, 8191;
	setp.gt.u32 	%p700, %r6702, 3;
	@%p700 bra 	$L__BB1_810;
	shl.b32 	%r3400, %r6732, 2;
	add.s32 	%r3402, %r3150, %r3400;
	ld.shared.u32 	%r3403, [%r3402+65536];
	setp.ne.s32 	%p701, %r3403, 0;
	setp.eq.s32 	%p702, %r633, 4608;
	or.pred  	%p703, %p702, %p701;
	@%p703 bra 	$L__BB1_759;
	add.s32 	%r3404, %r6732, %r133;
	add.s32 	%r673, %r6702, 1;
	mul.wide.u32 	%rd1650, %r6702, 4;
	add.s64 	%rd1651, %rd2, %rd1650;
	st.local.u32 	[%rd1651+408], %r3404;
	mov.u32 	%r6702, %r673;
$L__BB1_759:
	add.s32 	%r3405, %r630, 3840;
	and.b32  	%r6732, %r3405, 8191;
	setp.gt.u32 	%p705, %r6702, 3;
	@%p705 bra 	$L__BB1_810;
	shl.b32 	%r3406, %r6732, 2;
	add.s32 	%r3408, %r3150, %r3406;
	ld.shared.u32 	%r3409, [%r3408+65536];
	setp.ne.s32 	%p706, %r3409, 0;
	setp.eq.s32 	%p707, %r633, 4352;
	or.pred  	%p708, %p707, %p706;
	@%p708 bra 	$L__BB1_762;
	add.s32 	%r3410, %r6732, %r133;
	add.s32 	%r676, %r6702, 1;
	mul.wide.u32 	%rd1652, %r6702, 4;
	add.s64 	%rd1653, %rd2, %rd1652;
	st.local.u32 	[%rd1653+408], %r3410;
	mov.u32 	%r6702, %r676;
$L__BB1_762:
	xor.b32  	%r678, %r633, 4096;
	setp.gt.u32 	%p710, %r6702, 3;
	mov.u32 	%r6732, %r678;
	@%p710 bra 	$L__BB1_810;
	shl.b32 	%r3411, %r678, 2;
	add.s32 	%r3413, %r3150, %r3411;
	ld.shared.u32 	%r3414, [%r3413+65536];
	setp.ne.s32 	%p711, %r3414, 0;
	setp.eq.s32 	%p712, %r633, 4096;
	or.pred  	%p713, %p712, %p711;
	@%p713 bra 	$L__BB1_765;
	add.s32 	%r3415, %r678, %r133;
	add.s32 	%r679, %r6702, 1;
	mul.wide.u32 	%rd1654, %r6702, 4;
	add.s64 	%rd1655, %rd2, %rd1654;
	st.local.u32 	[%rd1655+408], %r3415;
	mov.u32 	%r6702, %r679;
$L__BB1_765:
	add.s32 	%r3416, %r678, 256;
	and.b32  	%r6732, %r3416, 8191;
	setp.gt.u32 	%p715, %r6702, 3;
	@%p715 bra 	$L__BB1_810;
	shl.b32 	%r3417, %r6732, 2;
	add.s32 	%r3419, %r3150, %r3417;
	ld.shared.u32 	%r3420, [%r3419+65536];
	setp.ne.s32 	%p716, %r3420, 0;
	setp.eq.s32 	%p717, %r633, 3840;
	or.pred  	%p718, %p717, %p716;
	@%p718 bra 	$L__BB1_768;
	add.s32 	%r3421, %r6732, %r133;
	add.s32 	%r682, %r6702, 1;
	mul.wide.u32 	%rd1656, %r6702, 4;
	add.s64 	%rd1657, %rd2, %rd1656;
	st.local.u32 	[%rd1657+408], %r3421;
	mov.u32 	%r6702, %r682;
$L__BB1_768:
	add.s32 	%r3422, %r678, 512;
	and.b32  	%r6732, %r3422, 8191;
	setp.gt.u32 	%p720, %r6702, 3;
	@%p720 bra 	$L__BB1_810;
	shl.b32 	%r3423, %r6732, 2;
	add.s32 	%r3425, %r3150, %r3423;
	ld.shared.u32 	%r3426, [%r3425+65536];
	setp.ne.s32 	%p721, %r3426, 0;
	setp.eq.s32 	%p722, %r633, 3584;
	or.pred  	%p723, %p722, %p721;
	@%p723 bra 	$L__BB1_771;
	add.s32 	%r3427, %r6732, %r133;
	add.s32 	%r685, %r6702, 1;
	mul.wide.u32 	%rd1658, %r6702, 4;
	add.s64 	%rd1659, %rd2, %rd1658;
	st.local.u32 	[%rd1659+408], %r3427;
	mov.u32 	%r6702, %r685;
$L__BB1_771:
	add.s32 	%r3428, %r678, 768;
	and.b32  	%r6732, %r3428, 8191;
	setp.gt.u32 	%p725, %r6702, 3;
	@%p725 bra 	$L__BB1_810;
	shl.b32 	%r3429, %r6732, 2;
	add.s32 	%r3431, %r3150, %r3429;
	ld.shared.u32 	%r3432, [%r3431+65536];
	setp.ne.s32 	%p726, %r3432, 0;
	setp.eq.s32 	%p727, %r633, 3328;
	or.pred  	%p728, %p727, %p726;
	@%p728 bra 	$L__BB1_774;
	add.s32 	%r3433, %r6732, %r133;
	add.s32 	%r688, %r6702, 1;
	mul.wide.u32 	%rd1660, %r6702, 4;
	add.s64 	%rd1661, %rd2, %rd1660;
	st.local.u32 	[%rd1661+408], %r3433;
	mov.u32 	%r6702, %r688;
$L__BB1_774:
	add.s32 	%r3434, %r678, 1024;
	and.b32  	%r6732, %r3434, 8191;
	setp.gt.u32 	%p730, %r6702, 3;
	@%p730 bra 	$L__BB1_810;
	shl.b32 	%r3435, %r6732, 2;
	add.s32 	%r3437, %r3150, %r3435;
	ld.shared.u32 	%r3438, [%r3437+65536];
	setp.ne.s32 	%p731, %r3438, 0;
	setp.eq.s32 	%p732, %r633, 3072;
	or.pred  	%p733, %p732, %p731;
	@%p733 bra 	$L__BB1_777;
	add.s32 	%r3439, %r6732, %r133;
	add.s32 	%r691, %r6702, 1;
	mul.wide.u32 	%rd1662, %r6702, 4;
	add.s64 	%rd1663, %rd2, %rd1662;
	st.local.u32 	[%rd1663+408], %r3439;
	mov.u32 	%r6702, %r691;
$L__BB1_777:
	add.s32 	%r3440, %r678, 1280;
	and.b32  	%r6732, %r3440, 8191;
	setp.gt.u32 	%p735, %r6702, 3;
	@%p735 bra 	$L__BB1_810;
	shl.b32 	%r3441, %r6732, 2;
	add.s32 	%r3443, %r3150, %r3441;
	ld.shared.u32 	%r3444, [%r3443+65536];
	setp.ne.s32 	%p736, %r3444, 0;
	setp.eq.s32 	%p737, %r633, 2816;
	or.pred  	%p738, %p737, %p736;
	@%p738 bra 	$L__BB1_780;
	add.s32 	%r3445, %r6732, %r133;
	add.s32 	%r694, %r6702, 1;
	mul.wide.u32 	%rd1664, %r6702, 4;
	add.s64 	%rd1665, %rd2, %rd1664;
	st.local.u32 	[%rd1665+408], %r3445;
	mov.u32 	%r6702, %r694;
$L__BB1_780:
	add.s32 	%r3446, %r678, 1536;
	and.b32  	%r6732, %r3446, 8191;
	setp.gt.u32 	%p740, %r6702, 3;
	@%p740 bra 	$L__BB1_810;
	shl.b32 	%r3447, %r6732, 2;
	add.s32 	%r3449, %r3150, %r3447;
	ld.shared.u32 	%r3450, [%r3449+65536];
	setp.ne.s32 	%p741, %r3450, 0;
	setp.eq.s32 	%p742, %r633, 2560;
	or.pred  	%p743, %p742, %p741;
	@%p743 bra 	$L__BB1_783;
	add.s32 	%r3451, %r6732, %r133;
	add.s32 	%r697, %r6702, 1;
	mul.wide.u32 	%rd1666, %r6702, 4;
	add.s64 	%rd1667, %rd2, %rd1666;
	st.local.u32 	[%rd1667+408], %r3451;
	mov.u32 	%r6702, %r697;
$L__BB1_783:
	add.s32 	%r3452, %r678, 1792;
	and.b32  	%r6732, %r3452, 8191;
	setp.gt.u32 	%p745, %r6702, 3;
	@%p745 bra 	$L__BB1_810;
	shl.b32 	%r3453, %r6732, 2;
	add.s32 	%r3455, %r3150, %r3453;
	ld.shared.u32 	%r3456, [%r3455+65536];
	setp.ne.s32 	%p746, %r3456, 0;
	setp.eq.s32 	%p747, %r633, 2304;
	or.pred  	%p748, %p747, %p746;
	@%p748 bra 	$L__BB1_786;
	add.s32 	%r3457, %r6732, %r133;
	add.s32 	%r700, %r6702, 1;
	mul.wide.u32 	%rd1668, %r6702, 4;
	add.s64 	%rd1669, %rd2, %rd1668;
	st.local.u32 	[%rd1669+408], %r3457;
	mov.u32 	%r6702, %r700;
$L__BB1_786:
	add.s32 	%r3458, %r678, 2048;
	and.b32  	%r6732, %r3458, 8191;
	setp.gt.u32 	%p750, %r6702, 3;
	@%p750 bra 	$L__BB1_810;
	shl.b32 	%r3459, %r6732, 2;
	add.s32 	%r3461, %r3150, %r3459;
	ld.shared.u32 	%r3462, [%r3461+65536];
	setp.ne.s32 	%p751, %r3462, 0;
	setp.eq.s32 	%p752, %r633, 2048;
	or.pred  	%p753, %p752, %p751;
	@%p753 bra 	$L__BB1_789;
	add.s32 	%r3463, %r6732, %r133;
	add.s32 	%r703, %r6702, 1;
	mul.wide.u32 	%rd1670, %r6702, 4;
	add.s64 	%rd1671, %rd2, %rd1670;
	st.local.u32 	[%rd1671+408], %r3463;
	mov.u32 	%r6702, %r703;
$L__BB1_789:
	add.s32 	%r3464, %r678, 2304;
	and.b32  	%r6732, %r3464, 8191;
	setp.gt.u32 	%p755, %r6702, 3;
	@%p755 bra 	$L__BB1_810;
	shl.b32 	%r3465, %r6732, 2;
	add.s32 	%r3467, %r3150, %r3465;
	ld.shared.u32 	%r3468, [%r3467+65536];
	setp.ne.s32 	%p756, %r3468, 0;
	setp.eq.s32 	%p757, %r633, 1792;
	or.pred  	%p758, %p757, %p756;
	@%p758 bra 	$L__BB1_792;
	add.s32 	%r3469, %r6732, %r133;
	add.s32 	%r706, %r6702, 1;
	mul.wide.u32 	%rd1672, %r6702, 4;
	add.s64 	%rd1673, %rd2, %rd1672;
	st.local.u32 	[%rd1673+408], %r3469;
	mov.u32 	%r6702, %r706;
$L__BB1_792:
	add.s32 	%r3470, %r678, 2560;
	and.b32  	%r6732, %r3470, 8191;
	setp.gt.u32 	%p760, %r6702, 3;
	@%p760 bra 	$L__BB1_810;
	shl.b32 	%r3471, %r6732, 2;
	add.s32 	%r3473, %r3150, %r3471;
	ld.shared.u32 	%r3474, [%r3473+65536];
	setp.ne.s32 	%p761, %r3474, 0;
	setp.eq.s32 	%p762, %r633, 1536;
	or.pred  	%p763, %p762, %p761;
	@%p763 bra 	$L__BB1_795;
	add.s32 	%r3475, %r6732, %r133;
	add.s32 	%r709, %r6702, 1;
	mul.wide.u32 	%rd1674, %r6702, 4;
	add.s64 	%rd1675, %rd2, %rd1674;
	st.local.u32 	[%rd1675+408], %r3475;
	mov.u32 	%r6702, %r709;
$L__BB1_795:
	add.s32 	%r3476, %r678, 2816;
	and.b32  	%r6732, %r3476, 8191;
	setp.gt.u32 	%p765, %r6702, 3;
	@%p765 bra 	$L__BB1_810;
	shl.b32 	%r3477, %r6732, 2;
	add.s32 	%r3479, %r3150, %r3477;
	ld.shared.u32 	%r3480, [%r3479+65536];
	setp.ne.s32 	%p766, %r3480, 0;
	setp.eq.s32 	%p767, %r633, 1280;
	or.pred  	%p768, %p767, %p766;
	@%p768 bra 	$L__BB1_798;
	add.s32 	%r3481, %r6732, %r133;
	add.s32 	%r712, %r6702, 1;
	mul.wide.u32 	%rd1676, %r6702, 4;
	add.s64 	%rd1677, %rd2, %rd1676;
	st.local.u32 	[%rd1677+408], %r3481;
	mov.u32 	%r6702, %r712;
$L__BB1_798:
	add.s32 	%r3482, %r678, 3072;
	and.b32  	%r6732, %r3482, 8191;
	setp.gt.u32 	%p770, %r6702, 3;
	@%p770 bra 	$L__BB1_810;
	shl.b32 	%r3483, %r6732, 2;
	add.s32 	%r3485, %r3150, %r3483;
	ld.shared.u32 	%r3486, [%r3485+65536];
	setp.ne.s32 	%p771, %r3486, 0;
	setp.eq.s32 	%p772, %r633, 1024;
	or.pred  	%p773, %p772, %p771;
	@%p773 bra 	$L__BB1_801;
	add.s32 	%r3487, %r6732, %r133;
	add.s32 	%r715, %r6702, 1;
	mul.wide.u32 	%rd1678, %r6702, 4;
	add.s64 	%rd1679, %rd2, %rd1678;
	st.local.u32 	[%rd1679+408], %r3487;
	mov.u32 	%r6702, %r715;
$L__BB1_801:
	add.s32 	%r3488, %r678, 3328;
	and.b32  	%r6732, %r3488, 8191;
	setp.gt.u32 	%p775, %r6702, 3;
	@%p775 bra 	$L__BB1_810;
	shl.b32 	%r3489, %r6732, 2;
	add.s32 	%r3491, %r3150, %r3489;
	ld.shared.u32 	%r3492, [%r3491+65536];
	setp.ne.s32 	%p776, %r3492, 0;
	setp.eq.s32 	%p777, %r633, 768;
	or.pred  	%p778, %p777, %p776;
	@%p778 bra 	$L__BB1_804;
	add.s32 	%r3493, %r6732, %r133;
	add.s32 	%r718, %r6702, 1;
	mul.wide.u32 	%rd1680, %r6702, 4;
	add.s64 	%rd1681, %rd2, %rd1680;
	st.local.u32 	[%rd1681+408], %r3493;
	mov.u32 	%r6702, %r718;
$L__BB1_804:
	add.s32 	%r3494, %r678, 3584;
	and.b32  	%r6732, %r3494, 8191;
	setp.gt.u32 	%p780, %r6702, 3;
	@%p780 bra 	$L__BB1_810;
	shl.b32 	%r3495, %r6732, 2;
	add.s32 	%r3497, %r3150, %r3495;
	ld.shared.u32 	%r3498, [%r3497+65536];
	setp.ne.s32 	%p781, %r3498, 0;
	setp.eq.s32 	%p782, %r633, 512;
	or.pred  	%p783, %p782, %p781;
	@%p783 bra 	$L__BB1_807;
	add.s32 	%r3499, %r6732, %r133;
	add.s32 	%r721, %r6702, 1;
	mul.wide.u32 	%rd1682, %r6702, 4;
	add.s64 	%rd1683, %rd2, %rd1682;
	st.local.u32 	[%rd1683+408], %r3499;
	mov.u32 	%r6702, %r721;
$L__BB1_807:
	add.s32 	%r3500, %r678, 3840;
	and.b32  	%r723, %r3500, 8191;
	setp.gt.u32 	%p785, %r6702, 3;
	mov.u32 	%r6732, %r723;
	@%p785 bra 	$L__BB1_810;
	shl.b32 	%r3501, %r723, 2;
	add.s32 	%r3503, %r3150, %r3501;
	ld.shared.u32 	%r3504, [%r3503+65536];
	setp.ne.s32 	%p787, %r3504, 0;
	setp.eq.s32 	%p788, %r633, 256;
	or.pred  	%p789, %p788, %p787;
	mov.pred 	%p2794, -1;
	mov.u32 	%r6732, %r633;
	@%p789 bra 	$L__BB1_810;
	add.s32 	%r3505, %r723, %r133;
	mul.wide.u32 	%rd1684, %r6702, 4;
	add.s64 	%rd1685, %rd2, %rd1684;
	st.local.u32 	[%rd1685+408], %r3505;
	mov.u32 	%r6732, %r633;
$L__BB1_810:
	st.local.u32 	[%rd2+276], %r6732;
	sub.s32 	%r3506, %r139, %r6519;
	add.s32 	%r3507, %r3506, 1;
	setp.lt.u32 	%p791, %r3507, 4;
	or.pred  	%p792, %p791, %p2793;
	or.pred  	%p793, %p792, %p2794;
	@%p793 bra 	$L__BB1_1213;
	ld.param.u64 	%rd3976, [_Z9evaluatorP4GNetj_param_0];
	shr.u32 	%r3508, %r143, 3;
	shr.u32 	%r725, %r143, 16;
	setp.eq.s32 	%p794, %r725, %r132;
	sub.s32 	%r3509, %r3508, %r133;
	mul.wide.u32 	%rd1686, %r3509, 8;
	cvt.u64.u32 	%rd1687, %r3150;
	cvta.shared.u64 	%rd1688, %rd1687;
	add.s64 	%rd4054, %rd1688, %rd1686;
	and.b32  	%r3511, %r143, -8;
	cvt.u64.u32 	%rd1689, %r3511;
	add.s64 	%rd164, %rd3976, %rd1689;
	mov.u64 	%rd4052, %rd4054;
	@%p794 bra 	$L__BB1_813;
	add.s64 	%rd4052, %rd164, 8388608;
$L__BB1_813:
	ld.u64 	%rd1690, [%rd4052];
	setp.eq.s64 	%p795, %rd1690, 0;
	@%p795 bra 	$L__BB1_1213;
	ld.param.u64 	%rd3977, [_Z9evaluatorP4GNetj_param_0];
	shr.u32 	%r3512, %r142, 3;
	shr.u32 	%r726, %r142, 16;
	setp.eq.s32 	%p796, %r726, %r132;
	sub.s32 	%r3513, %r3512, %r133;
	mul.wide.u32 	%rd1691, %r3513, 8;
	mov.u32 	%r3514, shared_mem;
	cvt.u64.u32 	%rd1692, %r3514;
	cvta.shared.u64 	%rd1693, %rd1692;
	add.s64 	%rd4055, %rd1693, %rd1691;
	and.b32  	%r3515, %r142, -8;
	cvt.u64.u32 	%rd1694, %r3515;
	add.s64 	%rd168, %rd3977, %rd1694;
	mov.u64 	%rd4053, %rd4055;
	@%p796 bra 	$L__BB1_816;
	add.s64 	%rd4053, %rd168, 8388608;
$L__BB1_816:
	ld.u64 	%rd1695, [%rd4053];
	setp.eq.s64 	%p797, %rd1695, 0;
	@%p797 bra 	$L__BB1_1213;
	@%p794 bra 	$L__BB1_821;
	mul.wide.u32 	%rd1696, %r725, 4;
	add.s64 	%rd1697, %rd39, %rd1696;
	atom.global.add.u32 	%r3516, [%rd1697], -1;
	setp.ne.s32 	%p799, %r3516, 1;
	@%p799 bra 	$L__BB1_820;
	atom.global.add.u32 	%r3517, [%rd40], 1;
	shl.b32 	%r3518, %r3517, 2;
	cvt.u64.u32 	%rd1698, %r3518;
	and.b64  	%rd1699, %rd1698, 262140;
	add.s64 	%rd1700, %rd37, %rd1699;
	st.global.u32 	[%rd1700], %r725;
$L__BB1_820:
	add.s64 	%rd4054, %rd164, 8388608;
$L__BB1_821:
	atom.exch.b64 	%rd173, [%rd4054], 0;
	@%p796 bra 	$L__BB1_825;
	mul.wide.u32 	%rd1701, %r726, 4;
	add.s64 	%rd1702, %rd39, %rd1701;
	atom.global.add.u32 	%r3519, [%rd1702], -1;
	setp.ne.s32 	%p801, %r3519, 1;
	@%p801 bra 	$L__BB1_824;
	atom.global.add.u32 	%r3520, [%rd40], 1;
	shl.b32 	%r3521, %r3520, 2;
	cvt.u64.u32 	%rd1703, %r3521;
	and.b64  	%rd1704, %rd1703, 262140;
	add.s64 	%rd1705, %rd37, %rd1704;
	st.global.u32 	[%rd1705], %r726;
$L__BB1_824:
	add.s64 	%rd4055, %rd168, 8388608;
$L__BB1_825:
	atom.exch.b64 	%rd176, [%rd4055], 0;
	ld.local.u32 	%r727, [%rd2+408];
	setp.eq.s32 	%p802, %r727, 0;
	shr.u32 	%r3522, %r727, 13;
	setp.ne.s32 	%p803, %r3522, %r132;
	or.pred  	%p804, %p802, %p803;
	@%p804 bra 	$L__BB1_827;
	sub.s32 	%r3523, %r727, %r133;
	mul.wide.u32 	%rd1707, %r3523, 4;
	mov.u32 	%r3524, shared_mem;
	cvt.u64.u32 	%rd1708, %r3524;
	cvta.shared.u64 	%rd1709, %rd1708;
	add.s64 	%rd1710, %rd1709, %rd1707;
	add.s64 	%rd4056, %rd1710, 65536;
	bra.uni 	$L__BB1_828;
$L__BB1_827:
	mul.wide.u32 	%rd1706, %r727, 4;
	add.s64 	%rd4056, %rd38, %rd1706;
$L__BB1_828:
	atom.exch.b32 	%r3525, [%rd4056], -7;
	ld.local.u32 	%r728, [%rd2+412];
	setp.eq.s32 	%p805, %r728, 0;
	shr.u32 	%r3526, %r728, 13;
	setp.ne.s32 	%p806, %r3526, %r132;
	or.pred  	%p807, %p805, %p806;
	@%p807 bra 	$L__BB1_830;
	sub.s32 	%r3527, %r728, %r133;
	mul.wide.u32 	%rd1712, %r3527, 4;
	mov.u32 	%r3528, shared_mem;
	cvt.u64.u32 	%rd1713, %r3528;
	cvta.shared.u64 	%rd1714, %rd1713;
	add.s64 	%rd1715, %rd1714, %rd1712;
	add.s64 	%rd4057, %rd1715, 65536;
	bra.uni 	$L__BB1_831;
$L__BB1_830:
	mul.wide.u32 	%rd1711, %r728, 4;
	add.s64 	%rd4057, %rd38, %rd1711;
$L__BB1_831:
	atom.exch.b32 	%r3529, [%rd4057], -7;
	ld.local.u32 	%r729, [%rd2+416];
	setp.eq.s32 	%p808, %r729, 0;
	shr.u32 	%r3530, %r729, 13;
	setp.ne.s32 	%p809, %r3530, %r132;
	or.pred  	%p810, %p808, %p809;
	@%p810 bra 	$L__BB1_833;
	sub.s32 	%r3531, %r729, %r133;
	mul.wide.u32 	%rd1717, %r3531, 4;
	mov.u32 	%r3532, shared_mem;
	cvt.u64.u32 	%rd1718, %r3532;
	cvta.shared.u64 	%rd1719, %rd1718;
	add.s64 	%rd1720, %rd1719, %rd1717;
	add.s64 	%rd4058, %rd1720, 65536;
	bra.uni 	$L__BB1_834;
$L__BB1_833:
	mul.wide.u32 	%rd1716, %r729, 4;
	add.s64 	%rd4058, %rd38, %rd1716;
$L__BB1_834:
	atom.exch.b32 	%r3533, [%rd4058], -7;
	ld.local.u32 	%r730, [%rd2+420];
	setp.eq.s32 	%p811, %r730, 0;
	shr.u32 	%r3534, %r730, 13;
	setp.ne.s32 	%p812, %r3534, %r132;
	or.pred  	%p813, %p811, %p812;
	@%p813 bra 	$L__BB1_836;
	sub.s32 	%r3535, %r730, %r133;
	mul.wide.u32 	%rd1722, %r3535, 4;
	mov.u32 	%r3536, shared_mem;
	cvt.u64.u32 	%rd1723, %r3536;
	cvta.shared.u64 	%rd1724, %rd1723;
	add.s64 	%rd1725, %rd1724, %rd1722;
	add.s64 	%rd4059, %rd1725, 65536;
	bra.uni 	$L__BB1_837;
$L__BB1_836:
	mul.wide.u32 	%rd1721, %r730, 4;
	add.s64 	%rd4059, %rd38, %rd1721;
$L__BB1_837:
	atom.exch.b32 	%r3537, [%rd4059], -7;
	ld.local.u32 	%r731, [%rd2+280];
	shr.u32 	%r3538, %r731, 13;
	setp.ne.s32 	%p814, %r3538, %r132;
	@%p814 bra 	$L__BB1_839;
	sub.s32 	%r3539, %r731, %r133;
	mul.wide.u32 	%rd1728, %r3539, 8;
	mov.u32 	%r3540, shared_mem;
	cvt.u64.u32 	%rd1729, %r3540;
	cvta.shared.u64 	%rd1730, %rd1729;
	add.s64 	%rd4060, %rd1730, %rd1728;
	bra.uni 	$L__BB1_840;
$L__BB1_839:
	ld.param.u64 	%rd3978, [_Z9evaluatorP4GNetj_param_0];
	mul.wide.u32 	%rd1726, %r731, 8;
	add.s64 	%rd1727, %rd3978, %rd1726;
	add.s64 	%rd4060, %rd1727, 8388608;
$L__BB1_840:
	cvt.u64.u32 	%rd1731, %r728;
	shl.b64 	%rd1732, %rd1731, 35;
	shl.b32 	%r3541, %r727, 3;
	cvt.u64.u32 	%rd1733, %r3541;
	or.b64  	%rd1734, %rd1732, %rd1733;
	atom.exch.b64 	%rd1735, [%rd4060], %rd1734;
	ld.local.u32 	%r732, [%rd2+284];
	shl.b32 	%r733, %r729, 3;
	shr.u32 	%r3542, %r732, 13;
	setp.ne.s32 	%p815, %r3542, %r132;
	@%p815 bra 	$L__BB1_842;
	sub.s32 	%r3543, %r732, %r133;
	mul.wide.u32 	%rd1738, %r3543, 8;
	mov.u32 	%r3544, shared_mem;
	cvt.u64.u32 	%rd1739, %r3544;
	cvta.shared.u64 	%rd1740, %rd1739;
	add.s64 	%rd4061, %rd1740, %rd1738;
	bra.uni 	$L__BB1_843;
$L__BB1_842:
	ld.param.u64 	%rd3979, [_Z9evaluatorP4GNetj_param_0];
	mul.wide.u32 	%rd1736, %r732, 8;
	add.s64 	%rd1737, %rd3979, %rd1736;
	add.s64 	%rd4061, %rd1737, 8388608;
$L__BB1_843:
	cvt.u64.u32 	%rd1741, %r733;
	cvt.u64.u32 	%rd1742, %r730;
	shl.b64 	%rd1743, %rd1742, 35;
	or.b64  	%rd1744, %rd1743, %rd1741;
	atom.exch.b64 	%rd1745, [%rd4061], %rd1744;
	ld.local.u32 	%r734, [%rd2+288];
	shl.b64 	%rd1746, %rd1741, 32;
	shl.b32 	%r3545, %r727, 3;
	cvt.u64.u32 	%rd1747, %r3545;
	or.b64  	%rd195, %rd1746, %rd1747;
	shr.u32 	%r3546, %r734, 13;
	setp.ne.s32 	%p816, %r3546, %r132;
	@%p816 bra 	$L__BB1_845;
	sub.s32 	%r3547, %r734, %r133;
	mul.wide.u32 	%rd1750, %r3547, 8;
	mov.u32 	%r3548, shared_mem;
	cvt.u64.u32 	%rd1751, %r3548;
	cvta.shared.u64 	%rd1752, %rd1751;
	add.s64 	%rd4062, %rd1752, %rd1750;
	bra.uni 	$L__BB1_846;
$L__BB1_845:
	ld.param.u64 	%rd3980, [_Z9evaluatorP4GNetj_param_0];
	mul.wide.u32 	%rd1748, %r734, 8;
	add.s64 	%rd1749, %rd3980, %rd1748;
	add.s64 	%rd4062, %rd1749, 8388608;
$L__BB1_846:
	atom.exch.b64 	%rd1753, [%rd4062], %rd195;
	ld.local.u32 	%r735, [%rd2+292];
	shl.b32 	%r3549, %r728, 3;
	cvt.u64.u32 	%rd1754, %r3549;
	cvt.u64.u32 	%rd1755, %r730;
	shl.b64 	%rd1756, %rd1755, 35;
	or.b64  	%rd199, %rd1756, %rd1754;
	shr.u32 	%r3550, %r735, 13;
	setp.ne.s32 	%p817, %r3550, %r132;
	@%p817 bra 	$L__BB1_848;
	sub.s32 	%r3551, %r735, %r133;
	mul.wide.u32 	%rd1759, %r3551, 8;
	mov.u32 	%r3552, shared_mem;
	cvt.u64.u32 	%rd1760, %r3552;
	cvta.shared.u64 	%rd1761, %rd1760;
	add.s64 	%rd4063, %rd1761, %rd1759;
	bra.uni 	$L__BB1_849;
$L__BB1_848:
	ld.param.u64 	%rd3981, [_Z9evaluatorP4GNetj_param_0];
	mul.wide.u32 	%rd1757, %r735, 8;
	add.s64 	%rd1758, %rd3981, %rd1757;
	add.s64 	%rd4063, %rd1758, 8388608;
$L__BB1_849:
	atom.exch.b64 	%rd1762, [%rd4063], %rd199;
	and.b32  	%r736, %r142, 7;
	shl.b32 	%r3553, %r731, 3;
	or.b32  	%r3554, %r3553, %r736;
	cvt.u32.u64 	%r3555, %rd173;
	and.b32  	%r3556, %r3555, 7;
	setp.eq.s32 	%p818, %r3556, 0;
	selp.b32 	%r6734, %r3555, %r3554, %p818;
	selp.b32 	%r6738, %r3554, %r3555, %p818;
	and.b32  	%r3557, %r6734, 7;
	setp.ne.s32 	%p819, %r3557, 0;
	@%p819 bra 	$L__BB1_858;
$L__BB1_850:
	and.b32  	%r3558, %r6738, 7;
	setp.ne.s32 	%p820, %r3558, 0;
	@%p820 bra 	$L__BB1_863;
$L__BB1_851:
	shr.u32 	%r3559, %r6738, 3;
	setp.ne.s32 	%p821, %r6738, 0;
	shr.u32 	%r746, %r6738, 16;
	setp.eq.s32 	%p822, %r746, %r132;
	and.pred  	%p823, %p821, %p822;
	sub.s32 	%r3560, %r3559, %r133;
	mul.wide.u32 	%rd1763, %r3560, 4;
	mov.u32 	%r3561, shared_mem;
	cvt.u64.u32 	%rd1764, %r3561;
	cvta.shared.u64 	%rd1765, %rd1764;
	add.s64 	%rd1766, %rd1765, %rd1763;
	add.s64 	%rd4065, %rd1766, 65536;
	mul.wide.u32 	%rd1767, %r3559, 4;
	add.s64 	%rd205, %rd38, %rd1767;
	mov.u64 	%rd4064, %rd4065;
	@%p823 bra 	$L__BB1_853;
	mov.u64 	%rd4064, %rd205;
$L__BB1_853:
	atom.exch.b32 	%r747, [%rd4064], -7;
	setp.eq.s32 	%p824, %r747, -7;
	@%p824 bra 	$L__BB1_863;
	setp.eq.s32 	%p825, %r747, 0;
	@%p825 bra 	$L__BB1_863;
	@%p822 bra 	$L__BB1_860;
	mul.wide.u32 	%rd1768, %r746, 4;
	add.s64 	%rd1769, %rd39, %rd1768;
	atom.global.add.u32 	%r3562, [%rd1769], -1;
	setp.ne.s32 	%p827, %r3562, 1;
	@%p827 bra 	$L__BB1_861;
	atom.global.add.u32 	%r3563, [%rd40], 1;
	shl.b32 	%r3564, %r3563, 2;
	cvt.u64.u32 	%rd1770, %r3564;
	and.b64  	%rd1771, %rd1770, 262140;
	add.s64 	%rd1772, %rd37, %rd1771;
	st.global.u32 	[%rd1772], %r746;
	bra.uni 	$L__BB1_861;
$L__BB1_858:
	cvt.u64.u32 	%rd1783, %r6738;
	shl.b64 	%rd1784, %rd1783, 32;
	cvt.u64.u32 	%rd1785, %r6734;
	or.b64  	%rd203, %rd1784, %rd1785;
	mul.wide.u32 	%rd1786, %r6734, 8;
	and.b32  	%r3576, %r6738, 7;
	cvt.u64.u32 	%rd1787, %r3576;
	mov.b64 	%rd1788, 56;
	cvt.u32.u64 	%r3577, %rd1788;
	cvt.u32.u64 	%r3578, %rd1786;
	and.b32  	%r3579, %r3578, %r3577;
	cvt.u32.u64 	%r3580, %rd1787;
	or.b32  	%r3581, %r3579, %r3580;
	mov.b64 	%rd1789, 9130730411292422402;
	shr.u64 	%rd1790, %rd1789, %r3581;
	mov.b64 	%rd1791, 1736168554312260608;
	shr.u64 	%rd1792, %rd1791, %r3581;
	mov.b64 	%rd1793, -506390041275138048;
	shr.u64 	%rd1794, %rd1793, %r3581;
	shl.b64 	%rd1795, %rd1794, 2;
	cvt.u32.u64 	%r3582, %rd1792;
	mov.b64 	%rd1796, 2;
	cvt.u32.u64 	%r3583, %rd1796;
	and.b32  	%r3584, %r3582, %r3583;
	cvt.u32.u64 	%r3585, %rd1790;
	mov.b64 	%rd1797, 1;
	cvt.u32.u64 	%r3586, %rd1797;
	and.b32  	%r3587, %r3585, %r3586;
	or.b32  	%r3588, %r3587, %r3584;
	cvt.u32.u64 	%r3589, %rd1795;
	mov.b64 	%rd1798, 4;
	cvt.u32.u64 	%r3590, %rd1798;
	and.b32  	%r3591, %r3589, %r3590;
	or.b32  	%r3592, %r3588, %r3591;
	mov.b16 	%rs121, 1;
	shl.b16 	%rs122, %rs121, %r3592;
	and.b16  	%rs123, %rs122, 29;
	setp.eq.s16 	%p839, %rs123, 0;
	@%p839 bra 	$L__BB1_872;
	add.s32 	%r743, %r139, -1;
	st.local.u32 	[%rd2+4], %r743;
	mul.wide.u32 	%rd1799, %r139, 8;
	add.s64 	%rd1800, %rd2, %rd1799;
	st.local.u64 	[%rd1800+8], %rd203;
	mov.u32 	%r139, %r743;
	bra.uni 	$L__BB1_873;
$L__BB1_860:
	@%p821 bra 	$L__BB1_862;
$L__BB1_861:
	mov.u64 	%rd4065, %rd205;
$L__BB1_862:
	atom.exch.b32 	%r3565, [%rd4065], 0;
	and.b32  	%r3566, %r747, 7;
	setp.eq.s32 	%p829, %r3566, 0;
	mov.u32 	%r6738, %r747;
	@%p829 bra 	$L__BB1_851;
$L__BB1_863:
	shr.u32 	%r3567, %r6734, 3;
	setp.ne.s32 	%p830, %r6734, 0;
	shr.u32 	%r749, %r6734, 16;
	setp.eq.s32 	%p831, %r749, %r132;
	and.pred  	%p832, %p830, %p831;
	sub.s32 	%r3568, %r3567, %r133;
	mul.wide.u32 	%rd1773, %r3568, 4;
	mov.u32 	%r3569, shared_mem;
	cvt.u64.u32 	%rd1774, %r3569;
	cvta.shared.u64 	%rd1775, %rd1774;
	add.s64 	%rd1776, %rd1775, %rd1773;
	add.s64 	%rd4067, %rd1776, 65536;
	mul.wide.u32 	%rd1777, %r3567, 4;
	add.s64 	%rd209, %rd38, %rd1777;
	mov.u64 	%rd4066, %rd4067;
	@%p832 bra 	$L__BB1_865;
	mov.u64 	%rd4066, %rd209;
$L__BB1_865:
	atom.exch.b32 	%r750, [%rd4066], %r6738;
	setp.eq.s32 	%p833, %r750, -7;
	@%p833 bra 	$L__BB1_873;
	@%p831 bra 	$L__BB1_869;
	mul.wide.u32 	%rd1778, %r749, 4;
	add.s64 	%rd1779, %rd39, %rd1778;
	atom.global.add.u32 	%r3570, [%rd1779], -1;
	setp.ne.s32 	%p835, %r3570, 1;
	@%p835 bra 	$L__BB1_870;
	atom.global.add.u32 	%r3571, [%rd40], 1;
	shl.b32 	%r3572, %r3571, 2;
	cvt.u64.u32 	%rd1780, %r3572;
	and.b64  	%rd1781, %rd1780, 262140;
	add.s64 	%rd1782, %rd37, %rd1781;
	st.global.u32 	[%rd1782], %r749;
	bra.uni 	$L__BB1_870;
$L__BB1_869:
	@%p830 bra 	$L__BB1_871;
$L__BB1_870:
	mov.u64 	%rd4067, %rd209;
$L__BB1_871:
	atom.exch.b32 	%r3573, [%rd4067], 0;
	and.b32  	%r3574, %r750, 7;
	setp.eq.s32 	%p837, %r3574, 0;
	selp.b32 	%r6734, %r750, %r6738, %p837;
	selp.b32 	%r6738, %r6738, %r750, %p837;
	and.b32  	%r3575, %r6734, 7;
	setp.eq.s32 	%p838, %r3575, 0;
	@%p838 bra 	$L__BB1_850;
	bra.uni 	$L__BB1_858;
$L__BB1_872:
	add.s32 	%r744, %r6519, 1;
	st.local.u32 	[%rd2], %r744;
	mul.wide.u32 	%rd1801, %r6519, 8;
	add.s64 	%rd1802, %rd2, %rd1801;
	st.local.u64 	[%rd1802+8], %rd203;
	mov.u32 	%r6519, %r744;
$L__BB1_873:
	ld.local.u32 	%r3593, [%rd2+284];
	shl.b32 	%r3594, %r3593, 3;
	or.b32  	%r3595, %r3594, %r736;
	{ .reg .b32 tmp; mov.b64 {tmp, %r3596}, %rd173; }
	and.b32  	%r3597, %r3596, 7;
	setp.eq.s32 	%p840, %r3597, 0;
	selp.b32 	%r6742, %r3596, %r3595, %p840;
	selp.b32 	%r6746, %r3595, %r3596, %p840;
	and.b32  	%r3598, %r6742, 7;
	setp.ne.s32 	%p841, %r3598, 0;
	@%p841 bra 	$L__BB1_882;
$L__BB1_874:
	and.b32  	%r3599, %r6746, 7;
	setp.ne.s32 	%p842, %r3599, 0;
	@%p842 bra 	$L__BB1_887;
$L__BB1_875:
	shr.u32 	%r3600, %r6746, 3;
	setp.ne.s32 	%p843, %r6746, 0;
	shr.u32 	%r764, %r6746, 16;
	setp.eq.s32 	%p844, %r764, %r132;
	and.pred  	%p845, %p843, %p844;
	sub.s32 	%r3601, %r3600, %r133;
	mul.wide.u32 	%rd1803, %r3601, 4;
	mov.u32 	%r3602, shared_mem;
	cvt.u64.u32 	%rd1804, %r3602;
	cvta.shared.u64 	%rd1805, %rd1804;
	add.s64 	%rd1806, %rd1805, %rd1803;
	add.s64 	%rd4069, %rd1806, 65536;
	mul.wide.u32 	%rd1807, %r3600, 4;
	add.s64 	%rd214, %rd38, %rd1807;
	mov.u64 	%rd4068, %rd4069;
	@%p845 bra 	$L__BB1_877;
	mov.u64 	%rd4068, %rd214;
$L__BB1_877:
	atom.exch.b32 	%r765, [%rd4068], -7;
	setp.eq.s32 	%p846, %r765, -7;
	@%p846 bra 	$L__BB1_887;
	setp.eq.s32 	%p847, %r765, 0;
	@%p847 bra 	$L__BB1_887;
	@%p844 bra 	$L__BB1_884;
	mul.wide.u32 	%rd1808, %r764, 4;
	add.s64 	%rd1809, %rd39, %rd1808;
	atom.global.add.u32 	%r3603, [%rd1809], -1;
	setp.ne.s32 	%p849, %r3603, 1;
	@%p849 bra 	$L__BB1_885;
	atom.global.add.u32 	%r3604, [%rd40], 1;
	shl.b32 	%r3605, %r3604, 2;
	cvt.u64.u32 	%rd1810, %r3605;
	and.b64  	%rd1811, %rd1810, 262140;
	add.s64 	%rd1812, %rd37, %rd1811;
	st.global.u32 	[%rd1812], %r764;
	bra.uni 	$L__BB1_885;
$L__BB1_882:
	cvt.u64.u32 	%rd1823, %r6746;
	shl.b64 	%rd1824, %rd1823, 32;
	cvt.u64.u32 	%rd1825, %r6742;
	or.b64  	%rd212, %rd1824, %rd1825;
	mul.wide.u32 	%rd1826, %r6742, 8;
	and.b32  	%r3617, %r6746, 7;
	cvt.u64.u32 	%rd1827, %r3617;
	mov.b64 	%rd1828, 56;
	cvt.u32.u64 	%r3618, %rd1828;
	cvt.u32.u64 	%r3619, %rd1826;
	and.b32  	%r3620, %r3619, %r3618;
	cvt.u32.u64 	%r3621, %rd1827;
	or.b32  	%r3622, %r3620, %r3621;
	mov.b64 	%rd1829, 9130730411292422402;
	shr.u64 	%rd1830, %rd1829, %r3622;
	mov.b64 	%rd1831, 1736168554312260608;
	shr.u64 	%rd1832, %rd1831, %r3622;
	mov.b64 	%rd1833, -506390041275138048;
	shr.u64 	%rd1834, %rd1833, %r3622;
	shl.b64 	%rd1835, %rd1834, 2;
	cvt.u32.u64 	%r3623, %rd1832;
	mov.b64 	%rd1836, 2;
	cvt.u32.u64 	%r3624, %rd1836;
	and.b32  	%r3625, %r3623, %r3624;
	cvt.u32.u64 	%r3626, %rd1830;
	mov.b64 	%rd1837, 1;
	cvt.u32.u64 	%r3627, %rd1837;
	and.b32  	%r3628, %r3626, %r3627;
	or.b32  	%r3629, %r3628, %r3625;
	cvt.u32.u64 	%r3630, %rd1835;
	mov.b64 	%rd1838, 4;
	cvt.u32.u64 	%r3631, %rd1838;
	and.b32  	%r3632, %r3630, %r3631;
	or.b32  	%r3633, %r3629, %r3632;
	mov.b16 	%rs124, 1;
	shl.b16 	%rs125, %rs124, %r3633;
	and.b16  	%rs126, %rs125, 29;
	setp.eq.s16 	%p861, %rs126, 0;
	@%p861 bra 	$L__BB1_896;
	add.s32 	%r761, %r139, -1;
	st.local.u32 	[%rd2+4], %r761;
	mul.wide.u32 	%rd1839, %r139, 8;
	add.s64 	%rd1840, %rd2, %rd1839;
	st.local.u64 	[%rd1840+8], %rd212;
	mov.u32 	%r139, %r761;
	bra.uni 	$L__BB1_897;
$L__BB1_884:
	@%p843 bra 	$L__BB1_886;
$L__BB1_885:
	mov.u64 	%rd4069, %rd214;
$L__BB1_886:
	atom.exch.b32 	%r3606, [%rd4069], 0;
	and.b32  	%r3607, %r765, 7;
	setp.eq.s32 	%p851, %r3607, 0;
	mov.u32 	%r6746, %r765;
	@%p851 bra 	$L__BB1_875;
$L__BB1_887:
	shr.u32 	%r3608, %r6742, 3;
	setp.ne.s32 	%p852, %r6742, 0;
	shr.u32 	%r767, %r6742, 16;
	setp.eq.s32 	%p853, %r767, %r132;
	and.pred  	%p854, %p852, %p853;
	sub.s32 	%r3609, %r3608, %r133;
	mul.wide.u32 	%rd1813, %r3609, 4;
	mov.u32 	%r3610, shared_mem;
	cvt.u64.u32 	%rd1814, %r3610;
	cvta.shared.u64 	%rd1815, %rd1814;
	add.s64 	%rd1816, %rd1815, %rd1813;
	add.s64 	%rd4071, %rd1816, 65536;
	mul.wide.u32 	%rd1817, %r3608, 4;
	add.s64 	%rd218, %rd38, %rd1817;
	mov.u64 	%rd4070, %rd4071;
	@%p854 bra 	$L__BB1_889;
	mov.u64 	%rd4070, %rd218;
$L__BB1_889:
	atom.exch.b32 	%r768, [%rd4070], %r6746;
	setp.eq.s32 	%p855, %r768, -7;
	@%p855 bra 	$L__BB1_897;
	@%p853 bra 	$L__BB1_893;
	mul.wide.u32 	%rd1818, %r767, 4;
	add.s64 	%rd1819, %rd39, %rd1818;
	atom.global.add.u32 	%r3611, [%rd1819], -1;
	setp.ne.s32 	%p857, %r3611, 1;
	@%p857 bra 	$L__BB1_894;
	atom.global.add.u32 	%r3612, [%rd40], 1;
	shl.b32 	%r3613, %r3612, 2;
	cvt.u64.u32 	%rd1820, %r3613;
	and.b64  	%rd1821, %rd1820, 262140;
	add.s64 	%rd1822, %rd37, %rd1821;
	st.global.u32 	[%rd1822], %r767;
	bra.uni 	$L__BB1_894;
$L__BB1_893:
	@%p852 bra 	$L__BB1_895;
$L__BB1_894:
	mov.u64 	%rd4071, %rd218;
$L__BB1_895:
	atom.exch.b32 	%r3614, [%rd4071], 0;
	and.b32  	%r3615, %r768, 7;
	setp.eq.s32 	%p859, %r3615, 0;
	selp.b32 	%r6742, %r768, %r6746, %p859;
	selp.b32 	%r6746, %r6746, %r768, %p859;
	and.b32  	%r3616, %r6742, 7;
	setp.eq.s32 	%p860, %r3616, 0;
	@%p860 bra 	$L__BB1_874;
	bra.uni 	$L__BB1_882;
$L__BB1_896:
	add.s32 	%r762, %r6519, 1;
	st.local.u32 	[%rd2], %r762;
	mul.wide.u32 	%rd1841, %r6519, 8;
	add.s64 	%rd1842, %rd2, %rd1841;
	st.local.u64 	[%rd1842+8], %rd212;
	mov.u32 	%r6519, %r762;
$L__BB1_897:
	and.b32  	%r773, %r143, 7;
	ld.local.u32 	%r3634, [%rd2+288];
	shl.b32 	%r3635, %r3634, 3;
	or.b32  	%r3636, %r3635, %r773;
	cvt.u32.u64 	%r3637, %rd176;
	and.b32  	%r3638, %r3637, 7;
	setp.eq.s32 	%p862, %r3638, 0;
	selp.b32 	%r6750, %r3637, %r3636, %p862;
	selp.b32 	%r6754, %r3636, %r3637, %p862;
	and.b32  	%r3639, %r6750, 7;
	setp.ne.s32 	%p863, %r3639, 0;
	@%p863 bra 	$L__BB1_906;
$L__BB1_898:
	and.b32  	%r3640, %r6754, 7;
	setp.ne.s32 	%p864, %r3640, 0;
	@%p864 bra 	$L__BB1_911;
$L__BB1_899:
	shr.u32 	%r3641, %r6754, 3;
	setp.ne.s32 	%p865, %r6754, 0;
	shr.u32 	%r783, %r6754, 16;
	setp.eq.s32 	%p866, %r783, %r132;
	and.pred  	%p867, %p865, %p866;
	sub.s32 	%r3642, %r3641, %r133;
	mul.wide.u32 	%rd1843, %r3642, 4;
	mov.u32 	%r3643, shared_mem;
	cvt.u64.u32 	%rd1844, %r3643;
	cvta.shared.u64 	%rd1845, %rd1844;
	add.s64 	%rd1846, %rd1845, %rd1843;
	add.s64 	%rd4073, %rd1846, 65536;
	mul.wide.u32 	%rd1847, %r3641, 4;
	add.s64 	%rd223, %rd38, %rd1847;
	mov.u64 	%rd4072, %rd4073;
	@%p867 bra 	$L__BB1_901;
	mov.u64 	%rd4072, %rd223;
$L__BB1_901:
	atom.exch.b32 	%r784, [%rd4072], -7;
	setp.eq.s32 	%p868, %r784, -7;
	@%p868 bra 	$L__BB1_911;
	setp.eq.s32 	%p869, %r784, 0;
	@%p869 bra 	$L__BB1_911;
	@%p866 bra 	$L__BB1_908;
	mul.wide.u32 	%rd1848, %r783, 4;
	add.s64 	%rd1849, %rd39, %rd1848;
	atom.global.add.u32 	%r3644, [%rd1849], -1;
	setp.ne.s32 	%p871, %r3644, 1;
	@%p871 bra 	$L__BB1_909;
	atom.global.add.u32 	%r3645, [%rd40], 1;
	shl.b32 	%r3646, %r3645, 2;
	cvt.u64.u32 	%rd1850, %r3646;
	and.b64  	%rd1851, %rd1850, 262140;
	add.s64 	%rd1852, %rd37, %rd1851;
	st.global.u32 	[%rd1852], %r783;
	bra.uni 	$L__BB1_909;
$L__BB1_906:
	cvt.u64.u32 	%rd1863, %r6754;
	shl.b64 	%rd1864, %rd1863, 32;
	cvt.u64.u32 	%rd1865, %r6750;
	or.b64  	%rd221, %rd1864, %rd1865;
	mul.wide.u32 	%rd1866, %r6750, 8;
	and.b32  	%r3658, %r6754, 7;
	cvt.u64.u32 	%rd1867, %r3658;
	mov.b64 	%rd1868, 56;
	cvt.u32.u64 	%r3659, %rd1868;
	cvt.u32.u64 	%r3660, %rd1866;
	and.b32  	%r3661, %r3660, %r3659;
	cvt.u32.u64 	%r3662, %rd1867;
	or.b32  	%r3663, %r3661, %r3662;
	mov.b64 	%rd1869, 9130730411292422402;
	shr.u64 	%rd1870, %rd1869, %r3663;
	mov.b64 	%rd1871, 1736168554312260608;
	shr.u64 	%rd1872, %rd1871, %r3663;
	mov.b64 	%rd1873, -506390041275138048;
	shr.u64 	%rd1874, %rd1873, %r3663;
	shl.b64 	%rd1875, %rd1874, 2;
	cvt.u32.u64 	%r3664, %rd1872;
	mov.b64 	%rd1876, 2;
	cvt.u32.u64 	%r3665, %rd1876;
	and.b32  	%r3666, %r3664, %r3665;
	cvt.u32.u64 	%r3667, %rd1870;
	mov.b64 	%rd1877, 1;
	cvt.u32.u64 	%r3668, %rd1877;
	and.b32  	%r3669, %r3667, %r3668;
	or.b32  	%r3670, %r3669, %r3666;
	cvt.u32.u64 	%r3671, %rd1875;
	mov.b64 	%rd1878, 4;
	cvt.u32.u64 	%r3672, %rd1878;
	and.b32  	%r3673, %r3671, %r3672;
	or.b32  	%r3674, %r3670, %r3673;
	mov.b16 	%rs127, 1;
	shl.b16 	%rs128, %rs127, %r3674;
	and.b16  	%rs129, %rs128, 29;
	setp.eq.s16 	%p883, %rs129, 0;
	@%p883 bra 	$L__BB1_920;
	add.s32 	%r780, %r139, -1;
	st.local.u32 	[%rd2+4], %r780;
	mul.wide.u32 	%rd1879, %r139, 8;
	add.s64 	%rd1880, %rd2, %rd1879;
	st.local.u64 	[%rd1880+8], %rd221;
	mov.u32 	%r139, %r780;
	bra.uni 	$L__BB1_921;
$L__BB1_908:
	@%p865 bra 	$L__BB1_910;
$L__BB1_909:
	mov.u64 	%rd4073, %rd223;
$L__BB1_910:
	atom.exch.b32 	%r3647, [%rd4073], 0;
	and.b32  	%r3648, %r784, 7;
	setp.eq.s32 	%p873, %r3648, 0;
	mov.u32 	%r6754, %r784;
	@%p873 bra 	$L__BB1_899;
$L__BB1_911:
	shr.u32 	%r3649, %r6750, 3;
	setp.ne.s32 	%p874, %r6750, 0;
	shr.u32 	%r786, %r6750, 16;
	setp.eq.s32 	%p875, %r786, %r132;
	and.pred  	%p876, %p874, %p875;
	sub.s32 	%r3650, %r3649, %r133;
	mul.wide.u32 	%rd1853, %r3650, 4;
	mov.u32 	%r3651, shared_mem;
	cvt.u64.u32 	%rd1854, %r3651;
	cvta.shared.u64 	%rd1855, %rd1854;
	add.s64 	%rd1856, %rd1855, %rd1853;
	add.s64 	%rd4075, %rd1856, 65536;
	mul.wide.u32 	%rd1857, %r3649, 4;
	add.s64 	%rd227, %rd38, %rd1857;
	mov.u64 	%rd4074, %rd4075;
	@%p876 bra 	$L__BB1_913;
	mov.u64 	%rd4074, %rd227;
$L__BB1_913:
	atom.exch.b32 	%r787, [%rd4074], %r6754;
	setp.eq.s32 	%p877, %r787, -7;
	@%p877 bra 	$L__BB1_921;
	@%p875 bra 	$L__BB1_917;
	mul.wide.u32 	%rd1858, %r786, 4;
	add.s64 	%rd1859, %rd39, %rd1858;
	atom.global.add.u32 	%r3652, [%rd1859], -1;
	setp.ne.s32 	%p879, %r3652, 1;
	@%p879 bra 	$L__BB1_918;
	atom.global.add.u32 	%r3653, [%rd40], 1;
	shl.b32 	%r3654, %r3653, 2;
	cvt.u64.u32 	%rd1860, %r3654;
	and.b64  	%rd1861, %rd1860, 262140;
	add.s64 	%rd1862, %rd37, %rd1861;
	st.global.u32 	[%rd1862], %r786;
	bra.uni 	$L__BB1_918;
$L__BB1_917:
	@%p874 bra 	$L__BB1_919;
$L__BB1_918:
	mov.u64 	%rd4075, %rd227;
$L__BB1_919:
	atom.exch.b32 	%r3655, [%rd4075], 0;
	and.b32  	%r3656, %r787, 7;
	setp.eq.s32 	%p881, %r3656, 0;
	selp.b32 	%r6750, %r787, %r6754, %p881;
	selp.b32 	%r6754, %r6754, %r787, %p881;
	and.b32  	%r3657, %r6750, 7;
	setp.eq.s32 	%p882, %r3657, 0;
	@%p882 bra 	$L__BB1_898;
	bra.uni 	$L__BB1_906;
$L__BB1_920:
	add.s32 	%r781, %r6519, 1;
	st.local.u32 	[%rd2], %r781;
	mul.wide.u32 	%rd1881, %r6519, 8;
	add.s64 	%rd1882, %rd2, %rd1881;
	st.local.u64 	[%rd1882+8], %rd221;
	mov.u32 	%r6519, %r781;
$L__BB1_921:
	ld.local.u32 	%r3675, [%rd2+292];
	shl.b32 	%r3676, %r3675, 3;
	or.b32  	%r3677, %r3676, %r773;
	{ .reg .b32 tmp; mov.b64 {tmp, %r3678}, %rd176; }
	and.b32  	%r3679, %r3678, 7;
	setp.eq.s32 	%p884, %r3679, 0;
	selp.b32 	%r795, %r3678, %r3677, %p884;
	selp.b32 	%r6762, %r3677, %r3678, %p884;
	and.b32  	%r3680, %r795, 7;
	setp.ne.s32 	%p885, %r3680, 0;
	@%p885 bra 	$L__BB1_930;
$L__BB1_922:
	and.b32  	%r3681, %r6762, 7;
	setp.ne.s32 	%p886, %r3681, 0;
	@%p886 bra 	$L__BB1_936;
$L__BB1_923:
	shr.u32 	%r3682, %r6762, 3;
	setp.ne.s32 	%p887, %r6762, 0;
	shr.u32 	%r799, %r6762, 16;
	setp.eq.s32 	%p888, %r799, %r132;
	and.pred  	%p889, %p887, %p888;
	sub.s32 	%r3683, %r3682, %r133;
	mul.wide.u32 	%rd1883, %r3683, 4;
	mov.u32 	%r3684, shared_mem;
	cvt.u64.u32 	%rd1884, %r3684;
	cvta.shared.u64 	%rd1885, %rd1884;
	add.s64 	%rd1886, %rd1885, %rd1883;
	add.s64 	%rd4077, %rd1886, 65536;
	mul.wide.u32 	%rd1887, %r3682, 4;
	add.s64 	%rd232, %rd38, %rd1887;
	mov.u64 	%rd4076, %rd4077;
	@%p889 bra 	$L__BB1_925;
	mov.u64 	%rd4076, %rd232;
$L__BB1_925:
	atom.exch.b32 	%r800, [%rd4076], -7;
	setp.eq.s32 	%p890, %r800, -7;
	@%p890 bra 	$L__BB1_936;
	setp.eq.s32 	%p891, %r800, 0;
	@%p891 bra 	$L__BB1_936;
	setp.eq.s32 	%p892, %r799, %r132;
	@%p892 bra 	$L__BB1_933;
	mul.wide.u32 	%rd1888, %r799, 4;
	add.s64 	%rd1889, %rd39, %rd1888;
	atom.global.add.u32 	%r3685, [%rd1889], -1;
	setp.ne.s32 	%p893, %r3685, 1;
	@%p893 bra 	$L__BB1_934;
	atom.global.add.u32 	%r3686, [%rd40], 1;
	shl.b32 	%r3687, %r3686, 2;
	cvt.u64.u32 	%rd1890, %r3687;
	and.b64  	%rd1891, %rd1890, 262140;
	add.s64 	%rd1892, %rd37, %rd1891;
	st.global.u32 	[%rd1892], %r799;
	bra.uni 	$L__BB1_934;
$L__BB1_930:
	cvt.u64.u32 	%rd1903, %r6762;
	shl.b64 	%rd1904, %rd1903, 32;
	cvt.u64.u32 	%rd1905, %r795;
	or.b64  	%rd230, %rd1904, %rd1905;
	mul.wide.u32 	%rd1906, %r795, 8;
	and.b32  	%r3699, %r6762, 7;
	cvt.u64.u32 	%rd1907, %r3699;
	mov.b64 	%rd1908, 56;
	cvt.u32.u64 	%r3700, %rd1908;
	cvt.u32.u64 	%r3701, %rd1906;
	and.b32  	%r3702, %r3701, %r3700;
	cvt.u32.u64 	%r3703, %rd1907;
	or.b32  	%r3704, %r3702, %r3703;
	mov.b64 	%rd1909, 9130730411292422402;
	shr.u64 	%rd1910, %rd1909, %r3704;
	mov.b64 	%rd1911, 1736168554312260608;
	shr.u64 	%rd1912, %rd1911, %r3704;
	mov.b64 	%rd1913, -506390041275138048;
	shr.u64 	%rd1914, %rd1913, %r3704;
	shl.b64 	%rd1915, %rd1914, 2;
	cvt.u32.u64 	%r3705, %rd1912;
	mov.b64 	%rd1916, 2;
	cvt.u32.u64 	%r3706, %rd1916;
	and.b32  	%r3707, %r3705, %r3706;
	cvt.u32.u64 	%r3708, %rd1910;
	mov.b64 	%rd1917, 1;
	cvt.u32.u64 	%r3709, %rd1917;
	and.b32  	%r3710, %r3708, %r3709;
	or.b32  	%r3711, %r3710, %r3707;
	cvt.u32.u64 	%r3712, %rd1915;
	mov.b64 	%rd1918, 4;
	cvt.u32.u64 	%r3713, %rd1918;
	and.b32  	%r3714, %r3712, %r3713;
	or.b32  	%r3715, %r3711, %r3714;
	mov.b16 	%rs130, 1;
	shl.b16 	%rs131, %rs130, %r3715;
	and.b16  	%rs132, %rs131, 29;
	setp.eq.s16 	%p905, %rs132, 0;
	@%p905 bra 	$L__BB1_932;
	add.s32 	%r3716, %r139, -1;
	st.local.u32 	[%rd2+4], %r3716;
	mul.wide.u32 	%rd1919, %r139, 8;
	add.s64 	%rd1920, %rd2, %rd1919;
	st.local.u64 	[%rd1920+8], %rd230;
	bra.uni 	$L__BB1_1189;
$L__BB1_932:
	add.s32 	%r3717, %r6519, 1;
	st.local.u32 	[%rd2], %r3717;
	mul.wide.u32 	%rd1921, %r6519, 8;
	add.s64 	%rd1922, %rd2, %rd1921;
	st.local.u64 	[%rd1922+8], %rd230;
	bra.uni 	$L__BB1_1189;
$L__BB1_933:
	setp.ne.s32 	%p894, %r6762, 0;
	@%p894 bra 	$L__BB1_935;
$L__BB1_934:
	mov.u64 	%rd4077, %rd232;
$L__BB1_935:
	atom.exch.b32 	%r3688, [%rd4077], 0;
	and.b32  	%r3689, %r800, 7;
	setp.eq.s32 	%p895, %r3689, 0;
	mov.u32 	%r6762, %r800;
	@%p895 bra 	$L__BB1_923;
$L__BB1_936:
	shr.u32 	%r3690, %r795, 3;
	setp.ne.s32 	%p896, %r795, 0;
	shr.u32 	%r802, %r795, 16;
	setp.eq.s32 	%p897, %r802, %r132;
	and.pred  	%p898, %p896, %p897;
	sub.s32 	%r3691, %r3690, %r133;
	mul.wide.u32 	%rd1893, %r3691, 4;
	mov.u32 	%r3692, shared_mem;
	cvt.u64.u32 	%rd1894, %r3692;
	cvta.shared.u64 	%rd1895, %rd1894;
	add.s64 	%rd1896, %rd1895, %rd1893;
	add.s64 	%rd4079, %rd1896, 65536;
	mul.wide.u32 	%rd1897, %r3690, 4;
	add.s64 	%rd236, %rd38, %rd1897;
	mov.u64 	%rd4078, %rd4079;
	@%p898 bra 	$L__BB1_938;
	mov.u64 	%rd4078, %rd236;
$L__BB1_938:
	atom.exch.b32 	%r803, [%rd4078], %r6762;
	setp.eq.s32 	%p899, %r803, -7;
	@%p899 bra 	$L__BB1_1189;
	setp.eq.s32 	%p900, %r802, %r132;
	@%p900 bra 	$L__BB1_942;
	mul.wide.u32 	%rd1898, %r802, 4;
	add.s64 	%rd1899, %rd39, %rd1898;
	atom.global.add.u32 	%r3693, [%rd1899], -1;
	setp.ne.s32 	%p901, %r3693, 1;
	@%p901 bra 	$L__BB1_943;
	atom.global.add.u32 	%r3694, [%rd40], 1;
	shl.b32 	%r3695, %r3694, 2;
	cvt.u64.u32 	%rd1900, %r3695;
	and.b64  	%rd1901, %rd1900, 262140;
	add.s64 	%rd1902, %rd37, %rd1901;
	st.global.u32 	[%rd1902], %r802;
	bra.uni 	$L__BB1_943;
$L__BB1_942:
	setp.ne.s32 	%p902, %r795, 0;
	@%p902 bra 	$L__BB1_944;
$L__BB1_943:
	mov.u64 	%rd4079, %rd236;
$L__BB1_944:
	atom.exch.b32 	%r3696, [%rd4079], 0;
	and.b32  	%r3697, %r803, 7;
	setp.eq.s32 	%p903, %r3697, 0;
	selp.b32 	%r795, %r803, %r6762, %p903;
	selp.b32 	%r6762, %r6762, %r803, %p903;
	and.b32  	%r3698, %r795, 7;
	setp.eq.s32 	%p904, %r3698, 0;
	@%p904 bra 	$L__BB1_922;
	bra.uni 	$L__BB1_930;
$L__BB1_945:
	ld.local.u32 	%r806, [%rd2+272];
	shl.b32 	%r2910, %r806, 3;
	mov.u32 	%r2911, shared_mem;
	add.s32 	%r2912, %r2911, %r2910;
	ld.shared.u64 	%rd1398, [%r2912];
	setp.eq.s64 	%p304, %rd1398, 0;
	setp.ne.s32 	%p305, %r806, 0;
	add.s32 	%r6763, %r806, %r133;
	add.s32 	%r2913, %r806, 256;
	and.b32  	%r6764, %r2913, 8191;
	mov.pred 	%p2795, 0;
	and.pred  	%p306, %p305, %p304;
	@%p306 bra 	$L__BB1_977;
	shl.b32 	%r2914, %r6764, 3;
	add.s32 	%r2916, %r2911, %r2914;
	ld.shared.u64 	%rd1399, [%r2916];
	setp.eq.s64 	%p308, %rd1399, 0;
	and.b32  	%r809, %r806, 8191;
	setp.ne.s32 	%p309, %r809, 7936;
	add.s32 	%r6763, %r6764, %r133;
	add.s32 	%r2917, %r806, 512;
	and.b32  	%r6764, %r2917, 8191;
	and.pred  	%p310, %p309, %p308;
	@%p310 bra 	$L__BB1_977;
	shl.b32 	%r2918, %r6764, 3;
	add.s32 	%r2920, %r2911, %r2918;
	ld.shared.u64 	%rd1400, [%r2920];
	setp.eq.s64 	%p312, %rd1400, 0;
	setp.ne.s32 	%p313, %r809, 7680;
	add.s32 	%r6763, %r6764, %r133;
	add.s32 	%r2921, %r806, 768;
	and.b32  	%r6764, %r2921, 8191;
	and.pred  	%p314, %p313, %p312;
	@%p314 bra 	$L__BB1_977;
	shl.b32 	%r2922, %r6764, 3;
	add.s32 	%r2924, %r2911, %r2922;
	ld.shared.u64 	%rd1401, [%r2924];
	setp.eq.s64 	%p316, %rd1401, 0;
	setp.ne.s32 	%p317, %r809, 7424;
	add.s32 	%r6763, %r6764, %r133;
	add.s32 	%r2925, %r806, 1024;
	and.b32  	%r6764, %r2925, 8191;
	and.pred  	%p318, %p317, %p316;
	@%p318 bra 	$L__BB1_977;
	shl.b32 	%r2926, %r6764, 3;
	add.s32 	%r2928, %r2911, %r2926;
	ld.shared.u64 	%rd1402, [%r2928];
	setp.eq.s64 	%p320, %rd1402, 0;
	setp.ne.s32 	%p321, %r809, 7168;
	add.s32 	%r6763, %r6764, %r133;
	add.s32 	%r2929, %r806, 1280;
	and.b32  	%r6764, %r2929, 8191;
	and.pred  	%p322, %p321, %p320;
	@%p322 bra 	$L__BB1_977;
	shl.b32 	%r2930, %r6764, 3;
	add.s32 	%r2932, %r2911, %r2930;
	ld.shared.u64 	%rd1403, [%r2932];
	setp.eq.s64 	%p324, %rd1403, 0;
	setp.ne.s32 	%p325, %r809, 6912;
	add.s32 	%r6763, %r6764, %r133;
	add.s32 	%r2933, %r806, 1536;
	and.b32  	%r6764, %r2933, 8191;
	and.pred  	%p326, %p325, %p324;
	@%p326 bra 	$L__BB1_977;
	shl.b32 	%r2934, %r6764, 3;
	add.s32 	%r2936, %r2911, %r2934;
	ld.shared.u64 	%rd1404, [%r2936];
	setp.eq.s64 	%p328, %rd1404, 0;
	setp.ne.s32 	%p329, %r809, 6656;
	add.s32 	%r6763, %r6764, %r133;
	add.s32 	%r2937, %r806, 1792;
	and.b32  	%r6764, %r2937, 8191;
	and.pred  	%p330, %p329, %p328;
	@%p330 bra 	$L__BB1_977;
	shl.b32 	%r2938, %r6764, 3;
	add.s32 	%r2940, %r2911, %r2938;
	ld.shared.u64 	%rd1405, [%r2940];
	setp.eq.s64 	%p332, %rd1405, 0;
	setp.ne.s32 	%p333, %r809, 6400;
	add.s32 	%r6763, %r6764, %r133;
	add.s32 	%r2941, %r806, 2048;
	and.b32  	%r6764, %r2941, 8191;
	and.pred  	%p334, %p333, %p332;
	@%p334 bra 	$L__BB1_977;
	shl.b32 	%r2942, %r6764, 3;
	add.s32 	%r2944, %r2911, %r2942;
	ld.shared.u64 	%rd1406, [%r2944];
	setp.eq.s64 	%p336, %rd1406, 0;
	setp.ne.s32 	%p337, %r809, 6144;
	add.s32 	%r6763, %r6764, %r133;
	add.s32 	%r2945, %r806, 2304;
	and.b32  	%r6764, %r2945, 8191;
	and.pred  	%p338, %p337, %p336;
	@%p338 bra 	$L__BB1_977;
	shl.b32 	%r2946, %r6764, 3;
	add.s32 	%r2948, %r2911, %r2946;
	ld.shared.u64 	%rd1407, [%r2948];
	setp.eq.s64 	%p340, %rd1407, 0;
	setp.ne.s32 	%p341, %r809, 5888;
	add.s32 	%r6763, %r6764, %r133;
	add.s32 	%r2949, %r806, 2560;
	and.b32  	%r6764, %r2949, 8191;
	and.pred  	%p342, %p341, %p340;
	@%p342 bra 	$L__BB1_977;
	shl.b32 	%r2950, %r6764, 3;
	add.s32 	%r2952, %r2911, %r2950;
	ld.shared.u64 	%rd1408, [%r2952];
	setp.eq.s64 	%p344, %rd1408, 0;
	setp.ne.s32 	%p345, %r809, 5632;
	add.s32 	%r6763, %r6764, %r133;
	add.s32 	%r2953, %r806, 2816;
	and.b32  	%r6764, %r2953, 8191;
	and.pred  	%p346, %p345, %p344;
	@%p346 bra 	$L__BB1_977;
	shl.b32 	%r2954, %r6764, 3;
	add.s32 	%r2956, %r2911, %r2954;
	ld.shared.u64 	%rd1409, [%r2956];
	setp.eq.s64 	%p348, %rd1409, 0;
	setp.ne.s32 	%p349, %r809, 5376;
	add.s32 	%r6763, %r6764, %r133;
	add.s32 	%r2957, %r806, 3072;
	and.b32  	%r6764, %r2957, 8191;
	and.pred  	%p350, %p349, %p348;
	@%p350 bra 	$L__BB1_977;
	shl.b32 	%r2958, %r6764, 3;
	add.s32 	%r2960, %r2911, %r2958;
	ld.shared.u64 	%rd1410, [%r2960];
	setp.eq.s64 	%p352, %rd1410, 0;
	setp.ne.s32 	%p353, %r809, 5120;
	add.s32 	%r6763, %r6764, %r133;
	add.s32 	%r2961, %r806, 3328;
	and.b32  	%r6764, %r2961, 8191;
	and.pred  	%p354, %p353, %p352;
	@%p354 bra 	$L__BB1_977;
	shl.b32 	%r2962, %r6764, 3;
	add.s32 	%r2964, %r2911, %r2962;
	ld.shared.u64 	%rd1411, [%r2964];
	setp.eq.s64 	%p356, %rd1411, 0;
	setp.ne.s32 	%p357, %r809, 4864;
	add.s32 	%r6763, %r6764, %r133;
	add.s32 	%r2965, %r806, 3584;
	and.b32  	%r6764, %r2965, 8191;
	and.pred  	%p358, %p357, %p356;
	@%p358 bra 	$L__BB1_977;
	shl.b32 	%r2966, %r6764, 3;
	add.s32 	%r2968, %r2911, %r2966;
	ld.shared.u64 	%rd1412, [%r2968];
	setp.eq.s64 	%p360, %rd1412, 0;
	setp.ne.s32 	%p361, %r809, 4608;
	add.s32 	%r6763, %r6764, %r133;
	add.s32 	%r2969, %r806, 3840;
	and.b32  	%r6764, %r2969, 8191;
	and.pred  	%p362, %p361, %p360;
	@%p362 bra 	$L__BB1_977;
	shl.b32 	%r2970, %r6764, 3;
	add.s32 	%r2972, %r2911, %r2970;
	ld.shared.u64 	%rd1413, [%r2972];
	setp.eq.s64 	%p364, %rd1413, 0;
	setp.ne.s32 	%p365, %r809, 4352;
	add.s32 	%r6763, %r6764, %r133;
	xor.b32  	%r839, %r809, 4096;
	and.pred  	%p366, %p365, %p364;
	mov.u32 	%r6764, %r839;
	@%p366 bra 	$L__BB1_977;
	shl.b32 	%r2973, %r839, 3;
	add.s32 	%r2975, %r2911, %r2973;
	ld.shared.u64 	%rd1414, [%r2975];
	setp.eq.s64 	%p368, %rd1414, 0;
	setp.ne.s32 	%p369, %r809, 4096;
	add.s32 	%r6763, %r839, %r133;
	add.s32 	%r2976, %r839, 256;
	and.b32  	%r6764, %r2976, 8191;
	and.pred  	%p370, %p369, %p368;
	@%p370 bra 	$L__BB1_977;
	shl.b32 	%r2977, %r6764, 3;
	add.s32 	%r2979, %r2911, %r2977;
	ld.shared.u64 	%rd1415, [%r2979];
	setp.eq.s64 	%p372, %rd1415, 0;
	setp.ne.s32 	%p373, %r809, 3840;
	add.s32 	%r6763, %r6764, %r133;
	add.s32 	%r2980, %r839, 512;
	and.b32  	%r6764, %r2980, 8191;
	and.pred  	%p374, %p373, %p372;
	@%p374 bra 	$L__BB1_977;
	shl.b32 	%r2981, %r6764, 3;
	add.s32 	%r2983, %r2911, %r2981;
	ld.shared.u64 	%rd1416, [%r2983];
	setp.eq.s64 	%p376, %rd1416, 0;
	setp.ne.s32 	%p377, %r809, 3584;
	add.s32 	%r6763, %r6764, %r133;
	add.s32 	%r2984, %r839, 768;
	and.b32  	%r6764, %r2984, 8191;
	and.pred  	%p378, %p377, %p376;
	@%p378 bra 	$L__BB1_977;
	shl.b32 	%r2985, %r6764, 3;
	add.s32 	%r2987, %r2911, %r2985;
	ld.shared.u64 	%rd1417, [%r2987];
	setp.eq.s64 	%p380, %rd1417, 0;
	setp.ne.s32 	%p381, %r809, 3328;
	add.s32 	%r6763, %r6764, %r133;
	add.s32 	%r2988, %r839, 1024;
	and.b32  	%r6764, %r2988, 8191;
	and.pred  	%p382, %p381, %p380;
	@%p382 bra 	$L__BB1_977;
	shl.b32 	%r2989, %r6764, 3;
	add.s32 	%r2991, %r2911, %r2989;
	ld.shared.u64 	%rd1418, [%r2991];
	setp.eq.s64 	%p384, %rd1418, 0;
	setp.ne.s32 	%p385, %r809, 3072;
	add.s32 	%r6763, %r6764, %r133;
	add.s32 	%r2992, %r839, 1280;
	and.b32  	%r6764, %r2992, 8191;
	and.pred  	%p386, %p385, %p384;
	@%p386 bra 	$L__BB1_977;
	shl.b32 	%r2993, %r6764, 3;
	add.s32 	%r2995, %r2911, %r2993;
	ld.shared.u64 	%rd1419, [%r2995];
	setp.eq.s64 	%p388, %rd1419, 0;
	setp.ne.s32 	%p389, %r809, 2816;
	add.s32 	%r6763, %r6764, %r133;
	add.s32 	%r2996, %r839, 1536;
	and.b32  	%r6764, %r2996, 8191;
	and.pred  	%p390, %p389, %p388;
	@%p390 bra 	$L__BB1_977;
	shl.b32 	%r2997, %r6764, 3;
	add.s32 	%r2999, %r2911, %r2997;
	ld.shared.u64 	%rd1420, [%r2999];
	setp.eq.s64 	%p392, %rd1420, 0;
	setp.ne.s32 	%p393, %r809, 2560;
	add.s32 	%r6763, %r6764, %r133;
	add.s32 	%r3000, %r839, 1792;
	and.b32  	%r6764, %r3000, 8191;
	and.pred  	%p394, %p393, %p392;
	@%p394 bra 	$L__BB1_977;
	shl.b32 	%r3001, %r6764, 3;
	add.s32 	%r3003, %r2911, %r3001;
	ld.shared.u64 	%rd1421, [%r3003];
	setp.eq.s64 	%p396, %rd1421, 0;
	setp.ne.s32 	%p397, %r809, 2304;
	add.s32 	%r6763, %r6764, %r133;
	add.s32 	%r3004, %r839, 2048;
	and.b32  	%r6764, %r3004, 8191;
	and.pred  	%p398, %p397, %p396;
	@%p398 bra 	$L__BB1_977;
	shl.b32 	%r3005, %r6764, 3;
	add.s32 	%r3007, %r2911, %r3005;
	ld.shared.u64 	%rd1422, [%r3007];
	setp.eq.s64 	%p400, %rd1422, 0;
	setp.ne.s32 	%p401, %r809, 2048;
	add.s32 	%r6763, %r6764, %r133;
	add.s32 	%r3008, %r839, 2304;
	and.b32  	%r6764, %r3008, 8191;
	and.pred  	%p402, %p401, %p400;
	@%p402 bra 	$L__BB1_977;
	shl.b32 	%r3009, %r6764, 3;
	add.s32 	%r3011, %r2911, %r3009;
	ld.shared.u64 	%rd1423, [%r3011];
	setp.eq.s64 	%p404, %rd1423, 0;
	setp.ne.s32 	%p405, %r809, 1792;
	add.s32 	%r6763, %r6764, %r133;
	add.s32 	%r3012, %r839, 2560;
	and.b32  	%r6764, %r3012, 8191;
	and.pred  	%p406, %p405, %p404;
	@%p406 bra 	$L__BB1_977;
	shl.b32 	%r3013, %r6764, 3;
	add.s32 	%r3015, %r2911, %r3013;
	ld.shared.u64 	%rd1424, [%r3015];
	setp.eq.s64 	%p408, %rd1424, 0;
	setp.ne.s32 	%p409, %r809, 1536;
	add.s32 	%r6763, %r6764, %r133;
	add.s32 	%r3016, %r839, 2816;
	and.b32  	%r6764, %r3016, 8191;
	and.pred  	%p410, %p409, %p408;
	@%p410 bra 	$L__BB1_977;
	shl.b32 	%r3017, %r6764, 3;
	add.s32 	%r3019, %r2911, %r3017;
	ld.shared.u64 	%rd1425, [%r3019];
	setp.eq.s64 	%p412, %rd1425, 0;
	setp.ne.s32 	%p413, %r809, 1280;
	add.s32 	%r6763, %r6764, %r133;
	add.s32 	%r3020, %r839, 3072;
	and.b32  	%r6764, %r3020, 8191;
	and.pred  	%p414, %p413, %p412;
	@%p414 bra 	$L__BB1_977;
	shl.b32 	%r3021, %r6764, 3;
	add.s32 	%r3023, %r2911, %r3021;
	ld.shared.u64 	%rd1426, [%r3023];
	setp.eq.s64 	%p416, %rd1426, 0;
	setp.ne.s32 	%p417, %r809, 1024;
	add.s32 	%r6763, %r6764, %r133;
	add.s32 	%r3024, %r839, 3328;
	and.b32  	%r6764, %r3024, 8191;
	and.pred  	%p418, %p417, %p416;
	@%p418 bra 	$L__BB1_977;
	shl.b32 	%r3025, %r6764, 3;
	add.s32 	%r3027, %r2911, %r3025;
	ld.shared.u64 	%rd1427, [%r3027];
	setp.eq.s64 	%p420, %rd1427, 0;
	setp.ne.s32 	%p421, %r809, 768;
	add.s32 	%r6763, %r6764, %r133;
	add.s32 	%r3028, %r839, 3584;
	and.b32  	%r6764, %r3028, 8191;
	and.pred  	%p422, %p421, %p420;
	@%p422 bra 	$L__BB1_977;
	shl.b32 	%r3029, %r6764, 3;
	add.s32 	%r3031, %r2911, %r3029;
	ld.shared.u64 	%rd1428, [%r3031];
	setp.eq.s64 	%p424, %rd1428, 0;
	setp.ne.s32 	%p425, %r809, 512;
	add.s32 	%r6763, %r6764, %r133;
	add.s32 	%r3032, %r839, 3840;
	and.b32  	%r6764, %r3032, 8191;
	and.pred  	%p426, %p425, %p424;
	@%p426 bra 	$L__BB1_977;
	ld.local.u32 	%r3033, [%rd2+280];
	shl.b32 	%r3034, %r6764, 3;
	add.s32 	%r3036, %r2911, %r3034;
	ld.shared.u64 	%rd1429, [%r3036];
	setp.ne.s64 	%p428, %rd1429, 0;
	setp.eq.s32 	%p429, %r809, 256;
	add.s32 	%r3037, %r6764, %r133;
	selp.b32 	%r3038, %r3033, %r3037, %p428;
	selp.b32 	%r6763, %r3033, %r3038, %p429;
	mov.pred 	%p2795, -1;
	mov.u32 	%r6764, %r809;
$L__BB1_977:
	st.local.u32 	[%rd2+272], %r6764;
	st.local.u32 	[%rd2+280], %r6763;
	sub.s32 	%r3039, %r139, %r6519;
	setp.eq.s32 	%p430, %r3039, -1;
	or.pred  	%p431, %p430, %p2795;
	@%p431 bra 	$L__BB1_1213;
	ld.param.u64 	%rd3974, [_Z9evaluatorP4GNetj_param_0];
	shr.u32 	%r3040, %r142, 3;
	shr.u32 	%r873, %r142, 16;
	setp.eq.s32 	%p432, %r873, %r132;
	sub.s32 	%r3041, %r3040, %r133;
	mul.wide.u32 	%rd1430, %r3041, 8;
	cvt.u64.u32 	%rd1431, %r2911;
	cvta.shared.u64 	%rd1432, %rd1431;
	add.s64 	%rd4081, %rd1432, %rd1430;
	and.b32  	%r3043, %r142, -8;
	cvt.u64.u32 	%rd1433, %r3043;
	add.s64 	%rd240, %rd3974, %rd1433;
	mov.u64 	%rd4080, %rd4081;
	@%p432 bra 	$L__BB1_980;
	add.s64 	%rd4080, %rd240, 8388608;
$L__BB1_980:
	ld.u64 	%rd1434, [%rd4080];
	setp.eq.s64 	%p433, %rd1434, 0;
	@%p433 bra 	$L__BB1_1213;
	setp.eq.s32 	%p434, %r873, %r132;
	shr.u32 	%r874, %r143, 3;
	@%p434 bra 	$L__BB1_985;
	mul.wide.u32 	%rd1435, %r873, 4;
	add.s64 	%rd1436, %rd39, %rd1435;
	atom.global.add.u32 	%r3044, [%rd1436], -1;
	setp.ne.s32 	%p435, %r3044, 1;
	@%p435 bra 	$L__BB1_984;
	atom.global.add.u32 	%r3045, [%rd40], 1;
	shl.b32 	%r3046, %r3045, 2;
	cvt.u64.u32 	%rd1437, %r3046;
	and.b64  	%rd1438, %rd1437, 262140;
	add.s64 	%rd1439, %rd37, %rd1438;
	st.global.u32 	[%rd1439], %r873;
$L__BB1_984:
	add.s64 	%rd4081, %rd240, 8388608;
$L__BB1_985:
	atom.exch.b64 	%rd245, [%rd4081], 0;
	and.b64  	%rd1440, %rd245, 7;
	setp.ne.s64 	%p436, %rd1440, 3;
	@%p436 bra 	$L__BB1_1014;
	cvt.u32.u64 	%r3095, %rd245;
	shl.b32 	%r875, %r3095, 1;
	shr.u32 	%r3096, %r3095, 27;
	cvt.u16.u32 	%rs116, %r3096;
	and.b16  	%rs1, %rs116, 1;
	setp.eq.s16 	%p460, %rs1, 0;
	@%p460 bra 	$L__BB1_988;
	shl.b32 	%r3097, %r874, 4;
	and.b32  	%r3098, %r3097, 268435440;
	and.b32  	%r3099, %r875, 268435440;
	add.s32 	%r6765, %r3099, %r3098;
	bra.uni 	$L__BB1_989;
$L__BB1_988:
	shl.b32 	%r3100, %r874, 4;
	and.b32  	%r3101, %r3100, 268435440;
	and.b32  	%r3102, %r875, 268435440;
	add.s32 	%r6765, %r3102, %r3101;
$L__BB1_989:
	shl.b32 	%r3103, %r6765, 3;
	add.s32 	%r3104, %r3103, 11;
	{ .reg .b32 tmp; mov.b64 {tmp, %r3105}, %rd245; }
	and.b32  	%r3106, %r3105, 7;
	setp.eq.s32 	%p461, %r3106, 0;
	selp.b32 	%r6767, %r3105, %r3104, %p461;
	selp.b32 	%r6771, %r3104, %r3105, %p461;
	and.b32  	%r3107, %r6767, 7;
	setp.ne.s32 	%p462, %r3107, 0;
	@%p462 bra 	$L__BB1_998;
$L__BB1_990:
	and.b32  	%r3108, %r6771, 7;
	setp.ne.s32 	%p463, %r3108, 0;
	@%p463 bra 	$L__BB1_1003;
$L__BB1_991:
	shr.u32 	%r3109, %r6771, 3;
	setp.ne.s32 	%p464, %r6771, 0;
	shr.u32 	%r886, %r6771, 16;
	setp.eq.s32 	%p465, %r886, %r132;
	and.pred  	%p466, %p464, %p465;
	sub.s32 	%r3110, %r3109, %r133;
	mul.wide.u32 	%rd1490, %r3110, 4;
	cvta.shared.u64 	%rd1492, %rd1431;
	add.s64 	%rd1493, %rd1492, %rd1490;
	add.s64 	%rd4083, %rd1493, 65536;
	mul.wide.u32 	%rd1494, %r3109, 4;
	add.s64 	%rd248, %rd38, %rd1494;
	mov.u64 	%rd4082, %rd4083;
	@%p466 bra 	$L__BB1_993;
	mov.u64 	%rd4082, %rd248;
$L__BB1_993:
	atom.exch.b32 	%r887, [%rd4082], -7;
	setp.eq.s32 	%p467, %r887, -7;
	@%p467 bra 	$L__BB1_1003;
	setp.eq.s32 	%p468, %r887, 0;
	@%p468 bra 	$L__BB1_1003;
	@%p465 bra 	$L__BB1_1000;
	mul.wide.u32 	%rd1495, %r886, 4;
	add.s64 	%rd1496, %rd39, %rd1495;
	atom.global.add.u32 	%r3112, [%rd1496], -1;
	setp.ne.s32 	%p470, %r3112, 1;
	@%p470 bra 	$L__BB1_1001;
	atom.global.add.u32 	%r3113, [%rd40], 1;
	shl.b32 	%r3114, %r3113, 2;
	cvt.u64.u32 	%rd1497, %r3114;
	and.b64  	%rd1498, %rd1497, 262140;
	add.s64 	%rd1499, %rd37, %rd1498;
	st.global.u32 	[%rd1499], %r886;
	bra.uni 	$L__BB1_1001;
$L__BB1_998:
	cvt.u64.u32 	%rd1510, %r6771;
	shl.b64 	%rd1511, %rd1510, 32;
	cvt.u64.u32 	%rd1512, %r6767;
	or.b64  	%rd246, %rd1511, %rd1512;
	mul.wide.u32 	%rd1513, %r6767, 8;
	and.b32  	%r3126, %r6771, 7;
	cvt.u64.u32 	%rd1514, %r3126;
	mov.b64 	%rd1515, 56;
	cvt.u32.u64 	%r3127, %rd1515;
	cvt.u32.u64 	%r3128, %rd1513;
	and.b32  	%r3129, %r3128, %r3127;
	cvt.u32.u64 	%r3130, %rd1514;
	or.b32  	%r3131, %r3129, %r3130;
	mov.b64 	%rd1516, 9130730411292422402;
	shr.u64 	%rd1517, %rd1516, %r3131;
	mov.b64 	%rd1518, 1736168554312260608;
	shr.u64 	%rd1519, %rd1518, %r3131;
	mov.b64 	%rd1520, -506390041275138048;
	shr.u64 	%rd1521, %rd1520, %r3131;
	shl.b64 	%rd1522, %rd1521, 2;
	cvt.u32.u64 	%r3132, %rd1519;
	mov.b64 	%rd1523, 2;
	cvt.u32.u64 	%r3133, %rd1523;
	and.b32  	%r3134, %r3132, %r3133;
	cvt.u32.u64 	%r3135, %rd1517;
	mov.b64 	%rd1524, 1;
	cvt.u32.u64 	%r3136, %rd1524;
	and.b32  	%r3137, %r3135, %r3136;
	or.b32  	%r3138, %r3137, %r3134;
	cvt.u32.u64 	%r3139, %rd1522;
	mov.b64 	%rd1525, 4;
	cvt.u32.u64 	%r3140, %rd1525;
	and.b32  	%r3141, %r3139, %r3140;
	or.b32  	%r3142, %r3138, %r3141;
	mov.b16 	%rs117, 1;
	shl.b16 	%rs118, %rs117, %r3142;
	and.b16  	%rs119, %rs118, 29;
	setp.eq.s16 	%p482, %rs119, 0;
	@%p482 bra 	$L__BB1_1012;
	add.s32 	%r3143, %r139, -1;
	st.local.u32 	[%rd2+4], %r3143;
	mul.wide.u32 	%rd1526, %r139, 8;
	add.s64 	%rd1527, %rd2, %rd1526;
	st.local.u64 	[%rd1527+8], %rd246;
	bra.uni 	$L__BB1_1013;
$L__BB1_1000:
	@%p464 bra 	$L__BB1_1002;
$L__BB1_1001:
	mov.u64 	%rd4083, %rd248;
$L__BB1_1002:
	atom.exch.b32 	%r3115, [%rd4083], 0;
	and.b32  	%r3116, %r887, 7;
	setp.eq.s32 	%p472, %r3116, 0;
	mov.u32 	%r6771, %r887;
	@%p472 bra 	$L__BB1_991;
$L__BB1_1003:
	shr.u32 	%r3117, %r6767, 3;
	setp.ne.s32 	%p473, %r6767, 0;
	shr.u32 	%r889, %r6767, 16;
	setp.eq.s32 	%p474, %r889, %r132;
	and.pred  	%p475, %p473, %p474;
	sub.s32 	%r3118, %r3117, %r133;
	mul.wide.u32 	%rd1500, %r3118, 4;
	cvta.shared.u64 	%rd1502, %rd1431;
	add.s64 	%rd1503, %rd1502, %rd1500;
	add.s64 	%rd4085, %rd1503, 65536;
	mul.wide.u32 	%rd1504, %r3117, 4;
	add.s64 	%rd252, %rd38, %rd1504;
	mov.u64 	%rd4084, %rd4085;
	@%p475 bra 	$L__BB1_1005;
	mov.u64 	%rd4084, %rd252;
$L__BB1_1005:
	atom.exch.b32 	%r890, [%rd4084], %r6771;
	setp.eq.s32 	%p476, %r890, -7;
	@%p476 bra 	$L__BB1_1013;
	@%p474 bra 	$L__BB1_1009;
	mul.wide.u32 	%rd1505, %r889, 4;
	add.s64 	%rd1506, %rd39, %rd1505;
	atom.global.add.u32 	%r3120, [%rd1506], -1;
	setp.ne.s32 	%p478, %r3120, 1;
	@%p478 bra 	$L__BB1_1010;
	atom.global.add.u32 	%r3121, [%rd40], 1;
	shl.b32 	%r3122, %r3121, 2;
	cvt.u64.u32 	%rd1507, %r3122;
	and.b64  	%rd1508, %rd1507, 262140;
	add.s64 	%rd1509, %rd37, %rd1508;
	st.global.u32 	[%rd1509], %r889;
	bra.uni 	$L__BB1_1010;
$L__BB1_1009:
	@%p473 bra 	$L__BB1_1011;
$L__BB1_1010:
	mov.u64 	%rd4085, %rd252;
$L__BB1_1011:
	atom.exch.b32 	%r3123, [%rd4085], 0;
	and.b32  	%r3124, %r890, 7;
	setp.eq.s32 	%p480, %r3124, 0;
	selp.b32 	%r6767, %r890, %r6771, %p480;
	selp.b32 	%r6771, %r6771, %r890, %p480;
	and.b32  	%r3125, %r6767, 7;
	setp.eq.s32 	%p481, %r3125, 0;
	@%p481 bra 	$L__BB1_990;
	bra.uni 	$L__BB1_998;
$L__BB1_1012:
	add.s32 	%r3144, %r6519, 1;
	st.local.u32 	[%rd2], %r3144;
	mul.wide.u32 	%rd1528, %r6519, 8;
	add.s64 	%rd1529, %rd2, %rd1528;
	st.local.u64 	[%rd1529+8], %rd246;
$L__BB1_1013:
	xor.b16  	%rs120, %rs1, 1;
	cvt.u32.u16 	%r3145, %rs120;
	ld.local.u32 	%r3146, [%rd2+536];
	add.s32 	%r3147, %r3146, %r3145;
	st.local.u32 	[%rd2+536], %r3147;
	bra.uni 	$L__BB1_1189;
$L__BB1_1014:
	and.b32  	%r3047, %r143, 7;
	shl.b32 	%r3048, %r874, 7;
	and.b32  	%r3049, %r3048, -2147483648;
	or.b32  	%r893, %r3049, %r3047;
	shr.u32 	%r3050, %r6763, 13;
	setp.ne.s32 	%p437, %r3050, %r132;
	@%p437 bra 	$L__BB1_1016;
	sub.s32 	%r3051, %r6763, %r133;
	mul.wide.u32 	%rd1443, %r3051, 8;
	cvta.shared.u64 	%rd1445, %rd1431;
	add.s64 	%rd4086, %rd1445, %rd1443;
	bra.uni 	$L__BB1_1017;
$L__BB1_1016:
	ld.param.u64 	%rd3975, [_Z9evaluatorP4GNetj_param_0];
	mul.wide.u32 	%rd1441, %r6763, 8;
	add.s64 	%rd1442, %rd3975, %rd1441;
	add.s64 	%rd4086, %rd1442, 8388608;
$L__BB1_1017:
	cvt.u64.u32 	%rd1446, %r893;
	and.b64  	%rd1447, %rd245, -4294967296;
	or.b64  	%rd1448, %rd1447, %rd1446;
	atom.exch.b64 	%rd1449, [%rd4086], %rd1448;
	shl.b32 	%r3053, %r6763, 3;
	or.b32  	%r3054, %r3053, 6;
	cvt.u32.u64 	%r3055, %rd245;
	and.b32  	%r3056, %r3055, 7;
	setp.eq.s32 	%p438, %r3056, 0;
	selp.b32 	%r897, %r3055, %r3054, %p438;
	selp.b32 	%r6777, %r3054, %r3055, %p438;
	and.b32  	%r3057, %r897, 7;
	setp.ne.s32 	%p439, %r3057, 0;
	@%p439 bra 	$L__BB1_1026;
$L__BB1_1018:
	and.b32  	%r3058, %r6777, 7;
	setp.ne.s32 	%p440, %r3058, 0;
	@%p440 bra 	$L__BB1_1032;
$L__BB1_1019:
	shr.u32 	%r3059, %r6777, 3;
	setp.ne.s32 	%p441, %r6777, 0;
	shr.u32 	%r901, %r6777, 16;
	setp.eq.s32 	%p442, %r901, %r132;
	and.pred  	%p443, %p441, %p442;
	sub.s32 	%r3060, %r3059, %r133;
	mul.wide.u32 	%rd1450, %r3060, 4;
	cvta.shared.u64 	%rd1452, %rd1431;
	add.s64 	%rd1453, %rd1452, %rd1450;
	add.s64 	%rd4088, %rd1453, 65536;
	mul.wide.u32 	%rd1454, %r3059, 4;
	add.s64 	%rd260, %rd38, %rd1454;
	mov.u64 	%rd4087, %rd4088;
	@%p443 bra 	$L__BB1_1021;
	mov.u64 	%rd4087, %rd260;
$L__BB1_1021:
	atom.exch.b32 	%r902, [%rd4087], -7;
	setp.eq.s32 	%p444, %r902, -7;
	@%p444 bra 	$L__BB1_1032;
	setp.eq.s32 	%p445, %r902, 0;
	@%p445 bra 	$L__BB1_1032;
	setp.eq.s32 	%p446, %r901, %r132;
	@%p446 bra 	$L__BB1_1029;
	mul.wide.u32 	%rd1455, %r901, 4;
	add.s64 	%rd1456, %rd39, %rd1455;
	atom.global.add.u32 	%r3062, [%rd1456], -1;
	setp.ne.s32 	%p447, %r3062, 1;
	@%p447 bra 	$L__BB1_1030;
	atom.global.add.u32 	%r3063, [%rd40], 1;
	shl.b32 	%r3064, %r3063, 2;
	cvt.u64.u32 	%rd1457, %r3064;
	and.b64  	%rd1458, %rd1457, 262140;
	add.s64 	%rd1459, %rd37, %rd1458;
	st.global.u32 	[%rd1459], %r901;
	bra.uni 	$L__BB1_1030;
$L__BB1_1026:
	cvt.u64.u32 	%rd1470, %r6777;
	shl.b64 	%rd1471, %rd1470, 32;
	cvt.u64.u32 	%rd1472, %r897;
	or.b64  	%rd258, %rd1471, %rd1472;
	mul.wide.u32 	%rd1473, %r897, 8;
	and.b32  	%r3076, %r6777, 7;
	cvt.u64.u32 	%rd1474, %r3076;
	mov.b64 	%rd1475, 56;
	cvt.u32.u64 	%r3077, %rd1475;
	cvt.u32.u64 	%r3078, %rd1473;
	and.b32  	%r3079, %r3078, %r3077;
	cvt.u32.u64 	%r3080, %rd1474;
	or.b32  	%r3081, %r3079, %r3080;
	mov.b64 	%rd1476, 9130730411292422402;
	shr.u64 	%rd1477, %rd1476, %r3081;
	mov.b64 	%rd1478, 1736168554312260608;
	shr.u64 	%rd1479, %rd1478, %r3081;
	mov.b64 	%rd1480, -506390041275138048;
	shr.u64 	%rd1481, %rd1480, %r3081;
	shl.b64 	%rd1482, %rd1481, 2;
	cvt.u32.u64 	%r3082, %rd1479;
	mov.b64 	%rd1483, 2;
	cvt.u32.u64 	%r3083, %rd1483;
	and.b32  	%r3084, %r3082, %r3083;
	cvt.u32.u64 	%r3085, %rd1477;
	mov.b64 	%rd1484, 1;
	cvt.u32.u64 	%r3086, %rd1484;
	and.b32  	%r3087, %r3085, %r3086;
	or.b32  	%r3088, %r3087, %r3084;
	cvt.u32.u64 	%r3089, %rd1482;
	mov.b64 	%rd1485, 4;
	cvt.u32.u64 	%r3090, %rd1485;
	and.b32  	%r3091, %r3089, %r3090;
	or.b32  	%r3092, %r3088, %r3091;
	mov.b16 	%rs113, 1;
	shl.b16 	%rs114, %rs113, %r3092;
	and.b16  	%rs115, %rs114, 29;
	setp.eq.s16 	%p459, %rs115, 0;
	@%p459 bra 	$L__BB1_1028;
	add.s32 	%r3093, %r139, -1;
	st.local.u32 	[%rd2+4], %r3093;
	mul.wide.u32 	%rd1486, %r139, 8;
	add.s64 	%rd1487, %rd2, %rd1486;
	st.local.u64 	[%rd1487+8], %rd258;
	bra.uni 	$L__BB1_1189;
$L__BB1_1028:
	add.s32 	%r3094, %r6519, 1;
	st.local.u32 	[%rd2], %r3094;
	mul.wide.u32 	%rd1488, %r6519, 8;
	add.s64 	%rd1489, %rd2, %rd1488;
	st.local.u64 	[%rd1489+8], %rd258;
	bra.uni 	$L__BB1_1189;
$L__BB1_1029:
	setp.ne.s32 	%p448, %r6777, 0;
	@%p448 bra 	$L__BB1_1031;
$L__BB1_1030:
	mov.u64 	%rd4088, %rd260;
$L__BB1_1031:
	atom.exch.b32 	%r3065, [%rd4088], 0;
	and.b32  	%r3066, %r902, 7;
	setp.eq.s32 	%p449, %r3066, 0;
	mov.u32 	%r6777, %r902;
	@%p449 bra 	$L__BB1_1019;
$L__BB1_1032:
	shr.u32 	%r3067, %r897, 3;
	setp.ne.s32 	%p450, %r897, 0;
	shr.u32 	%r904, %r897, 16;
	setp.eq.s32 	%p451, %r904, %r132;
	and.pred  	%p452, %p450, %p451;
	sub.s32 	%r3068, %r3067, %r133;
	mul.wide.u32 	%rd1460, %r3068, 4;
	cvta.shared.u64 	%rd1462, %rd1431;
	add.s64 	%rd1463, %rd1462, %rd1460;
	add.s64 	%rd4090, %rd1463, 65536;
	mul.wide.u32 	%rd1464, %r3067, 4;
	add.s64 	%rd264, %rd38, %rd1464;
	mov.u64 	%rd4089, %rd4090;
	@%p452 bra 	$L__BB1_1034;
	mov.u64 	%rd4089, %rd264;
$L__BB1_1034:
	atom.exch.b32 	%r905, [%rd4089], %r6777;
	setp.eq.s32 	%p453, %r905, -7;
	@%p453 bra 	$L__BB1_1189;
	setp.eq.s32 	%p454, %r904, %r132;
	@%p454 bra 	$L__BB1_1038;
	mul.wide.u32 	%rd1465, %r904, 4;
	add.s64 	%rd1466, %rd39, %rd1465;
	atom.global.add.u32 	%r3070, [%rd1466], -1;
	setp.ne.s32 	%p455, %r3070, 1;
	@%p455 bra 	$L__BB1_1039;
	atom.global.add.u32 	%r3071, [%rd40], 1;
	shl.b32 	%r3072, %r3071, 2;
	cvt.u64.u32 	%rd1467, %r3072;
	and.b64  	%rd1468, %rd1467, 262140;
	add.s64 	%rd1469, %rd37, %rd1468;
	st.global.u32 	[%rd1469], %r904;
	bra.uni 	$L__BB1_1039;
$L__BB1_1038:
	setp.ne.s32 	%p456, %r897, 0;
	@%p456 bra 	$L__BB1_1040;
$L__BB1_1039:
	mov.u64 	%rd4090, %rd264;
$L__BB1_1040:
	atom.exch.b32 	%r3073, [%rd4090], 0;
	and.b32  	%r3074, %r905, 7;
	setp.eq.s32 	%p457, %r3074, 0;
	selp.b32 	%r897, %r905, %r6777, %p457;
	selp.b32 	%r6777, %r6777, %r905, %p457;
	and.b32  	%r3075, %r897, 7;
	setp.eq.s32 	%p458, %r3075, 0;
	@%p458 bra 	$L__BB1_1018;
	bra.uni 	$L__BB1_1026;
$L__BB1_1041:
	setp.eq.s16 	%p88, %rs102, 6;
	@%p88 bra 	$L__BB1_945;
	ld.local.u32 	%r908, [%rd2+272];
	shl.b32 	%r2652, %r908, 3;
	mov.u32 	%r2653, shared_mem;
	add.s32 	%r2654, %r2653, %r2652;
	ld.shared.u64 	%rd1190, [%r2654];
	setp.ne.s64 	%p93, %rd1190, 0;
	setp.eq.s32 	%p94, %r908, 0;
	or.pred  	%p95, %p94, %p93;
	mov.b32 	%r6779, 0;
	@%p95 bra 	$L__BB1_1044;
	add.s32 	%r2656, %r908, %r133;
	st.local.u32 	[%rd2+280], %r2656;
	mov.b32 	%r6779, 1;
$L__BB1_1044:
	add.s32 	%r2657, %r908, 256;
	and.b32  	%r910, %r2657, 8191;
	shl.b32 	%r2658, %r2657, 3;
	and.b32  	%r2659, %r2658, 65528;
	add.s32 	%r2661, %r2653, %r2659;
	ld.shared.u64 	%rd1191, [%r2661];
	setp.ne.s64 	%p96, %rd1191, 0;
	and.b32  	%r911, %r908, 8191;
	setp.eq.s32 	%p97, %r911, 7936;
	or.pred  	%p98, %p97, %p96;
	@%p98 bra 	$L__BB1_1046;
	add.s32 	%r2662, %r910, %r133;
	add.s32 	%r912, %r6779, 1;
	mul.wide.u32 	%rd1192, %r6779, 4;
	add.s64 	%rd1193, %rd2, %rd1192;
	st.local.u32 	[%rd1193+280], %r2662;
	mov.u32 	%r6779, %r912;
$L__BB1_1046:
	add.s32 	%r2663, %r908, 512;
	and.b32  	%r6809, %r2663, 8191;
	setp.gt.u32 	%p100, %r6779, 1;
	mov.pred 	%p2796, 0;
	@%p100 bra 	$L__BB1_1136;
	shl.b32 	%r2664, %r6809, 3;
	add.s32 	%r2666, %r2653, %r2664;
	ld.shared.u64 	%rd1194, [%r2666];
	setp.ne.s64 	%p101, %rd1194, 0;
	setp.eq.s32 	%p102, %r911, 7680;
	or.pred  	%p103, %p102, %p101;
	@%p103 bra 	$L__BB1_1049;
	add.s32 	%r2667, %r6809, %r133;
	add.s32 	%r915, %r6779, 1;
	mul.wide.u32 	%rd1195, %r6779, 4;
	add.s64 	%rd1196, %rd2, %rd1195;
	st.local.u32 	[%rd1196+280], %r2667;
	mov.u32 	%r6779, %r915;
$L__BB1_1049:
	add.s32 	%r2668, %r908, 768;
	and.b32  	%r6809, %r2668, 8191;
	setp.gt.u32 	%p105, %r6779, 1;
	@%p105 bra 	$L__BB1_1136;
	shl.b32 	%r2669, %r6809, 3;
	add.s32 	%r2671, %r2653, %r2669;
	ld.shared.u64 	%rd1197, [%r2671];
	setp.ne.s64 	%p106, %rd1197, 0;
	setp.eq.s32 	%p107, %r911, 7424;
	or.pred  	%p108, %p107, %p106;
	@%p108 bra 	$L__BB1_1052;
	add.s32 	%r2672, %r6809, %r133;
	add.s32 	%r918, %r6779, 1;
	mul.wide.u32 	%rd1198, %r6779, 4;
	add.s64 	%rd1199, %rd2, %rd1198;
	st.local.u32 	[%rd1199+280], %r2672;
	mov.u32 	%r6779, %r918;
$L__BB1_1052:
	add.s32 	%r2673, %r908, 1024;
	and.b32  	%r6809, %r2673, 8191;
	setp.gt.u32 	%p110, %r6779, 1;
	@%p110 bra 	$L__BB1_1136;
	shl.b32 	%r2674, %r6809, 3;
	add.s32 	%r2676, %r2653, %r2674;
	ld.shared.u64 	%rd1200, [%r2676];
	setp.ne.s64 	%p111, %rd1200, 0;
	setp.eq.s32 	%p112, %r911, 7168;
	or.pred  	%p113, %p112, %p111;
	@%p113 bra 	$L__BB1_1055;
	add.s32 	%r2677, %r6809, %r133;
	add.s32 	%r921, %r6779, 1;
	mul.wide.u32 	%rd1201, %r6779, 4;
	add.s64 	%rd1202, %rd2, %rd1201;
	st.local.u32 	[%rd1202+280], %r2677;
	mov.u32 	%r6779, %r921;
$L__BB1_1055:
	add.s32 	%r2678, %r908, 1280;
	and.b32  	%r6809, %r2678, 8191;
	setp.gt.u32 	%p115, %r6779, 1;
	@%p115 bra 	$L__BB1_1136;
	shl.b32 	%r2679, %r6809, 3;
	add.s32 	%r2681, %r2653, %r2679;
	ld.shared.u64 	%rd1203, [%r2681];
	setp.ne.s64 	%p116, %rd1203, 0;
	setp.eq.s32 	%p117, %r911, 6912;
	or.pred  	%p118, %p117, %p116;
	@%p118 bra 	$L__BB1_1058;
	add.s32 	%r2682, %r6809, %r133;
	add.s32 	%r924, %r6779, 1;
	mul.wide.u32 	%rd1204, %r6779, 4;
	add.s64 	%rd1205, %rd2, %rd1204;
	st.local.u32 	[%rd1205+280], %r2682;
	mov.u32 	%r6779, %r924;
$L__BB1_1058:
	add.s32 	%r2683, %r908, 1536;
	and.b32  	%r6809, %r2683, 8191;
	setp.gt.u32 	%p120, %r6779, 1;
	@%p120 bra 	$L__BB1_1136;
	shl.b32 	%r2684, %r6809, 3;
	add.s32 	%r2686, %r2653, %r2684;
	ld.shared.u64 	%rd1206, [%r2686];
	setp.ne.s64 	%p121, %rd1206, 0;
	setp.eq.s32 	%p122, %r911, 6656;
	or.pred  	%p123, %p122, %p121;
	@%p123 bra 	$L__BB1_1061;
	add.s32 	%r2687, %r6809, %r133;
	add.s32 	%r927, %r6779, 1;
	mul.wide.u32 	%rd1207, %r6779, 4;
	add.s64 	%rd1208, %rd2, %rd1207;
	st.local.u32 	[%rd1208+280], %r2687;
	mov.u32 	%r6779, %r927;
$L__BB1_1061:
	add.s32 	%r2688, %r908, 1792;
	and.b32  	%r6809, %r2688, 8191;
	setp.gt.u32 	%p125, %r6779, 1;
	@%p125 bra 	$L__BB1_1136;
	shl.b32 	%r2689, %r6809, 3;
	add.s32 	%r2691, %r2653, %r2689;
	ld.shared.u64 	%rd1209, [%r2691];
	setp.ne.s64 	%p126, %rd1209, 0;
	setp.eq.s32 	%p127, %r911, 6400;
	or.pred  	%p128, %p127, %p126;
	@%p128 bra 	$L__BB1_1064;
	add.s32 	%r2692, %r6809, %r133;
	add.s32 	%r930, %r6779, 1;
	mul.wide.u32 	%rd1210, %r6779, 4;
	add.s64 	%rd1211, %rd2, %rd1210;
	st.local.u32 	[%rd1211+280], %r2692;
	mov.u32 	%r6779, %r930;
$L__BB1_1064:
	add.s32 	%r2693, %r908, 2048;
	and.b32  	%r6809, %r2693, 8191;
	setp.gt.u32 	%p130, %r6779, 1;
	@%p130 bra 	$L__BB1_1136;
	shl.b32 	%r2694, %r6809, 3;
	add.s32 	%r2696, %r2653, %r2694;
	ld.shared.u64 	%rd1212, [%r2696];
	setp.ne.s64 	%p131, %rd1212, 0;
	setp.eq.s32 	%p132, %r911, 6144;
	or.pred  	%p133, %p132, %p131;
	@%p133 bra 	$L__BB1_1067;
	add.s32 	%r2697, %r6809, %r133;
	add.s32 	%r933, %r6779, 1;
	mul.wide.u32 	%rd1213, %r6779, 4;
	add.s64 	%rd1214, %rd2, %rd1213;
	st.local.u32 	[%rd1214+280], %r2697;
	mov.u32 	%r6779, %r933;
$L__BB1_1067:
	add.s32 	%r2698, %r908, 2304;
	and.b32  	%r6809, %r2698, 8191;
	setp.gt.u32 	%p135, %r6779, 1;
	@%p135 bra 	$L__BB1_1136;
	shl.b32 	%r2699, %r6809, 3;
	add.s32 	%r2701, %r2653, %r2699;
	ld.shared.u64 	%rd1215, [%r2701];
	setp.ne.s64 	%p136, %rd1215, 0;
	setp.eq.s32 	%p137, %r911, 5888;
	or.pred  	%p138, %p137, %p136;
	@%p138 bra 	$L__BB1_1070;
	add.s32 	%r2702, %r6809, %r133;
	add.s32 	%r936, %r6779, 1;
	mul.wide.u32 	%rd1216, %r6779, 4;
	add.s64 	%rd1217, %rd2, %rd1216;
	st.local.u32 	[%rd1217+280], %r2702;
	mov.u32 	%r6779, %r936;
$L__BB1_1070:
	add.s32 	%r2703, %r908, 2560;
	and.b32  	%r6809, %r2703, 8191;
	setp.gt.u32 	%p140, %r6779, 1;
	@%p140 bra 	$L__BB1_1136;
	shl.b32 	%r2704, %r6809, 3;
	add.s32 	%r2706, %r2653, %r2704;
	ld.shared.u64 	%rd1218, [%r2706];
	setp.ne.s64 	%p141, %rd1218, 0;
	setp.eq.s32 	%p142, %r911, 5632;
	or.pred  	%p143, %p142, %p141;
	@%p143 bra 	$L__BB1_1073;
	add.s32 	%r2707, %r6809, %r133;
	add.s32 	%r939, %r6779, 1;
	mul.wide.u32 	%rd1219, %r6779, 4;
	add.s64 	%rd1220, %rd2, %rd1219;
	st.local.u32 	[%rd1220+280], %r2707;
	mov.u32 	%r6779, %r939;
$L__BB1_1073:
	add.s32 	%r2708, %r908, 2816;
	and.b32  	%r6809, %r2708, 8191;
	setp.gt.u32 	%p145, %r6779, 1;
	@%p145 bra 	$L__BB1_1136;
	shl.b32 	%r2709, %r6809, 3;
	add.s32 	%r2711, %r2653, %r2709;
	ld.shared.u64 	%rd1221, [%r2711];
	setp.ne.s64 	%p146, %rd1221, 0;
	setp.eq.s32 	%p147, %r911, 5376;
	or.pred  	%p148, %p147, %p146;
	@%p148 bra 	$L__BB1_1076;
	add.s32 	%r2712, %r6809, %r133;
	add.s32 	%r942, %r6779, 1;
	mul.wide.u32 	%rd1222, %r6779, 4;
	add.s64 	%rd1223, %rd2, %rd1222;
	st.local.u32 	[%rd1223+280], %r2712;
	mov.u32 	%r6779, %r942;
$L__BB1_1076:
	add.s32 	%r2713, %r908, 3072;
	and.b32  	%r6809, %r2713, 8191;
	setp.gt.u32 	%p150, %r6779, 1;
	@%p150 bra 	$L__BB1_1136;
	shl.b32 	%r2714, %r6809, 3;
	add.s32 	%r2716, %r2653, %r2714;
	ld.shared.u64 	%rd1224, [%r2716];
	setp.ne.s64 	%p151, %rd1224, 0;
	setp.eq.s32 	%p152, %r911, 5120;
	or.pred  	%p153, %p152, %p151;
	@%p153 bra 	$L__BB1_1079;
	add.s32 	%r2717, %r6809, %r133;
	add.s32 	%r945, %r6779, 1;
	mul.wide.u32 	%rd1225, %r6779, 4;
	add.s64 	%rd1226, %rd2, %rd1225;
	st.local.u32 	[%rd1226+280], %r2717;
	mov.u32 	%r6779, %r945;
$L__BB1_1079:
	add.s32 	%r2718, %r908, 3328;
	and.b32  	%r6809, %r2718, 8191;
	setp.gt.u32 	%p155, %r6779, 1;
	@%p155 bra 	$L__BB1_1136;
	shl.b32 	%r2719, %r6809, 3;
	add.s32 	%r2721, %r2653, %r2719;
	ld.shared.u64 	%rd1227, [%r2721];
	setp.ne.s64 	%p156, %rd1227, 0;
	setp.eq.s32 	%p157, %r911, 4864;
	or.pred  	%p158, %p157, %p156;
	@%p158 bra 	$L__BB1_1082;
	add.s32 	%r2722, %r6809, %r133;
	add.s32 	%r948, %r6779, 1;
	mul.wide.u32 	%rd1228, %r6779, 4;
	add.s64 	%rd1229, %rd2, %rd1228;
	st.local.u32 	[%rd1229+280], %r2722;
	mov.u32 	%r6779, %r948;
$L__BB1_1082:
	add.s32 	%r2723, %r908, 3584;
	and.b32  	%r6809, %r2723, 8191;
	setp.gt.u32 	%p160, %r6779, 1;
	@%p160 bra 	$L__BB1_1136;
	shl.b32 	%r2724, %r6809, 3;
	add.s32 	%r2726, %r2653, %r2724;
	ld.shared.u64 	%rd1230, [%r2726];
	setp.ne.s64 	%p161, %rd1230, 0;
	setp.eq.s32 	%p162, %r911, 4608;
	or.pred  	%p163, %p162, %p161;
	@%p163 bra 	$L__BB1_1085;
	add.s32 	%r2727, %r6809, %r133;
	add.s32 	%r951, %r6779, 1;
	mul.wide.u32 	%rd1231, %r6779, 4;
	add.s64 	%rd1232, %rd2, %rd1231;
	st.local.u32 	[%rd1232+280], %r2727;
	mov.u32 	%r6779, %r951;
$L__BB1_1085:
	add.s32 	%r2728, %r908, 3840;
	and.b32  	%r6809, %r2728, 8191;
	setp.gt.u32 	%p165, %r6779, 1;
	@%p165 bra 	$L__BB1_1136;
	shl.b32 	%r2729, %r6809, 3;
	add.s32 	%r2731, %r2653, %r2729;
	ld.shared.u64 	%rd1233, [%r2731];
	setp.ne.s64 	%p166, %rd1233, 0;
	setp.eq.s32 	%p167, %r911, 4352;
	or.pred  	%p168, %p167, %p166;
	@%p168 bra 	$L__BB1_1088;
	add.s32 	%r2732, %r6809, %r133;
	add.s32 	%r954, %r6779, 1;
	mul.wide.u32 	%rd1234, %r6779, 4;
	add.s64 	%rd1235, %rd2, %rd1234;
	st.local.u32 	[%rd1235+280], %r2732;
	mov.u32 	%r6779, %r954;
$L__BB1_1088:
	xor.b32  	%r956, %r911, 4096;
	setp.gt.u32 	%p170, %r6779, 1;
	mov.u32 	%r6809, %r956;
	@%p170 bra 	$L__BB1_1136;
	shl.b32 	%r2733, %r956, 3;
	add.s32 	%r2735, %r2653, %r2733;
	ld.shared.u64 	%rd1236, [%r2735];
	setp.ne.s64 	%p171, %rd1236, 0;
	setp.eq.s32 	%p172, %r911, 4096;
	or.pred  	%p173, %p172, %p171;
	@%p173 bra 	$L__BB1_1091;
	add.s32 	%r2736, %r956, %r133;
	add.s32 	%r957, %r6779, 1;
	mul.wide.u32 	%rd1237, %r6779, 4;
	add.s64 	%rd1238, %rd2, %rd1237;
	st.local.u32 	[%rd1238+280], %r2736;
	mov.u32 	%r6779, %r957;
$L__BB1_1091:
	add.s32 	%r2737, %r956, 256;
	and.b32  	%r6809, %r2737, 8191;
	setp.gt.u32 	%p175, %r6779, 1;
	@%p175 bra 	$L__BB1_1136;
	shl.b32 	%r2738, %r6809, 3;
	add.s32 	%r2740, %r2653, %r2738;
	ld.shared.u64 	%rd1239, [%r2740];
	setp.ne.s64 	%p176, %rd1239, 0;
	setp.eq.s32 	%p177, %r911, 3840;
	or.pred  	%p178, %p177, %p176;
	@%p178 bra 	$L__BB1_1094;
	add.s32 	%r2741, %r6809, %r133;
	add.s32 	%r960, %r6779, 1;
	mul.wide.u32 	%rd1240, %r6779, 4;
	add.s64 	%rd1241, %rd2, %rd1240;
	st.local.u32 	[%rd1241+280], %r2741;
	mov.u32 	%r6779, %r960;
$L__BB1_1094:
	add.s32 	%r2742, %r956, 512;
	and.b32  	%r6809, %r2742, 8191;
	setp.gt.u32 	%p180, %r6779, 1;
	@%p180 bra 	$L__BB1_1136;
	shl.b32 	%r2743, %r6809, 3;
	add.s32 	%r2745, %r2653, %r2743;
	ld.shared.u64 	%rd1242, [%r2745];
	setp.ne.s64 	%p181, %rd1242, 0;
	setp.eq.s32 	%p182, %r911, 3584;
	or.pred  	%p183, %p182, %p181;
	@%p183 bra 	$L__BB1_1097;
	add.s32 	%r2746, %r6809, %r133;
	add.s32 	%r963, %r6779, 1;
	mul.wide.u32 	%rd1243, %r6779, 4;
	add.s64 	%rd1244, %rd2, %rd1243;
	st.local.u32 	[%rd1244+280], %r2746;
	mov.u32 	%r6779, %r963;
$L__BB1_1097:
	add.s32 	%r2747, %r956, 768;
	and.b32  	%r6809, %r2747, 8191;
	setp.gt.u32 	%p185, %r6779, 1;
	@%p185 bra 	$L__BB1_1136;
	shl.b32 	%r2748, %r6809, 3;
	add.s32 	%r2750, %r2653, %r2748;
	ld.shared.u64 	%rd1245, [%r2750];
	setp.ne.s64 	%p186, %rd1245, 0;
	setp.eq.s32 	%p187, %r911, 3328;
	or.pred  	%p188, %p187, %p186;
	@%p188 bra 	$L__BB1_1100;
	add.s32 	%r2751, %r6809, %r133;
	add.s32 	%r966, %r6779, 1;
	mul.wide.u32 	%rd1246, %r6779, 4;
	add.s64 	%rd1247, %rd2, %rd1246;
	st.local.u32 	[%rd1247+280], %r2751;
	mov.u32 	%r6779, %r966;
$L__BB1_1100:
	add.s32 	%r2752, %r956, 1024;
	and.b32  	%r6809, %r2752, 8191;
	setp.gt.u32 	%p190, %r6779, 1;
	@%p190 bra 	$L__BB1_1136;
	shl.b32 	%r2753, %r6809, 3;
	add.s32 	%r2755, %r2653, %r2753;
	ld.shared.u64 	%rd1248, [%r2755];
	setp.ne.s64 	%p191, %rd1248, 0;
	setp.eq.s32 	%p192, %r911, 3072;
	or.pred  	%p193, %p192, %p191;
	@%p193 bra 	$L__BB1_1103;
	add.s32 	%r2756, %r6809, %r133;
	add.s32 	%r969, %r6779, 1;
	mul.wide.u32 	%rd1249, %r6779, 4;
	add.s64 	%rd1250, %rd2, %rd1249;
	st.local.u32 	[%rd1250+280], %r2756;
	mov.u32 	%r6779, %r969;
$L__BB1_1103:
	add.s32 	%r2757, %r956, 1280;
	and.b32  	%r6809, %r2757, 8191;
	setp.gt.u32 	%p195, %r6779, 1;
	@%p195 bra 	$L__BB1_1136;
	shl.b32 	%r2758, %r6809, 3;
	add.s32 	%r2760, %r2653, %r2758;
	ld.shared.u64 	%rd1251, [%r2760];
	setp.ne.s64 	%p196, %rd1251, 0;
	setp.eq.s32 	%p197, %r911, 2816;
	or.pred  	%p198, %p197, %p196;
	@%p198 bra 	$L__BB1_1106;
	add.s32 	%r2761, %r6809, %r133;
	add.s32 	%r972, %r6779, 1;
	mul.wide.u32 	%rd1252, %r6779, 4;
	add.s64 	%rd1253, %rd2, %rd1252;
	st.local.u32 	[%rd1253+280], %r2761;
	mov.u32 	%r6779, %r972;
$L__BB1_1106:
	add.s32 	%r2762, %r956, 1536;
	and.b32  	%r6809, %r2762, 8191;
	setp.gt.u32 	%p200, %r6779, 1;
	@%p200 bra 	$L__BB1_1136;
	shl.b32 	%r2763, %r6809, 3;
	add.s32 	%r2765, %r2653, %r2763;
	ld.shared.u64 	%rd1254, [%r2765];
	setp.ne.s64 	%p201, %rd1254, 0;
	setp.eq.s32 	%p202, %r911, 2560;
	or.pred  	%p203, %p202, %p201;
	@%p203 bra 	$L__BB1_1109;
	add.s32 	%r2766, %r6809, %r133;
	add.s32 	%r975, %r6779, 1;
	mul.wide.u32 	%rd1255, %r6779, 4;
	add.s64 	%rd1256, %rd2, %rd1255;
	st.local.u32 	[%rd1256+280], %r2766;
	mov.u32 	%r6779, %r975;
$L__BB1_1109:
	add.s32 	%r2767, %r956, 1792;
	and.b32  	%r6809, %r2767, 8191;
	setp.gt.u32 	%p205, %r6779, 1;
	@%p205 bra 	$L__BB1_1136;
	shl.b32 	%r2768, %r6809, 3;
	add.s32 	%r2770, %r2653, %r2768;
	ld.shared.u64 	%rd1257, [%r2770];
	setp.ne.s64 	%p206, %rd1257, 0;
	setp.eq.s32 	%p207, %r911, 2304;
	or.pred  	%p208, %p207, %p206;
	@%p208 bra 	$L__BB1_1112;
	add.s32 	%r2771, %r6809, %r133;
	add.s32 	%r978, %r6779, 1;
	mul.wide.u32 	%rd1258, %r6779, 4;
	add.s64 	%rd1259, %rd2, %rd1258;
	st.local.u32 	[%rd1259+280], %r2771;
	mov.u32 	%r6779, %r978;
$L__BB1_1112:
	add.s32 	%r2772, %r956, 2048;
	and.b32  	%r6809, %r2772, 8191;
	setp.gt.u32 	%p210, %r6779, 1;
	@%p210 bra 	$L__BB1_1136;
	shl.b32 	%r2773, %r6809, 3;
	add.s32 	%r2775, %r2653, %r2773;
	ld.shared.u64 	%rd1260, [%r2775];
	setp.ne.s64 	%p211, %rd1260, 0;
	setp.eq.s32 	%p212, %r911, 2048;
	or.pred  	%p213, %p212, %p211;
	@%p213 bra 	$L__BB1_1115;
	add.s32 	%r2776, %r6809, %r133;
	add.s32 	%r981, %r6779, 1;
	mul.wide.u32 	%rd1261, %r6779, 4;
	add.s64 	%rd1262, %rd2, %rd1261;
	st.local.u32 	[%rd1262+280], %r2776;
	mov.u32 	%r6779, %r981;
$L__BB1_1115:
	add.s32 	%r2777, %r956, 2304;
	and.b32  	%r6809, %r2777, 8191;
	setp.gt.u32 	%p215, %r6779, 1;
	@%p215 bra 	$L__BB1_1136;
	shl.b32 	%r2778, %r6809, 3;
	add.s32 	%r2780, %r2653, %r2778;
	ld.shared.u64 	%rd1263, [%r2780];
	setp.ne.s64 	%p216, %rd1263, 0;
	setp.eq.s32 	%p217, %r911, 1792;
	or.pred  	%p218, %p217, %p216;
	@%p218 bra 	$L__BB1_1118;
	add.s32 	%r2781, %r6809, %r133;
	add.s32 	%r984, %r6779, 1;
	mul.wide.u32 	%rd1264, %r6779, 4;
	add.s64 	%rd1265, %rd2, %rd1264;
	st.local.u32 	[%rd1265+280], %r2781;
	mov.u32 	%r6779, %r984;
$L__BB1_1118:
	add.s32 	%r2782, %r956, 2560;
	and.b32  	%r6809, %r2782, 8191;
	setp.gt.u32 	%p220, %r6779, 1;
	@%p220 bra 	$L__BB1_1136;
	shl.b32 	%r2783, %r6809, 3;
	add.s32 	%r2785, %r2653, %r2783;
	ld.shared.u64 	%rd1266, [%r2785];
	setp.ne.s64 	%p221, %rd1266, 0;
	setp.eq.s32 	%p222, %r911, 1536;
	or.pred  	%p223, %p222, %p221;
	@%p223 bra 	$L__BB1_1121;
	add.s32 	%r2786, %r6809, %r133;
	add.s32 	%r987, %r6779, 1;
	mul.wide.u32 	%rd1267, %r6779, 4;
	add.s64 	%rd1268, %rd2, %rd1267;
	st.local.u32 	[%rd1268+280], %r2786;
	mov.u32 	%r6779, %r987;
$L__BB1_1121:
	add.s32 	%r2787, %r956, 2816;
	and.b32  	%r6809, %r2787, 8191;
	setp.gt.u32 	%p225, %r6779, 1;
	@%p225 bra 	$L__BB1_1136;
	shl.b32 	%r2788, %r6809, 3;
	add.s32 	%r2790, %r2653, %r2788;
	ld.shared.u64 	%rd1269, [%r2790];
	setp.ne.s64 	%p226, %rd1269, 0;
	setp.eq.s32 	%p227, %r911, 1280;
	or.pred  	%p228, %p227, %p226;
	@%p228 bra 	$L__BB1_1124;
	add.s32 	%r2791, %r6809, %r133;
	add.s32 	%r990, %r6779, 1;
	mul.wide.u32 	%rd1270, %r6779, 4;
	add.s64 	%rd1271, %rd2, %rd1270;
	st.local.u32 	[%rd1271+280], %r2791;
	mov.u32 	%r6779, %r990;
$L__BB1_1124:
	add.s32 	%r2792, %r956, 3072;
	and.b32  	%r6809, %r2792, 8191;
	setp.gt.u32 	%p230, %r6779, 1;
	@%p230 bra 	$L__BB1_1136;
	shl.b32 	%r2793, %r6809, 3;
	add.s32 	%r2795, %r2653, %r2793;
	ld.shared.u64 	%rd1272, [%r2795];
	setp.ne.s64 	%p231, %rd1272, 0;
	setp.eq.s32 	%p232, %r911, 1024;
	or.pred  	%p233, %p232, %p231;
	@%p233 bra 	$L__BB1_1127;
	add.s32 	%r2796, %r6809, %r133;
	add.s32 	%r993, %r6779, 1;
	mul.wide.u32 	%rd1273, %r6779, 4;
	add.s64 	%rd1274, %rd2, %rd1273;
	st.local.u32 	[%rd1274+280], %r2796;
	mov.u32 	%r6779, %r993;
$L__BB1_1127:
	add.s32 	%r2797, %r956, 3328;
	and.b32  	%r6809, %r2797, 8191;
	setp.gt.u32 	%p235, %r6779, 1;
	@%p235 bra 	$L__BB1_1136;
	shl.b32 	%r2798, %r6809, 3;
	add.s32 	%r2800, %r2653, %r2798;
	ld.shared.u64 	%rd1275, [%r2800];
	setp.ne.s64 	%p236, %rd1275, 0;
	setp.eq.s32 	%p237, %r911, 768;
	or.pred  	%p238, %p237, %p236;
	@%p238 bra 	$L__BB1_1130;
	add.s32 	%r2801, %r6809, %r133;
	add.s32 	%r996, %r6779, 1;
	mul.wide.u32 	%rd1276, %r6779, 4;
	add.s64 	%rd1277, %rd2, %rd1276;
	st.local.u32 	[%rd1277+280], %r2801;
	mov.u32 	%r6779, %r996;
$L__BB1_1130:
	add.s32 	%r2802, %r956, 3584;
	and.b32  	%r6809, %r2802, 8191;
	setp.gt.u32 	%p240, %r6779, 1;
	@%p240 bra 	$L__BB1_1136;
	shl.b32 	%r2803, %r6809, 3;
	add.s32 	%r2805, %r2653, %r2803;
	ld.shared.u64 	%rd1278, [%r2805];
	setp.ne.s64 	%p241, %rd1278, 0;
	setp.eq.s32 	%p242, %r911, 512;
	or.pred  	%p243, %p242, %p241;
	@%p243 bra 	$L__BB1_1133;
	add.s32 	%r2806, %r6809, %r133;
	add.s32 	%r999, %r6779, 1;
	mul.wide.u32 	%rd1279, %r6779, 4;
	add.s64 	%rd1280, %rd2, %rd1279;
	st.local.u32 	[%rd1280+280], %r2806;
	mov.u32 	%r6779, %r999;
$L__BB1_1133:
	add.s32 	%r2807, %r956, 3840;
	and.b32  	%r1001, %r2807, 8191;
	setp.gt.u32 	%p245, %r6779, 1;
	mov.u32 	%r6809, %r1001;
	@%p245 bra 	$L__BB1_1136;
	shl.b32 	%r2808, %r1001, 3;
	add.s32 	%r2810, %r2653, %r2808;
	ld.shared.u64 	%rd1281, [%r2810];
	setp.ne.s64 	%p247, %rd1281, 0;
	setp.eq.s32 	%p248, %r911, 256;
	or.pred  	%p249, %p248, %p247;
	mov.pred 	%p2796, -1;
	mov.u32 	%r6809, %r911;
	@%p249 bra 	$L__BB1_1136;
	add.s32 	%r2811, %r1001, %r133;
	mul.wide.u32 	%rd1282, %r6779, 4;
	add.s64 	%rd1283, %rd2, %rd1282;
	st.local.u32 	[%rd1283+280], %r2811;
	mov.u32 	%r6809, %r911;
$L__BB1_1136:
	st.local.u32 	[%rd2+272], %r6809;
	sub.s32 	%r2812, %r139, %r6519;
	setp.eq.s32 	%p251, %r2812, -1;
	or.pred  	%p252, %p251, %p2796;
	@%p252 bra 	$L__BB1_1213;
	ld.param.u64 	%rd3970, [_Z9evaluatorP4GNetj_param_0];
	shr.u32 	%r2813, %r142, 3;
	shr.u32 	%r1003, %r142, 16;
	setp.eq.s32 	%p253, %r1003, %r132;
	sub.s32 	%r2814, %r2813, %r133;
	mul.wide.u32 	%rd1284, %r2814, 8;
	cvt.u64.u32 	%rd1285, %r2653;
	cvta.shared.u64 	%rd1286, %rd1285;
	add.s64 	%rd4092, %rd1286, %rd1284;
	and.b32  	%r2816, %r142, -8;
	cvt.u64.u32 	%rd1287, %r2816;
	add.s64 	%rd268, %rd3970, %rd1287;
	mov.u64 	%rd4091, %rd4092;
	@%p253 bra 	$L__BB1_1139;
	add.s64 	%rd4091, %rd268, 8388608;
$L__BB1_1139:
	ld.u64 	%rd1288, [%rd4091];
	setp.eq.s64 	%p254, %rd1288, 0;
	@%p254 bra 	$L__BB1_1213;
	setp.eq.s32 	%p255, %r1003, %r132;
	shr.u32 	%r2817, %r143, 7;
	and.b32  	%r1004, %r2817, 16777215;
	@%p255 bra 	$L__BB1_1144;
	mul.wide.u32 	%rd1289, %r1003, 4;
	add.s64 	%rd1290, %rd39, %rd1289;
	atom.global.add.u32 	%r2818, [%rd1290], -1;
	setp.ne.s32 	%p256, %r2818, 1;
	@%p256 bra 	$L__BB1_1143;
	atom.global.add.u32 	%r2819, [%rd40], 1;
	shl.b32 	%r2820, %r2819, 2;
	cvt.u64.u32 	%rd1291, %r2820;
	and.b64  	%rd1292, %rd1291, 262140;
	add.s64 	%rd1293, %rd37, %rd1292;
	st.global.u32 	[%rd1293], %r1003;
$L__BB1_1143:
	add.s64 	%rd4092, %rd268, 8388608;
$L__BB1_1144:
	atom.exch.b64 	%rd273, [%rd4092], 0;
	cvt.u32.u64 	%r1024, %rd273;
	setp.ne.s32 	%p257, %r1004, 0;
	@%p257 bra 	$L__BB1_1172;
	shr.u64 	%rd274, %rd273, 32;
	ld.local.u32 	%r1006, [%rd2+280];
	shr.u32 	%r2868, %r1006, 13;
	setp.ne.s32 	%p281, %r2868, %r132;
	@%p281 bra 	$L__BB1_1147;
	sub.s32 	%r2869, %r1006, %r133;
	mul.wide.u32 	%rd1353, %r2869, 8;
	cvta.shared.u64 	%rd1355, %rd1285;
	add.s64 	%rd4093, %rd1355, %rd1353;
	bra.uni 	$L__BB1_1148;
$L__BB1_1147:
	ld.param.u64 	%rd3973, [_Z9evaluatorP4GNetj_param_0];
	mul.wide.u32 	%rd1351, %r1006, 8;
	add.s64 	%rd1352, %rd3973, %rd1351;
	add.s64 	%rd4093, %rd1352, 8388608;
$L__BB1_1148:
	or.b64  	%rd1356, %rd274, 8589934592;
	atom.exch.b64 	%rd1357, [%rd4093], %rd1356;
	shl.b32 	%r2871, %r1006, 3;
	or.b32  	%r6815, %r2871, 4;
	and.b32  	%r2872, %r1024, 7;
	setp.ne.s32 	%p282, %r2872, 0;
	@%p282 bra 	$L__BB1_1157;
$L__BB1_1149:
	and.b32  	%r2873, %r6815, 7;
	setp.ne.s32 	%p283, %r2873, 0;
	@%p283 bra 	$L__BB1_1163;
$L__BB1_1150:
	shr.u32 	%r2874, %r6815, 3;
	setp.ne.s32 	%p284, %r6815, 0;
	shr.u32 	%r1013, %r6815, 16;
	setp.eq.s32 	%p285, %r1013, %r132;
	and.pred  	%p286, %p284, %p285;
	sub.s32 	%r2875, %r2874, %r133;
	mul.wide.u32 	%rd1358, %r2875, 4;
	cvta.shared.u64 	%rd1360, %rd1285;
	add.s64 	%rd1361, %rd1360, %rd1358;
	add.s64 	%rd4095, %rd1361, 65536;
	mul.wide.u32 	%rd1362, %r2874, 4;
	add.s64 	%rd280, %rd38, %rd1362;
	mov.u64 	%rd4094, %rd4095;
	@%p286 bra 	$L__BB1_1152;
	mov.u64 	%rd4094, %rd280;
$L__BB1_1152:
	atom.exch.b32 	%r1014, [%rd4094], -7;
	setp.eq.s32 	%p287, %r1014, -7;
	@%p287 bra 	$L__BB1_1163;
	setp.eq.s32 	%p288, %r1014, 0;
	@%p288 bra 	$L__BB1_1163;
	setp.eq.s32 	%p289, %r1013, %r132;
	@%p289 bra 	$L__BB1_1160;
	mul.wide.u32 	%rd1363, %r1013, 4;
	add.s64 	%rd1364, %rd39, %rd1363;
	atom.global.add.u32 	%r2877, [%rd1364], -1;
	setp.ne.s32 	%p290, %r2877, 1;
	@%p290 bra 	$L__BB1_1161;
	atom.global.add.u32 	%r2878, [%rd40], 1;
	shl.b32 	%r2879, %r2878, 2;
	cvt.u64.u32 	%rd1365, %r2879;
	and.b64  	%rd1366, %rd1365, 262140;
	add.s64 	%rd1367, %rd37, %rd1366;
	st.global.u32 	[%rd1367], %r1013;
	bra.uni 	$L__BB1_1161;
$L__BB1_1157:
	cvt.u64.u32 	%rd1378, %r6815;
	shl.b64 	%rd1379, %rd1378, 32;
	cvt.u64.u32 	%rd1380, %r1024;
	or.b64  	%rd278, %rd1379, %rd1380;
	mul.wide.u32 	%rd1381, %r1024, 8;
	and.b32  	%r2891, %r6815, 7;
	cvt.u64.u32 	%rd1382, %r2891;
	mov.b64 	%rd1383, 56;
	cvt.u32.u64 	%r2892, %rd1383;
	cvt.u32.u64 	%r2893, %rd1381;
	and.b32  	%r2894, %r2893, %r2892;
	cvt.u32.u64 	%r2895, %rd1382;
	or.b32  	%r2896, %r2894, %r2895;
	mov.b64 	%rd1384, 9130730411292422402;
	shr.u64 	%rd1385, %rd1384, %r2896;
	mov.b64 	%rd1386, 1736168554312260608;
	shr.u64 	%rd1387, %rd1386, %r2896;
	mov.b64 	%rd1388, -506390041275138048;
	shr.u64 	%rd1389, %rd1388, %r2896;
	shl.b64 	%rd1390, %rd1389, 2;
	cvt.u32.u64 	%r2897, %rd1387;
	mov.b64 	%rd1391, 2;
	cvt.u32.u64 	%r2898, %rd1391;
	and.b32  	%r2899, %r2897, %r2898;
	cvt.u32.u64 	%r2900, %rd1385;
	mov.b64 	%rd1392, 1;
	cvt.u32.u64 	%r2901, %rd1392;
	and.b32  	%r2902, %r2900, %r2901;
	or.b32  	%r2903, %r2902, %r2899;
	cvt.u32.u64 	%r2904, %rd1390;
	mov.b64 	%rd1393, 4;
	cvt.u32.u64 	%r2905, %rd1393;
	and.b32  	%r2906, %r2904, %r2905;
	or.b32  	%r2907, %r2903, %r2906;
	mov.b16 	%rs110, 1;
	shl.b16 	%rs111, %rs110, %r2907;
	and.b16  	%rs112, %rs111, 29;
	setp.eq.s16 	%p302, %rs112, 0;
	@%p302 bra 	$L__BB1_1159;
	add.s32 	%r2908, %r139, -1;
	st.local.u32 	[%rd2+4], %r2908;
	mul.wide.u32 	%rd1394, %r139, 8;
	add.s64 	%rd1395, %rd2, %rd1394;
	st.local.u64 	[%rd1395+8], %rd278;
	bra.uni 	$L__BB1_1189;
$L__BB1_1159:
	add.s32 	%r2909, %r6519, 1;
	st.local.u32 	[%rd2], %r2909;
	mul.wide.u32 	%rd1396, %r6519, 8;
	add.s64 	%rd1397, %rd2, %rd1396;
	st.local.u64 	[%rd1397+8], %rd278;
	bra.uni 	$L__BB1_1189;
$L__BB1_1160:
	setp.ne.s32 	%p291, %r6815, 0;
	@%p291 bra 	$L__BB1_1162;
$L__BB1_1161:
	mov.u64 	%rd4095, %rd280;
$L__BB1_1162:
	atom.exch.b32 	%r2880, [%rd4095], 0;
	and.b32  	%r2881, %r1014, 7;
	setp.eq.s32 	%p292, %r2881, 0;
	mov.u32 	%r6815, %r1014;
	@%p292 bra 	$L__BB1_1150;
$L__BB1_1163:
	shr.u32 	%r2882, %r1024, 3;
	setp.ne.s32 	%p293, %r1024, 0;
	shr.u32 	%r1016, %r1024, 16;
	setp.eq.s32 	%p294, %r1016, %r132;
	and.pred  	%p295, %p293, %p294;
	sub.s32 	%r2883, %r2882, %r133;
	mul.wide.u32 	%rd1368, %r2883, 4;
	cvta.shared.u64 	%rd1370, %rd1285;
	add.s64 	%rd1371, %rd1370, %rd1368;
	add.s64 	%rd4097, %rd1371, 65536;
	mul.wide.u32 	%rd1372, %r2882, 4;
	add.s64 	%rd284, %rd38, %rd1372;
	mov.u64 	%rd4096, %rd4097;
	@%p295 bra 	$L__BB1_1165;
	mov.u64 	%rd4096, %rd284;
$L__BB1_1165:
	atom.exch.b32 	%r1017, [%rd4096], %r6815;
	setp.eq.s32 	%p296, %r1017, -7;
	@%p296 bra 	$L__BB1_1189;
	setp.eq.s32 	%p297, %r1016, %r132;
	@%p297 bra 	$L__BB1_1169;
	mul.wide.u32 	%rd1373, %r1016, 4;
	add.s64 	%rd1374, %rd39, %rd1373;
	atom.global.add.u32 	%r2885, [%rd1374], -1;
	setp.ne.s32 	%p298, %r2885, 1;
	@%p298 bra 	$L__BB1_1170;
	atom.global.add.u32 	%r2886, [%rd40], 1;
	shl.b32 	%r2887, %r2886, 2;
	cvt.u64.u32 	%rd1375, %r2887;
	and.b64  	%rd1376, %rd1375, 262140;
	add.s64 	%rd1377, %rd37, %rd1376;
	st.global.u32 	[%rd1377], %r1016;
	bra.uni 	$L__BB1_1170;
$L__BB1_1169:
	setp.ne.s32 	%p299, %r1024, 0;
	@%p299 bra 	$L__BB1_1171;
$L__BB1_1170:
	mov.u64 	%rd4097, %rd284;
$L__BB1_1171:
	atom.exch.b32 	%r2888, [%rd4097], 0;
	and.b32  	%r2889, %r1017, 7;
	setp.eq.s32 	%p300, %r2889, 0;
	selp.b32 	%r1024, %r1017, %r6815, %p300;
	selp.b32 	%r6815, %r6815, %r1017, %p300;
	and.b32  	%r2890, %r1024, 7;
	setp.eq.s32 	%p301, %r2890, 0;
	@%p301 bra 	$L__BB1_1149;
	bra.uni 	$L__BB1_1157;
$L__BB1_1172:
	ld.local.v2.u32 	{%r1020, %r1021}, [%rd2+280];
	shr.u32 	%r2821, %r1020, 13;
	setp.ne.s32 	%p258, %r2821, %r132;
	@%p258 bra 	$L__BB1_1174;
	sub.s32 	%r2822, %r1020, %r133;
	mul.wide.u32 	%rd1296, %r2822, 8;
	cvta.shared.u64 	%rd1298, %rd1285;
	add.s64 	%rd4098, %rd1298, %rd1296;
	bra.uni 	$L__BB1_1175;
$L__BB1_1174:
	ld.param.u64 	%rd3971, [_Z9evaluatorP4GNetj_param_0];
	mul.wide.u32 	%rd1294, %r1020, 8;
	add.s64 	%rd1295, %rd3971, %rd1294;
	add.s64 	%rd4098, %rd1295, 8388608;
$L__BB1_1175:
	cvt.u64.u32 	%rd1299, %r1021;
	shl.b64 	%rd1300, %rd1299, 35;
	or.b64  	%rd1301, %rd1300, 17179869186;
	atom.exch.b64 	%rd1302, [%rd4098], %rd1301;
	shl.b32 	%r2824, %r1004, 7;
	add.s32 	%r2825, %r2824, -117;
	and.b64  	%rd1303, %rd273, -4294967296;
	cvt.u64.u32 	%rd1304, %r2825;
	or.b64  	%rd290, %rd1303, %rd1304;
	shr.u32 	%r2826, %r1021, 13;
	setp.ne.s32 	%p259, %r2826, %r132;
	@%p259 bra 	$L__BB1_1177;
	sub.s32 	%r2827, %r1021, %r133;
	mul.wide.u32 	%rd1307, %r2827, 8;
	cvta.shared.u64 	%rd1309, %rd1285;
	add.s64 	%rd4099, %rd1309, %rd1307;
	bra.uni 	$L__BB1_1178;
$L__BB1_1177:
	ld.param.u64 	%rd3972, [_Z9evaluatorP4GNetj_param_0];
	mul.wide.u32 	%rd1305, %r1021, 8;
	add.s64 	%rd1306, %rd3972, %rd1305;
	add.s64 	%rd4099, %rd1306, 8388608;
$L__BB1_1178:
	atom.exch.b64 	%rd1310, [%rd4099], %rd290;
	shl.b32 	%r2829, %r1020, 3;
	or.b32  	%r6821, %r2829, 4;
	and.b32  	%r2830, %r1024, 7;
	setp.ne.s32 	%p260, %r2830, 0;
	@%p260 bra 	$L__BB1_1187;
$L__BB1_1179:
	and.b32  	%r2831, %r6821, 7;
	setp.ne.s32 	%p261, %r2831, 0;
	@%p261 bra 	$L__BB1_1204;
$L__BB1_1180:
	shr.u32 	%r2832, %r6821, 3;
	setp.ne.s32 	%p262, %r6821, 0;
	shr.u32 	%r1028, %r6821, 16;
	setp.eq.s32 	%p263, %r1028, %r132;
	and.pred  	%p264, %p262, %p263;
	sub.s32 	%r2833, %r2832, %r133;
	mul.wide.u32 	%rd1311, %r2833, 4;
	cvta.shared.u64 	%rd1313, %rd1285;
	add.s64 	%rd1314, %rd1313, %rd1311;
	add.s64 	%rd4101, %rd1314, 65536;
	mul.wide.u32 	%rd1315, %r2832, 4;
	add.s64 	%rd296, %rd38, %rd1315;
	mov.u64 	%rd4100, %rd4101;
	@%p264 bra 	$L__BB1_1182;
	mov.u64 	%rd4100, %rd296;
$L__BB1_1182:
	atom.exch.b32 	%r1029, [%rd4100], -7;
	setp.eq.s32 	%p265, %r1029, -7;
	@%p265 bra 	$L__BB1_1204;
	setp.eq.s32 	%p266, %r1029, 0;
	@%p266 bra 	$L__BB1_1204;
	setp.eq.s32 	%p267, %r1028, %r132;
	@%p267 bra 	$L__BB1_1201;
	mul.wide.u32 	%rd1316, %r1028, 4;
	add.s64 	%rd1317, %rd39, %rd1316;
	atom.global.add.u32 	%r2835, [%rd1317], -1;
	setp.ne.s32 	%p268, %r2835, 1;
	@%p268 bra 	$L__BB1_1202;
	atom.global.add.u32 	%r2836, [%rd40], 1;
	shl.b32 	%r2837, %r2836, 2;
	cvt.u64.u32 	%rd1318, %r2837;
	and.b64  	%rd1319, %rd1318, 262140;
	add.s64 	%rd1320, %rd37, %rd1319;
	st.global.u32 	[%rd1320], %r1028;
	bra.uni 	$L__BB1_1202;
$L__BB1_1187:
	cvt.u64.u32 	%rd1331, %r6821;
	shl.b64 	%rd1332, %rd1331, 32;
	cvt.u64.u32 	%rd1333, %r1024;
	or.b64  	%rd294, %rd1332, %rd1333;
	mul.wide.u32 	%rd1334, %r1024, 8;
	and.b32  	%r2849, %r6821, 7;
	cvt.u64.u32 	%rd1335, %r2849;
	mov.b64 	%rd1336, 56;
	cvt.u32.u64 	%r2850, %rd1336;
	cvt.u32.u64 	%r2851, %rd1334;
	and.b32  	%r2852, %r2851, %r2850;
	cvt.u32.u64 	%r2853, %rd1335;
	or.b32  	%r2854, %r2852, %r2853;
	mov.b64 	%rd1337, 9130730411292422402;
	shr.u64 	%rd1338, %rd1337, %r2854;
	mov.b64 	%rd1339, 1736168554312260608;
	shr.u64 	%rd1340, %rd1339, %r2854;
	mov.b64 	%rd1341, -506390041275138048;
	shr.u64 	%rd1342, %rd1341, %r2854;
	shl.b64 	%rd1343, %rd1342, 2;
	cvt.u32.u64 	%r2855, %rd1340;
	mov.b64 	%rd1344, 2;
	cvt.u32.u64 	%r2856, %rd1344;
	and.b32  	%r2857, %r2855, %r2856;
	cvt.u32.u64 	%r2858, %rd1338;
	mov.b64 	%rd1345, 1;
	cvt.u32.u64 	%r2859, %rd1345;
	and.b32  	%r2860, %r2858, %r2859;
	or.b32  	%r2861, %r2860, %r2857;
	cvt.u32.u64 	%r2862, %rd1343;
	mov.b64 	%rd1346, 4;
	cvt.u32.u64 	%r2863, %rd1346;
	and.b32  	%r2864, %r2862, %r2863;
	or.b32  	%r2865, %r2861, %r2864;
	mov.b16 	%rs107, 1;
	shl.b16 	%rs108, %rs107, %r2865;
	and.b16  	%rs109, %rs108, 29;
	setp.eq.s16 	%p280, %rs109, 0;
	@%p280 bra 	$L__BB1_1200;
	add.s32 	%r2866, %r139, -1;
	st.local.u32 	[%rd2+4], %r2866;
	mul.wide.u32 	%rd1347, %r139, 8;
	add.s64 	%rd1348, %rd2, %rd1347;
	st.local.u64 	[%rd1348+8], %rd294;
$L__BB1_1189:
	ld.local.u32 	%r4482, [%rd2+536];
	add.s32 	%r4483, %r4482, 1;
	st.local.u32 	[%rd2+536], %r4483;
$L__BB1_1190:
	ld.local.u32 	%r1036, [%rd2+4];
	setp.gt.u32 	%p1407, %r1036, 30;
	@%p1407 bra 	$L__BB1_2271;
$L__BB1_1191:
	add.s32 	%r1037, %r1036, 1;
	st.local.u32 	[%rd2+4], %r1037;
	mul.wide.u32 	%rd2544, %r1036, 8;
	add.s64 	%rd2545, %rd2, %rd2544;
	add.s64 	%rd303, %rd2545, 8;
	ld.local.u64 	%rd304, [%rd2545+16];
	setp.eq.s64 	%p1409, %rd304, 0;
	mov.pred 	%p2801, 0;
	@%p1409 bra 	$L__BB1_2270;
	cvt.u32.u64 	%r1040, %rd304;
	shr.u64 	%rd305, %rd304, 32;
	shl.b64 	%rd2546, %rd304, 3;
	mov.b64 	%rd2547, 7;
	cvt.u32.u64 	%r4507, %rd2547;
	cvt.u32.u64 	%r4508, %rd305;
	and.b32  	%r4509, %r4508, %r4507;
	mov.b64 	%rd2548, 56;
	cvt.u32.u64 	%r4510, %rd2548;
	cvt.u32.u64 	%r4511, %rd2546;
	and.b32  	%r4512, %r4511, %r4510;
	or.b32  	%r4513, %r4512, %r4509;
	mov.b64 	%rd2549, 9130730411292422402;
	shr.u64 	%rd2550, %rd2549, %r4513;
	and.b64  	%rd2551, %rd2550, 1;
	mov.b64 	%rd2552, 1736168554312260608;
	shr.u64 	%rd2553, %rd2552, %r4513;
	and.b64  	%rd2554, %rd2553, 2;
	or.b64  	%rd2555, %rd2551, %rd2554;
	mov.b64 	%rd2556, -506390041275138048;
	shr.u64 	%rd2557, %rd2556, %r4513;
	shl.b64 	%rd2558, %rd2557, 2;
	and.b64  	%rd2559, %rd2558, 4;
	or.b64  	%rd306, %rd2555, %rd2559;
	and.b64  	%rd2560, %rd304, -4294967289;
	setp.eq.s64 	%p1410, %rd2560, 1;
	mov.b32 	%r1039, 0;
	@%p1410 bra 	$L__BB1_1257;
	cvt.u16.u64 	%rs165, %rd305;
	and.b16  	%rs166, %rs165, 7;
	cvt.u16.u64 	%rs167, %rd304;
	and.b16  	%rs168, %rs167, 7;
	setp.lt.u16 	%p1411, %rs166, %rs168;
	selp.b32 	%r1039, %r1040, %r4508, %p1411;
	selp.b32 	%r1040, %r4508, %r1040, %p1411;
	cvt.u16.u64 	%rs164, %rd306;
	setp.gt.s16 	%p1412, %rs164, 3;
	@%p1412 bra 	$L__BB1_1216;
	setp.gt.s16 	%p1416, %rs164, 1;
	@%p1416 bra 	$L__BB1_1590;
	setp.eq.s16 	%p1418, %rs164, 0;
	@%p1418 bra 	$L__BB1_1196;
	bra.uni 	$L__BB1_1257;
$L__BB1_1196:
	ld.local.u32 	%r1041, [%rd2];
	sub.s32 	%r5761, %r1037, %r1041;
	setp.eq.s32 	%p2333, %r5761, -1;
	@%p2333 bra 	$L__BB1_2267;
	and.b32  	%r5762, %r1040, 7;
	setp.eq.s32 	%p2334, %r5762, 0;
	selp.b32 	%r1045, %r1040, %r1039, %p2334;
	selp.b32 	%r6828, %r1039, %r1040, %p2334;
	and.b32  	%r5763, %r1045, 7;
	setp.ne.s32 	%p2335, %r5763, 0;
	@%p2335 bra 	$L__BB1_1198;
	bra.uni 	$L__BB1_1249;
$L__BB1_1198:
	cvt.u64.u32 	%rd3489, %r6828;
	shl.b64 	%rd3490, %rd3489, 32;
	cvt.u64.u32 	%rd3491, %r1045;
	or.b64  	%rd307, %rd3490, %rd3491;
	mul.wide.u32 	%rd3492, %r1045, 8;
	and.b32  	%r5782, %r6828, 7;
	cvt.u64.u32 	%rd3493, %r5782;
	mov.b64 	%rd3494, 56;
	cvt.u32.u64 	%r5783, %rd3494;
	cvt.u32.u64 	%r5784, %rd3492;
	and.b32  	%r5785, %r5784, %r5783;
	cvt.u32.u64 	%r5786, %rd3493;
	or.b32  	%r5787, %r5785, %r5786;
	mov.b64 	%rd3495, 9130730411292422402;
	shr.u64 	%rd3496, %rd3495, %r5787;
	mov.b64 	%rd3497, 1736168554312260608;
	shr.u64 	%rd3498, %rd3497, %r5787;
	mov.b64 	%rd3499, -506390041275138048;
	shr.u64 	%rd3500, %rd3499, %r5787;
	shl.b64 	%rd3501, %rd3500, 2;
	cvt.u32.u64 	%r5788, %rd3498;
	mov.b64 	%rd3502, 2;
	cvt.u32.u64 	%r5789, %rd3502;
	and.b32  	%r5790, %r5788, %r5789;
	cvt.u32.u64 	%r5791, %rd3496;
	mov.b64 	%rd3503, 1;
	cvt.u32.u64 	%r5792, %rd3503;
	and.b32  	%r5793, %r5791, %r5792;
	or.b32  	%r5794, %r5793, %r5790;
	cvt.u32.u64 	%r5795, %rd3501;
	mov.b64 	%rd3504, 4;
	cvt.u32.u64 	%r5796, %rd3504;
	and.b32  	%r5797, %r5795, %r5796;
	or.b32  	%r5798, %r5794, %r5797;
	mov.b16 	%rs207, 1;
	shl.b16 	%rs208, %rs207, %r5798;
	and.b16  	%rs209, %rs208, 29;
	setp.eq.s16 	%p2355, %rs209, 0;
	@%p2355 bra 	$L__BB1_1236;
	st.local.u32 	[%rd2+4], %r1036;
	st.local.u64 	[%rd303+8], %rd307;
	bra.uni 	$L__BB1_2253;
$L__BB1_1200:
	add.s32 	%r2867, %r6519, 1;
	st.local.u32 	[%rd2], %r2867;
	mul.wide.u32 	%rd1349, %r6519, 8;
	add.s64 	%rd1350, %rd2, %rd1349;
	st.local.u64 	[%rd1350+8], %rd294;
	bra.uni 	$L__BB1_1189;
$L__BB1_1201:
	setp.ne.s32 	%p269, %r6821, 0;
	@%p269 bra 	$L__BB1_1203;
$L__BB1_1202:
	mov.u64 	%rd4101, %rd296;
$L__BB1_1203:
	atom.exch.b32 	%r2838, [%rd4101], 0;
	and.b32  	%r2839, %r1029, 7;
	setp.eq.s32 	%p270, %r2839, 0;
	mov.u32 	%r6821, %r1029;
	@%p270 bra 	$L__BB1_1180;
$L__BB1_1204:
	shr.u32 	%r2840, %r1024, 3;
	setp.ne.s32 	%p271, %r1024, 0;
	shr.u32 	%r1031, %r1024, 16;
	setp.eq.s32 	%p272, %r1031, %r132;
	and.pred  	%p273, %p271, %p272;
	sub.s32 	%r2841, %r2840, %r133;
	mul.wide.u32 	%rd1321, %r2841, 4;
	cvta.shared.u64 	%rd1323, %rd1285;
	add.s64 	%rd1324, %rd1323, %rd1321;
	add.s64 	%rd4103, %rd1324, 65536;
	mul.wide.u32 	%rd1325, %r2840, 4;
	add.s64 	%rd300, %rd38, %rd1325;
	mov.u64 	%rd4102, %rd4103;
	@%p273 bra 	$L__BB1_1206;
	mov.u64 	%rd4102, %rd300;
$L__BB1_1206:
	atom.exch.b32 	%r1032, [%rd4102], %r6821;
	setp.eq.s32 	%p274, %r1032, -7;
	@%p274 bra 	$L__BB1_1189;
	setp.eq.s32 	%p275, %r1031, %r132;
	@%p275 bra 	$L__BB1_1210;
	mul.wide.u32 	%rd1326, %r1031, 4;
	add.s64 	%rd1327, %rd39, %rd1326;
	atom.global.add.u32 	%r2843, [%rd1327], -1;
	setp.ne.s32 	%p276, %r2843, 1;
	@%p276 bra 	$L__BB1_1211;
	atom.global.add.u32 	%r2844, [%rd40], 1;
	shl.b32 	%r2845, %r2844, 2;
	cvt.u64.u32 	%rd1328, %r2845;
	and.b64  	%rd1329, %rd1328, 262140;
	add.s64 	%rd1330, %rd37, %rd1329;
	st.global.u32 	[%rd1330], %r1031;
	bra.uni 	$L__BB1_1211;
$L__BB1_1210:
	setp.ne.s32 	%p277, %r1024, 0;
	@%p277 bra 	$L__BB1_1212;
$L__BB1_1211:
	mov.u64 	%rd4103, %rd300;
$L__BB1_1212:
	atom.exch.b32 	%r2846, [%rd4103], 0;
	and.b32  	%r2847, %r1032, 7;
	setp.eq.s32 	%p278, %r2847, 0;
	selp.b32 	%r1024, %r1032, %r6821, %p278;
	selp.b32 	%r6821, %r6821, %r1032, %p278;
	and.b32  	%r2848, %r1024, 7;
	setp.eq.s32 	%p279, %r2848, 0;
	@%p279 bra 	$L__BB1_1179;
	bra.uni 	$L__BB1_1187;
$L__BB1_1213:
	shl.b64 	%rd2526, %rd43, 3;
	shr.u64 	%rd2527, %rd43, 32;
	mov.b64 	%rd2528, 7;
	cvt.u32.u64 	%r4484, %rd2528;
	cvt.u32.u64 	%r4485, %rd2527;
	and.b32  	%r4486, %r4485, %r4484;
	mov.b64 	%rd2529, 56;
	cvt.u32.u64 	%r4487, %rd2529;
	cvt.u32.u64 	%r4488, %rd2526;
	and.b32  	%r4489, %r4488, %r4487;
	or.b32  	%r4490, %r4489, %r4486;
	mov.b64 	%rd2530, 9130730411292422402;
	shr.u64 	%rd2531, %rd2530, %r4490;
	mov.b64 	%rd2532, 1736168554312260608;
	shr.u64 	%rd2533, %rd2532, %r4490;
	mov.b64 	%rd2534, -506390041275138048;
	shr.u64 	%rd2535, %rd2534, %r4490;
	shl.b64 	%rd2536, %rd2535, 2;
	cvt.u32.u64 	%r4491, %rd2533;
	mov.b64 	%rd2537, 2;
	cvt.u32.u64 	%r4492, %rd2537;
	and.b32  	%r4493, %r4491, %r4492;
	cvt.u32.u64 	%r4494, %rd2531;
	mov.b64 	%rd2538, 1;
	cvt.u32.u64 	%r4495, %rd2538;
	and.b32  	%r4496, %r4494, %r4495;
	or.b32  	%r4497, %r4496, %r4493;
	cvt.u32.u64 	%r4498, %rd2536;
	mov.b64 	%rd2539, 4;
	cvt.u32.u64 	%r4499, %rd2539;
	and.b32  	%r4500, %r4498, %r4499;
	or.b32  	%r4501, %r4497, %r4500;
	mov.b16 	%rs161, 1;
	shl.b16 	%rs162, %rs161, %r4501;
	and.b16  	%rs163, %rs162, 29;
	setp.eq.s16 	%p1406, %rs163, 0;
	@%p1406 bra 	$L__BB1_1215;
	ld.local.u32 	%r4502, [%rd2+4];
	add.s32 	%r4503, %r4502, -1;
	st.local.u32 	[%rd2+4], %r4503;
	mul.wide.u32 	%rd2540, %r4502, 8;
	add.s64 	%rd2541, %rd2, %rd2540;
	st.local.u64 	[%rd2541+8], %rd43;
	bra.uni 	$L__BB1_2271;
$L__BB1_1215:
	ld.local.u32 	%r4504, [%rd2];
	add.s32 	%r4505, %r4504, 1;
	st.local.u32 	[%rd2], %r4505;
	mul.wide.u32 	%rd2542, %r4504, 8;
	add.s64 	%rd2543, %rd2, %rd2542;
	st.local.u64 	[%rd2543+8], %rd43;
	bra.uni 	$L__BB1_2271;
$L__BB1_1216:
	setp.gt.s16 	%p1413, %rs164, 5;
	@%p1413 bra 	$L__BB1_2105;
	setp.eq.s16 	%p1415, %rs164, 4;
	@%p1415 bra 	$L__BB1_1218;
	bra.uni 	$L__BB1_1690;
$L__BB1_1218:
	ld.local.u32 	%r6957, [%rd2];
	sub.s32 	%r5587, %r6957, %r1037;
	setp.lt.u32 	%p2232, %r5587, 2;
	@%p2232 bra 	$L__BB1_2267;
	ld.param.u64 	%rd3999, [_Z9evaluatorP4GNetj_param_0];
	shr.u32 	%r5588, %r1040, 3;
	shr.u32 	%r1398, %r1040, 16;
	setp.eq.s32 	%p2233, %r1398, %r132;
	sub.s32 	%r5589, %r5588, %r133;
	mul.wide.u32 	%rd3286, %r5589, 8;
	mov.u32 	%r5590, shared_mem;
	cvt.u64.u32 	%rd3287, %r5590;
	cvta.shared.u64 	%rd3288, %rd3287;
	add.s64 	%rd4140, %rd3288, %rd3286;
	and.b32  	%r5591, %r1040, -8;
	cvt.u64.u32 	%rd3289, %r5591;
	add.s64 	%rd395, %rd3999, %rd3289;
	mov.u64 	%rd4138, %rd4140;
	@%p2233 bra 	$L__BB1_1221;
	add.s64 	%rd4138, %rd395, 8388608;
$L__BB1_1221:
	ld.u64 	%rd3290, [%rd4138];
	setp.eq.s64 	%p2234, %rd3290, 0;
	@%p2234 bra 	$L__BB1_2267;
	ld.param.u64 	%rd4000, [_Z9evaluatorP4GNetj_param_0];
	shr.u32 	%r5592, %r1039, 3;
	shr.u32 	%r1399, %r1039, 16;
	setp.eq.s32 	%p2235, %r1399, %r132;
	sub.s32 	%r5593, %r5592, %r133;
	mul.wide.u32 	%rd3291, %r5593, 8;
	mov.u32 	%r5594, shared_mem;
	cvt.u64.u32 	%rd3292, %r5594;
	cvta.shared.u64 	%rd3293, %rd3292;
	add.s64 	%rd4141, %rd3293, %rd3291;
	and.b32  	%r5595, %r1039, -8;
	cvt.u64.u32 	%rd3294, %r5595;
	add.s64 	%rd399, %rd4000, %rd3294;
	mov.u64 	%rd4139, %rd4141;
	@%p2235 bra 	$L__BB1_1224;
	add.s64 	%rd4139, %rd399, 8388608;
$L__BB1_1224:
	ld.u64 	%rd3295, [%rd4139];
	setp.eq.s64 	%p2236, %rd3295, 0;
	@%p2236 bra 	$L__BB1_2267;
	@%p2233 bra 	$L__BB1_1229;
	mul.wide.u32 	%rd3296, %r1398, 4;
	add.s64 	%rd3297, %rd39, %rd3296;
	atom.global.add.u32 	%r5596, [%rd3297], -1;
	setp.ne.s32 	%p2238, %r5596, 1;
	@%p2238 bra 	$L__BB1_1228;
	atom.global.add.u32 	%r5597, [%rd40], 1;
	shl.b32 	%r5598, %r5597, 2;
	cvt.u64.u32 	%rd3298, %r5598;
	and.b64  	%rd3299, %rd3298, 262140;
	add.s64 	%rd3300, %rd37, %rd3299;
	st.global.u32 	[%rd3300], %r1398;
$L__BB1_1228:
	add.s64 	%rd4140, %rd395, 8388608;
$L__BB1_1229:
	atom.exch.b64 	%rd404, [%rd4140], 0;
	@%p2235 bra 	$L__BB1_1233;
	mul.wide.u32 	%rd3301, %r1399, 4;
	add.s64 	%rd3302, %rd39, %rd3301;
	atom.global.add.u32 	%r5599, [%rd3302], -1;
	setp.ne.s32 	%p2240, %r5599, 1;
	@%p2240 bra 	$L__BB1_1232;
	atom.global.add.u32 	%r5600, [%rd40], 1;
	shl.b32 	%r5601, %r5600, 2;
	cvt.u64.u32 	%rd3303, %r5601;
	and.b64  	%rd3304, %rd3303, 262140;
	add.s64 	%rd3305, %rd37, %rd3304;
	st.global.u32 	[%rd3305], %r1399;
$L__BB1_1232:
	add.s64 	%rd4141, %rd399, 8388608;
$L__BB1_1233:
	atom.exch.b64 	%rd3306, [%rd4141], 0;
	cvt.u32.u64 	%r5602, %rd3306;
	{ .reg .b32 tmp; mov.b64 {tmp, %r1400}, %rd3306; }
	cvt.u32.u64 	%r5603, %rd404;
	and.b32  	%r5604, %r5603, 7;
	setp.eq.s32 	%p2241, %r5604, 0;
	selp.b32 	%r6952, %r5603, %r5602, %p2241;
	selp.b32 	%r6956, %r5602, %r5603, %p2241;
	and.b32  	%r5605, %r6952, 7;
	setp.ne.s32 	%p2242, %r5605, 0;
	@%p2242 bra 	$L__BB1_1234;
	bra.uni 	$L__BB1_1657;
$L__BB1_1234:
	cvt.u64.u32 	%rd3327, %r6956;
	shl.b64 	%rd3328, %rd3327, 32;
	cvt.u64.u32 	%rd3329, %r6952;
	or.b64  	%rd407, %rd3328, %rd3329;
	mul.wide.u32 	%rd3330, %r6952, 8;
	and.b32  	%r5624, %r6956, 7;
	cvt.u64.u32 	%rd3331, %r5624;
	mov.b64 	%rd3332, 56;
	cvt.u32.u64 	%r5625, %rd3332;
	cvt.u32.u64 	%r5626, %rd3330;
	and.b32  	%r5627, %r5626, %r5625;
	cvt.u32.u64 	%r5628, %rd3331;
	or.b32  	%r5629, %r5627, %r5628;
	mov.b64 	%rd3333, 9130730411292422402;
	shr.u64 	%rd3334, %rd3333, %r5629;
	mov.b64 	%rd3335, 1736168554312260608;
	shr.u64 	%rd3336, %rd3335, %r5629;
	mov.b64 	%rd3337, -506390041275138048;
	shr.u64 	%rd3338, %rd3337, %r5629;
	shl.b64 	%rd3339, %rd3338, 2;
	cvt.u32.u64 	%r5630, %rd3336;
	mov.b64 	%rd3340, 2;
	cvt.u32.u64 	%r5631, %rd3340;
	and.b32  	%r5632, %r5630, %r5631;
	cvt.u32.u64 	%r5633, %rd3334;
	mov.b64 	%rd3341, 1;
	cvt.u32.u64 	%r5634, %rd3341;
	and.b32  	%r5635, %r5633, %r5634;
	or.b32  	%r5636, %r5635, %r5632;
	cvt.u32.u64 	%r5637, %rd3339;
	mov.b64 	%rd3342, 4;
	cvt.u32.u64 	%r5638, %rd3342;
	and.b32  	%r5639, %r5637, %r5638;
	or.b32  	%r5640, %r5636, %r5639;
	mov.b16 	%rs195, 1;
	shl.b16 	%rs196, %rs195, %r5640;
	and.b16  	%rs197, %rs196, 29;
	setp.eq.s16 	%p2262, %rs197, 0;
	@%p2262 bra 	$L__BB1_1665;
	st.local.u32 	[%rd2+4], %r1036;
	st.local.u64 	[%rd303+8], %rd407;
	mov.u32 	%r1037, %r1036;
	bra.uni 	$L__BB1_1666;
$L__BB1_1236:
	add.s32 	%r5799, %r1041, 1;
	st.local.u32 	[%rd2], %r5799;
	mul.wide.u32 	%rd3505, %r1041, 8;
	add.s64 	%rd3506, %rd2, %rd3505;
	st.local.u64 	[%rd3506+8], %rd307;
	bra.uni 	$L__BB1_2253;
$L__BB1_1237:
	setp.ne.s32 	%p2344, %r6828, 0;
	@%p2344 bra 	$L__BB1_1239;
$L__BB1_1238:
	mov.u64 	%rd4105, %rd309;
$L__BB1_1239:
	atom.exch.b32 	%r5771, [%rd4105], 0;
	and.b32  	%r5772, %r1050, 7;
	setp.eq.s32 	%p2345, %r5772, 0;
	mov.u32 	%r6828, %r1050;
	@%p2345 bra 	$L__BB1_1250;
$L__BB1_1240:
	shr.u32 	%r5773, %r1045, 3;
	setp.ne.s32 	%p2346, %r1045, 0;
	shr.u32 	%r1052, %r1045, 16;
	setp.eq.s32 	%p2347, %r1052, %r132;
	and.pred  	%p2348, %p2346, %p2347;
	sub.s32 	%r5774, %r5773, %r133;
	mul.wide.u32 	%rd3479, %r5774, 4;
	mov.u32 	%r5775, shared_mem;
	cvt.u64.u32 	%rd3480, %r5775;
	cvta.shared.u64 	%rd3481, %rd3480;
	add.s64 	%rd3482, %rd3481, %rd3479;
	add.s64 	%rd4107, %rd3482, 65536;
	mul.wide.u32 	%rd3483, %r5773, 4;
	add.s64 	%rd313, %rd38, %rd3483;
	mov.u64 	%rd4106, %rd4107;
	@%p2348 bra 	$L__BB1_1242;
	mov.u64 	%rd4106, %rd313;
$L__BB1_1242:
	atom.exch.b32 	%r1053, [%rd4106], %r6828;
	setp.eq.s32 	%p2349, %r1053, -7;
	@%p2349 bra 	$L__BB1_2253;
	setp.eq.s32 	%p2350, %r1052, %r132;
	@%p2350 bra 	$L__BB1_1246;
	mul.wide.u32 	%rd3484, %r1052, 4;
	add.s64 	%rd3485, %rd39, %rd3484;
	atom.global.add.u32 	%r5776, [%rd3485], -1;
	setp.ne.s32 	%p2351, %r5776, 1;
	@%p2351 bra 	$L__BB1_1247;
	atom.global.add.u32 	%r5777, [%rd40], 1;
	shl.b32 	%r5778, %r5777, 2;
	cvt.u64.u32 	%rd3486, %r5778;
	and.b64  	%rd3487, %rd3486, 262140;
	add.s64 	%rd3488, %rd37, %rd3487;
	st.global.u32 	[%rd3488], %r1052;
	bra.uni 	$L__BB1_1247;
$L__BB1_1246:
	setp.ne.s32 	%p2352, %r1045, 0;
	@%p2352 bra 	$L__BB1_1248;
$L__BB1_1247:
	mov.u64 	%rd4107, %rd313;
$L__BB1_1248:
	atom.exch.b32 	%r5779, [%rd4107], 0;
	and.b32  	%r5780, %r1053, 7;
	setp.eq.s32 	%p2353, %r5780, 0;
	selp.b32 	%r1045, %r1053, %r6828, %p2353;
	selp.b32 	%r6828, %r6828, %r1053, %p2353;
	and.b32  	%r5781, %r1045, 7;
	setp.eq.s32 	%p2354, %r5781, 0;
	@%p2354 bra 	$L__BB1_1249;
	bra.uni 	$L__BB1_1198;
$L__BB1_1249:
	and.b32  	%r5764, %r6828, 7;
	setp.ne.s32 	%p2336, %r5764, 0;
	@%p2336 bra 	$L__BB1_1240;
$L__BB1_1250:
	shr.u32 	%r5765, %r6828, 3;
	setp.ne.s32 	%p2337, %r6828, 0;
	shr.u32 	%r1049, %r6828, 16;
	setp.eq.s32 	%p2338, %r1049, %r132;
	and.pred  	%p2339, %p2337, %p2338;
	sub.s32 	%r5766, %r5765, %r133;
	mul.wide.u32 	%rd3469, %r5766, 4;
	mov.u32 	%r5767, shared_mem;
	cvt.u64.u32 	%rd3470, %r5767;
	cvta.shared.u64 	%rd3471, %rd3470;
	add.s64 	%rd3472, %rd3471, %rd3469;
	add.s64 	%rd4105, %rd3472, 65536;
	mul.wide.u32 	%rd3473, %r5765, 4;
	add.s64 	%rd309, %rd38, %rd3473;
	mov.u64 	%rd4104, %rd4105;
	@%p2339 bra 	$L__BB1_1252;
	mov.u64 	%rd4104, %rd309;
$L__BB1_1252:
	atom.exch.b32 	%r1050, [%rd4104], -7;
	setp.eq.s32 	%p2340, %r1050, -7;
	@%p2340 bra 	$L__BB1_1240;
	setp.eq.s32 	%p2341, %r1050, 0;
	@%p2341 bra 	$L__BB1_1240;
	setp.eq.s32 	%p2342, %r1049, %r132;
	@%p2342 bra 	$L__BB1_1237;
	mul.wide.u32 	%rd3474, %r1049, 4;
	add.s64 	%rd3475, %rd39, %rd3474;
	atom.global.add.u32 	%r5768, [%rd3475], -1;
	setp.ne.s32 	%p2343, %r5768, 1;
	@%p2343 bra 	$L__BB1_1238;
	atom.global.add.u32 	%r5769, [%rd40], 1;
	shl.b32 	%r5770, %r5769, 2;
	cvt.u64.u32 	%rd3476, %r5770;
	and.b64  	%rd3477, %rd3476, 262140;
	add.s64 	%rd3478, %rd37, %rd3477;
	st.global.u32 	[%rd3478], %r1049;
	bra.uni 	$L__BB1_1238;
$L__BB1_1257:
	shr.u32 	%r5800, %r1040, 3;
	mul.wide.u32 	%rd3507, %r5800, 568;
	mov.u64 	%rd3508, BOOK;
	add.s64 	%rd3509, %rd3508, %rd3507;
	add.s64 	%rd316, %rd3509, 8;
	ld.global.u8 	%rs210, [%rd3509+40];
	setp.eq.s16 	%p2356, %rs210, 0;
	and.b32  	%r5801, %r1039, 7;
	setp.ne.s32 	%p2357, %r5801, 5;
	or.pred  	%p2358, %p2356, %p2357;
	@%p2358 bra 	$L__BB1_1312;
	ld.local.u32 	%r6837, [%rd2];
	sub.s32 	%r6271, %r6837, %r1037;
	setp.lt.u32 	%p2684, %r6271, 2;
	@%p2684 bra 	$L__BB1_2267;
	ld.param.u64 	%rd4003, [_Z9evaluatorP4GNetj_param_0];
	shr.u32 	%r6272, %r1039, 3;
	shr.u32 	%r1059, %r1039, 16;
	setp.eq.s32 	%p2685, %r1059, %r132;
	sub.s32 	%r6273, %r6272, %r133;
	mul.wide.u32 	%rd3795, %r6273, 8;
	mov.u32 	%r6274, shared_mem;
	cvt.u64.u32 	%rd3796, %r6274;
	cvta.shared.u64 	%rd3797, %rd3796;
	add.s64 	%rd4109, %rd3797, %rd3795;
	and.b32  	%r6275, %r1039, -8;
	cvt.u64.u32 	%rd3798, %r6275;
	add.s64 	%rd318, %rd4003, %rd3798;
	mov.u64 	%rd4108, %rd4109;
	@%p2685 bra 	$L__BB1_1261;
	add.s64 	%rd4108, %rd318, 8388608;
$L__BB1_1261:
	ld.u64 	%rd3799, [%rd4108];
	setp.eq.s64 	%p2686, %rd3799, 0;
	@%p2686 bra 	$L__BB1_2267;
	setp.eq.s32 	%p2687, %r1059, %r132;
	@%p2687 bra 	$L__BB1_1264;
	add.s64 	%rd4109, %rd318, 8388608;
$L__BB1_1264:
	atom.exch.b64 	%rd3800, [%rd4109], 0;
	cvt.u32.u64 	%r6276, %rd3800;
	{ .reg .b32 tmp; mov.b64 {tmp, %r1060}, %rd3800; }
	and.b32  	%r1061, %r1040, 7;
	setp.eq.s32 	%p2688, %r1061, 0;
	selp.b32 	%r6832, %r1040, %r6276, %p2688;
	selp.b32 	%r6836, %r6276, %r1040, %p2688;
	and.b32  	%r6277, %r6832, 7;
	setp.ne.s32 	%p2689, %r6277, 0;
	@%p2689 bra 	$L__BB1_1273;
$L__BB1_1265:
	and.b32  	%r6278, %r6836, 7;
	setp.ne.s32 	%p2690, %r6278, 0;
	@%p2690 bra 	$L__BB1_1278;
$L__BB1_1266:
	shr.u32 	%r6279, %r6836, 3;
	setp.ne.s32 	%p2691, %r6836, 0;
	shr.u32 	%r1070, %r6836, 16;
	setp.eq.s32 	%p2692, %r1070, %r132;
	and.pred  	%p2693, %p2691, %p2692;
	sub.s32 	%r6280, %r6279, %r133;
	mul.wide.u32 	%rd3801, %r6280, 4;
	mov.u32 	%r6281, shared_mem;
	cvt.u64.u32 	%rd3802, %r6281;
	cvta.shared.u64 	%rd3803, %rd3802;
	add.s64 	%rd3804, %rd3803, %rd3801;
	add.s64 	%rd4111, %rd3804, 65536;
	mul.wide.u32 	%rd3805, %r6279, 4;
	add.s64 	%rd325, %rd38, %rd3805;
	mov.u64 	%rd4110, %rd4111;
	@%p2693 bra 	$L__BB1_1268;
	mov.u64 	%rd4110, %rd325;
$L__BB1_1268:
	atom.exch.b32 	%r1071, [%rd4110], -7;
	setp.eq.s32 	%p2694, %r1071, -7;
	@%p2694 bra 	$L__BB1_1278;
	setp.eq.s32 	%p2695, %r1071, 0;
	@%p2695 bra 	$L__BB1_1278;
	@%p2692 bra 	$L__BB1_1275;
	mul.wide.u32 	%rd3806, %r1070, 4;
	add.s64 	%rd3807, %rd39, %rd3806;
	atom.global.add.u32 	%r6282, [%rd3807], -1;
	setp.ne.s32 	%p2697, %r6282, 1;
	@%p2697 bra 	$L__BB1_1276;
	atom.global.add.u32 	%r6283, [%rd40], 1;
	shl.b32 	%r6284, %r6283, 2;
	cvt.u64.u32 	%rd3808, %r6284;
	and.b64  	%rd3809, %rd3808, 262140;
	add.s64 	%rd3810, %rd37, %rd3809;
	st.global.u32 	[%rd3810], %r1070;
	bra.uni 	$L__BB1_1276;
$L__BB1_1273:
	cvt.u64.u32 	%rd3821, %r6836;
	shl.b64 	%rd3822, %rd3821, 32;
	cvt.u64.u32 	%rd3823, %r6832;
	or.b64  	%rd323, %rd3822, %rd3823;
	mul.wide.u32 	%rd3824, %r6832, 8;
	and.b32  	%r6296, %r6836, 7;
	cvt.u64.u32 	%rd3825, %r6296;
	mov.b64 	%rd3826, 56;
	cvt.u32.u64 	%r6297, %rd3826;
	cvt.u32.u64 	%r6298, %rd3824;
	and.b32  	%r6299, %r6298, %r6297;
	cvt.u32.u64 	%r6300, %rd3825;
	or.b32  	%r6301, %r6299, %r6300;
	mov.b64 	%rd3827, 9130730411292422402;
	shr.u64 	%rd3828, %rd3827, %r6301;
	mov.b64 	%rd3829, 1736168554312260608;
	shr.u64 	%rd3830, %rd3829, %r6301;
	mov.b64 	%rd3831, -506390041275138048;
	shr.u64 	%rd3832, %rd3831, %r6301;
	shl.b64 	%rd3833, %rd3832, 2;
	cvt.u32.u64 	%r6302, %rd3830;
	mov.b64 	%rd3834, 2;
	cvt.u32.u64 	%r6303, %rd3834;
	and.b32  	%r6304, %r6302, %r6303;
	cvt.u32.u64 	%r6305, %rd3828;
	mov.b64 	%rd3835, 1;
	cvt.u32.u64 	%r6306, %rd3835;
	and.b32  	%r6307, %r6305, %r6306;
	or.b32  	%r6308, %r6307, %r6304;
	cvt.u32.u64 	%r6309, %rd3833;
	mov.b64 	%rd3836, 4;
	cvt.u32.u64 	%r6310, %rd3836;
	and.b32  	%r6311, %r6309, %r6310;
	or.b32  	%r6312, %r6308, %r6311;
	mov.b16 	%rs217, 1;
	shl.b16 	%rs218, %rs217, %r6312;
	and.b16  	%rs219, %rs218, 29;
	setp.eq.s16 	%p2709, %rs219, 0;
	@%p2709 bra 	$L__BB1_1287;
	st.local.u32 	[%rd2+4], %r1036;
	st.local.u64 	[%rd303+8], %rd323;
	mov.u32 	%r1037, %r1036;
	bra.uni 	$L__BB1_1288;
$L__BB1_1275:
	@%p2691 bra 	$L__BB1_1277;
$L__BB1_1276:
	mov.u64 	%rd4111, %rd325;
$L__BB1_1277:
	atom.exch.b32 	%r6285, [%rd4111], 0;
	and.b32  	%r6286, %r1071, 7;
	setp.eq.s32 	%p2699, %r6286, 0;
	mov.u32 	%r6836, %r1071;
	@%p2699 bra 	$L__BB1_1266;
$L__BB1_1278:
	shr.u32 	%r6287, %r6832, 3;
	setp.ne.s32 	%p2700, %r6832, 0;
	shr.u32 	%r1073, %r6832, 16;
	setp.eq.s32 	%p2701, %r1073, %r132;
	and.pred  	%p2702, %p2700, %p2701;
	sub.s32 	%r6288, %r6287, %r133;
	mul.wide.u32 	%rd3811, %r6288, 4;
	mov.u32 	%r6289, shared_mem;
	cvt.u64.u32 	%rd3812, %r6289;
	cvta.shared.u64 	%rd3813, %rd3812;
	add.s64 	%rd3814, %rd3813, %rd3811;
	add.s64 	%rd4113, %rd3814, 65536;
	mul.wide.u32 	%rd3815, %r6287, 4;
	add.s64 	%rd329, %rd38, %rd3815;
	mov.u64 	%rd4112, %rd4113;
	@%p2702 bra 	$L__BB1_1280;
	mov.u64 	%rd4112, %rd329;
$L__BB1_1280:
	atom.exch.b32 	%r1074, [%rd4112], %r6836;
	setp.eq.s32 	%p2703, %r1074, -7;
	@%p2703 bra 	$L__BB1_1288;
	@%p2701 bra 	$L__BB1_1284;
	mul.wide.u32 	%rd3816, %r1073, 4;
	add.s64 	%rd3817, %rd39, %rd3816;
	atom.global.add.u32 	%r6290, [%rd3817], -1;
	setp.ne.s32 	%p2705, %r6290, 1;
	@%p2705 bra 	$L__BB1_1285;
	atom.global.add.u32 	%r6291, [%rd40], 1;
	shl.b32 	%r6292, %r6291, 2;
	cvt.u64.u32 	%rd3818, %r6292;
	and.b64  	%rd3819, %rd3818, 262140;
	add.s64 	%rd3820, %rd37, %rd3819;
	st.global.u32 	[%rd3820], %r1073;
	bra.uni 	$L__BB1_1285;
$L__BB1_1284:
	@%p2700 bra 	$L__BB1_1286;
$L__BB1_1285:
	mov.u64 	%rd4113, %rd329;
$L__BB1_1286:
	atom.exch.b32 	%r6293, [%rd4113], 0;
	and.b32  	%r6294, %r1074, 7;
	setp.eq.s32 	%p2707, %r6294, 0;
	selp.b32 	%r6832, %r1074, %r6836, %p2707;
	selp.b32 	%r6836, %r6836, %r1074, %p2707;
	and.b32  	%r6295, %r6832, 7;
	setp.eq.s32 	%p2708, %r6295, 0;
	@%p2708 bra 	$L__BB1_1265;
	bra.uni 	$L__BB1_1273;
$L__BB1_1287:
	add.s32 	%r1068, %r6837, 1;
	st.local.u32 	[%rd2], %r1068;
	mul.wide.u32 	%rd3837, %r6837, 8;
	add.s64 	%rd3838, %rd2, %rd3837;
	st.local.u64 	[%rd3838+8], %rd323;
	mov.u32 	%r6837, %r1068;
$L__BB1_1288:
	setp.eq.s32 	%p2710, %r1061, 0;
	selp.b32 	%r1082, %r1040, %r1060, %p2710;
	selp.b32 	%r6844, %r1060, %r1040, %p2710;
	and.b32  	%r6313, %r1082, 7;
	setp.ne.s32 	%p2711, %r6313, 0;
	@%p2711 bra 	$L__BB1_1297;
$L__BB1_1289:
	and.b32  	%r6314, %r6844, 7;
	setp.ne.s32 	%p2712, %r6314, 0;
	@%p2712 bra 	$L__BB1_1303;
$L__BB1_1290:
	shr.u32 	%r6315, %r6844, 3;
	setp.ne.s32 	%p2713, %r6844, 0;
	shr.u32 	%r1086, %r6844, 16;
	setp.eq.s32 	%p2714, %r1086, %r132;
	and.pred  	%p2715, %p2713, %p2714;
	sub.s32 	%r6316, %r6315, %r133;
	mul.wide.u32 	%rd3839, %r6316, 4;
	mov.u32 	%r6317, shared_mem;
	cvt.u64.u32 	%rd3840, %r6317;
	cvta.shared.u64 	%rd3841, %rd3840;
	add.s64 	%rd3842, %rd3841, %rd3839;
	add.s64 	%rd4115, %rd3842, 65536;
	mul.wide.u32 	%rd3843, %r6315, 4;
	add.s64 	%rd334, %rd38, %rd3843;
	mov.u64 	%rd4114, %rd4115;
	@%p2715 bra 	$L__BB1_1292;
	mov.u64 	%rd4114, %rd334;
$L__BB1_1292:
	atom.exch.b32 	%r1087, [%rd4114], -7;
	setp.eq.s32 	%p2716, %r1087, -7;
	@%p2716 bra 	$L__BB1_1303;
	setp.eq.s32 	%p2717, %r1087, 0;
	@%p2717 bra 	$L__BB1_1303;
	setp.eq.s32 	%p2718, %r1086, %r132;
	@%p2718 bra 	$L__BB1_1300;
	mul.wide.u32 	%rd3844, %r1086, 4;
	add.s64 	%rd3845, %rd39, %rd3844;
	atom.global.add.u32 	%r6318, [%rd3845], -1;
	setp.ne.s32 	%p2719, %r6318, 1;
	@%p2719 bra 	$L__BB1_1301;
	atom.global.add.u32 	%r6319, [%rd40], 1;
	shl.b32 	%r6320, %r6319, 2;
	cvt.u64.u32 	%rd3846, %r6320;
	and.b64  	%rd3847, %rd3846, 262140;
	add.s64 	%rd3848, %rd37, %rd3847;
	st.global.u32 	[%rd3848], %r1086;
	bra.uni 	$L__BB1_1301;
$L__BB1_1297:
	cvt.u64.u32 	%rd3859, %r6844;
	shl.b64 	%rd3860, %rd3859, 32;
	cvt.u64.u32 	%rd3861, %r1082;
	or.b64  	%rd332, %rd3860, %rd3861;
	mul.wide.u32 	%rd3862, %r1082, 8;
	and.b32  	%r6332, %r6844, 7;
	cvt.u64.u32 	%rd3863, %r6332;
	mov.b64 	%rd3864, 56;
	cvt.u32.u64 	%r6333, %rd3864;
	cvt.u32.u64 	%r6334, %rd3862;
	and.b32  	%r6335, %r6334, %r6333;
	cvt.u32.u64 	%r6336, %rd3863;
	or.b32  	%r6337, %r6335, %r6336;
	mov.b64 	%rd3865, 9130730411292422402;
	shr.u64 	%rd3866, %rd3865, %r6337;
	mov.b64 	%rd3867, 1736168554312260608;
	shr.u64 	%rd3868, %rd3867, %r6337;
	mov.b64 	%rd3869, -506390041275138048;
	shr.u64 	%rd3870, %rd3869, %r6337;
	shl.b64 	%rd3871, %rd3870, 2;
	cvt.u32.u64 	%r6338, %rd3868;
	mov.b64 	%rd3872, 2;
	cvt.u32.u64 	%r6339, %rd3872;
	and.b32  	%r6340, %r6338, %r6339;
	cvt.u32.u64 	%r6341, %rd3866;
	mov.b64 	%rd3873, 1;
	cvt.u32.u64 	%r6342, %rd3873;
	and.b32  	%r6343, %r6341, %r6342;
	or.b32  	%r6344, %r6343, %r6340;
	cvt.u32.u64 	%r6345, %rd3871;
	mov.b64 	%rd3874, 4;
	cvt.u32.u64 	%r6346, %rd3874;
	and.b32  	%r6347, %r6345, %r6346;
	or.b32  	%r6348, %r6344, %r6347;
	mov.b16 	%rs220, 1;
	shl.b16 	%rs221, %rs220, %r6348;
	and.b16  	%rs222, %rs221, 29;
	setp.eq.s16 	%p2731, %rs222, 0;
	@%p2731 bra 	$L__BB1_1299;
	add.s32 	%r6349, %r1037, -1;
	st.local.u32 	[%rd2+4], %r6349;
	mul.wide.u32 	%rd3875, %r1037, 8;
	add.s64 	%rd3876, %rd2, %rd3875;
	st.local.u64 	[%rd3876+8], %rd332;
	bra.uni 	$L__BB1_2253;
$L__BB1_1299:
	add.s32 	%r6350, %r6837, 1;
	st.local.u32 	[%rd2], %r6350;
	mul.wide.u32 	%rd3877, %r6837, 8;
	add.s64 	%rd3878, %rd2, %rd3877;
	st.local.u64 	[%rd3878+8], %rd332;
	bra.uni 	$L__BB1_2253;
$L__BB1_1300:
	setp.ne.s32 	%p2720, %r6844, 0;
	@%p2720 bra 	$L__BB1_1302;
$L__BB1_1301:
	mov.u64 	%rd4115, %rd334;
$L__BB1_1302:
	atom.exch.b32 	%r6321, [%rd4115], 0;
	and.b32  	%r6322, %r1087, 7;
	setp.eq.s32 	%p2721, %r6322, 0;
	mov.u32 	%r6844, %r1087;
	@%p2721 bra 	$L__BB1_1290;
$L__BB1_1303:
	shr.u32 	%r6323, %r1082, 3;
	setp.ne.s32 	%p2722, %r1082, 0;
	shr.u32 	%r1089, %r1082, 16;
	setp.eq.s32 	%p2723, %r1089, %r132;
	and.pred  	%p2724, %p2722, %p2723;
	sub.s32 	%r6324, %r6323, %r133;
	mul.wide.u32 	%rd3849, %r6324, 4;
	mov.u32 	%r6325, shared_mem;
	cvt.u64.u32 	%rd3850, %r6325;
	cvta.shared.u64 	%rd3851, %rd3850;
	add.s64 	%rd3852, %rd3851, %rd3849;
	add.s64 	%rd4117, %rd3852, 65536;
	mul.wide.u32 	%rd3853, %r6323, 4;
	add.s64 	%rd338, %rd38, %rd3853;
	mov.u64 	%rd4116, %rd4117;
	@%p2724 bra 	$L__BB1_1305;
	mov.u64 	%rd4116, %rd338;
$L__BB1_1305:
	atom.exch.b32 	%r1090, [%rd4116], %r6844;
	setp.eq.s32 	%p2725, %r1090, -7;
	@%p2725 bra 	$L__BB1_2253;
	setp.eq.s32 	%p2726, %r1089, %r132;
	@%p2726 bra 	$L__BB1_1309;
	mul.wide.u32 	%rd3854, %r1089, 4;
	add.s64 	%rd3855, %rd39, %rd3854;
	atom.global.add.u32 	%r6326, [%rd3855], -1;
	setp.ne.s32 	%p2727, %r6326, 1;
	@%p2727 bra 	$L__BB1_1310;
	atom.global.add.u32 	%r6327, [%rd40], 1;
	shl.b32 	%r6328, %r6327, 2;
	cvt.u64.u32 	%rd3856, %r6328;
	and.b64  	%rd3857, %rd3856, 262140;
	add.s64 	%rd3858, %rd37, %rd3857;
	st.global.u32 	[%rd3858], %r1089;
	bra.uni 	$L__BB1_1310;
$L__BB1_1309:
	setp.ne.s32 	%p2728, %r1082, 0;
	@%p2728 bra 	$L__BB1_1311;
$L__BB1_1310:
	mov.u64 	%rd4117, %rd338;
$L__BB1_1311:
	atom.exch.b32 	%r6329, [%rd4117], 0;
	and.b32  	%r6330, %r1090, 7;
	setp.eq.s32 	%p2729, %r6330, 0;
	selp.b32 	%r1082, %r1090, %r6844, %p2729;
	selp.b32 	%r6844, %r6844, %r1090, %p2729;
	and.b32  	%r6331, %r1082, 7;
	setp.eq.s32 	%p2730, %r6331, 0;
	@%p2730 bra 	$L__BB1_1289;
	bra.uni 	$L__BB1_1297;
$L__BB1_1312:
	ld.global.u32 	%r1093, [%rd316+36];
	ld.global.v2.u32 	{%r6911, %r1095}, [%rd316+40];
	ld.local.u32 	%r1096, [%rd2];
	and.b32  	%r1097, %r6911, 255;
	ld.local.u32 	%r1098, [%rd2+272];
	setp.eq.s32 	%p2359, %r1097, 0;
	mov.b32 	%r6877, 0;
	mov.u32 	%r6876, %r1098;
	@%p2359 bra 	$L__BB1_1408;
	shl.b32 	%r5804, %r1098, 3;
	mov.u32 	%r5805, shared_mem;
	add.s32 	%r5806, %r5805, %r5804;
	ld.shared.u64 	%rd3510, [%r5806];
	setp.ne.s64 	%p2360, %rd3510, 0;
	setp.eq.s32 	%p2361, %r1098, 0;
	or.pred  	%p2362, %p2361, %p2360;
	mov.b32 	%r6845, 0;
	@%p2362 bra 	$L__BB1_1315;
	add.s32 	%r5808, %r1098, %r133;
	st.local.u32 	[%rd2+280], %r5808;
	mov.b32 	%r6845, 1;
$L__BB1_1315:
	add.s32 	%r5810, %r1098, 256;
	and.b32  	%r6876, %r5810, 8191;
	setp.ge.u32 	%p2363, %r6845, %r1097;
	mov.b32 	%r6877, 1;
	@%p2363 bra 	$L__BB1_1408;
	shl.b32 	%r5811, %r6876, 3;
	mov.u32 	%r5812, shared_mem;
	add.s32 	%r5813, %r5812, %r5811;
	ld.shared.u64 	%rd3511, [%r5813];
	setp.ne.s64 	%p2364, %rd3511, 0;
	and.b32  	%r1101, %r1098, 8191;
	setp.eq.s32 	%p2365, %r1101, 7936;
	or.pred  	%p2366, %p2365, %p2364;
	mov.u32 	%r6877, %r6845;
	@%p2366 bra 	$L__BB1_1318;
	add.s32 	%r5814, %r6876, %r133;
	add.s32 	%r6877, %r6845, 1;
	mul.wide.u32 	%rd3512, %r6845, 4;
	add.s64 	%rd3513, %rd2, %rd3512;
	st.local.u32 	[%rd3513+280], %r5814;
$L__BB1_1318:
	add.s32 	%r5815, %r1098, 512;
	and.b32  	%r6876, %r5815, 8191;
	setp.ge.u32 	%p2367, %r6877, %r1097;
	@%p2367 bra 	$L__BB1_1408;
	shl.b32 	%r5816, %r6876, 3;
	mov.u32 	%r5817, shared_mem;
	add.s32 	%r5818, %r5817, %r5816;
	ld.shared.u64 	%rd3514, [%r5818];
	setp.ne.s64 	%p2368, %rd3514, 0;
	setp.eq.s32 	%p2369, %r1101, 7680;
	or.pred  	%p2370, %p2369, %p2368;
	@%p2370 bra 	$L__BB1_1321;
	add.s32 	%r5819, %r6876, %r133;
	add.s32 	%r1105, %r6877, 1;
	mul.wide.u32 	%rd3515, %r6877, 4;
	add.s64 	%rd3516, %rd2, %rd3515;
	st.local.u32 	[%rd3516+280], %r5819;
	mov.u32 	%r6877, %r1105;
$L__BB1_1321:
	add.s32 	%r5820, %r1098, 768;
	and.b32  	%r6876, %r5820, 8191;
	setp.ge.u32 	%p2371, %r6877, %r1097;
	@%p2371 bra 	$L__BB1_1408;
	shl.b32 	%r5821, %r6876, 3;
	mov.u32 	%r5822, shared_mem;
	add.s32 	%r5823, %r5822, %r5821;
	ld.shared.u64 	%rd3517, [%r5823];
	setp.ne.s64 	%p2372, %rd3517, 0;
	setp.eq.s32 	%p2373, %r1101, 7424;
	or.pred  	%p2374, %p2373, %p2372;
	@%p2374 bra 	$L__BB1_1324;
	add.s32 	%r5824, %r6876, %r133;
	add.s32 	%r1108, %r6877, 1;
	mul.wide.u32 	%rd3518, %r6877, 4;
	add.s64 	%rd3519, %rd2, %rd3518;
	st.local.u32 	[%rd3519+280], %r5824;
	mov.u32 	%r6877, %r1108;
$L__BB1_1324:
	add.s32 	%r5825, %r1098, 1024;
	and.b32  	%r6876, %r5825, 8191;
	setp.ge.u32 	%p2375, %r6877, %r1097;
	@%p2375 bra 	$L__BB1_1408;
	shl.b32 	%r5826, %r6876, 3;
	mov.u32 	%r5827, shared_mem;
	add.s32 	%r5828, %r5827, %r5826;
	ld.shared.u64 	%rd3520, [%r5828];
	setp.ne.s64 	%p2376, %rd3520, 0;
	setp.eq.s32 	%p2377, %r1101, 7168;
	or.pred  	%p2378, %p2377, %p2376;
	@%p2378 bra 	$L__BB1_1327;
	add.s32 	%r5829, %r6876, %r133;
	add.s32 	%r1111, %r6877, 1;
	mul.wide.u32 	%rd3521, %r6877, 4;
	add.s64 	%rd3522, %rd2, %rd3521;
	st.local.u32 	[%rd3522+280], %r5829;
	mov.u32 	%r6877, %r1111;
$L__BB1_1327:
	add.s32 	%r5830, %r1098, 1280;
	and.b32  	%r6876, %r5830, 8191;
	setp.ge.u32 	%p2379, %r6877, %r1097;
	@%p2379 bra 	$L__BB1_1408;
	shl.b32 	%r5831, %r6876, 3;
	mov.u32 	%r5832, shared_mem;
	add.s32 	%r5833, %r5832, %r5831;
	ld.shared.u64 	%rd3523, [%r5833];
	setp.ne.s64 	%p2380, %rd3523, 0;
	setp.eq.s32 	%p2381, %r1101, 6912;
	or.pred  	%p2382, %p2381, %p2380;
	@%p2382 bra 	$L__BB1_1330;
	add.s32 	%r5834, %r6876, %r133;
	add.s32 	%r1114, %r6877, 1;
	mul.wide.u32 	%rd3524, %r6877, 4;
	add.s64 	%rd3525, %rd2, %rd3524;
	st.local.u32 	[%rd3525+280], %r5834;
	mov.u32 	%r6877, %r1114;
$L__BB1_1330:
	add.s32 	%r5835, %r1098, 1536;
	and.b32  	%r6876, %r5835, 8191;
	setp.ge.u32 	%p2383, %r6877, %r1097;
	@%p2383 bra 	$L__BB1_1408;
	shl.b32 	%r5836, %r6876, 3;
	mov.u32 	%r5837, shared_mem;
	add.s32 	%r5838, %r5837, %r5836;
	ld.shared.u64 	%rd3526, [%r5838];
	setp.ne.s64 	%p2384, %rd3526, 0;
	setp.eq.s32 	%p2385, %r1101, 6656;
	or.pred  	%p2386, %p2385, %p2384;
	@%p2386 bra 	$L__BB1_1333;
	add.s32 	%r5839, %r6876, %r133;
	add.s32 	%r1117, %r6877, 1;
	mul.wide.u32 	%rd3527, %r6877, 4;
	add.s64 	%rd3528, %rd2, %rd3527;
	st.local.u32 	[%rd3528+280], %r5839;
	mov.u32 	%r6877, %r1117;
$L__BB1_1333:
	add.s32 	%r5840, %r1098, 1792;
	and.b32  	%r6876, %r5840, 8191;
	setp.ge.u32 	%p2387, %r6877, %r1097;
	@%p2387 bra 	$L__BB1_1408;
	shl.b32 	%r5841, %r6876, 3;
	mov.u32 	%r5842, shared_mem;
	add.s32 	%r5843, %r5842, %r5841;
	ld.shared.u64 	%rd3529, [%r5843];
	setp.ne.s64 	%p2388, %rd3529, 0;
	setp.eq.s32 	%p2389, %r1101, 6400;
	or.pred  	%p2390, %p2389, %p2388;
	@%p2390 bra 	$L__BB1_1336;
	add.s32 	%r5844, %r6876, %r133;
	add.s32 	%r1120, %r6877, 1;
	mul.wide.u32 	%rd3530, %r6877, 4;
	add.s64 	%rd3531, %rd2, %rd3530;
	st.local.u32 	[%rd3531+280], %r5844;
	mov.u32 	%r6877, %r1120;
$L__BB1_1336:
	add.s32 	%r5845, %r1098, 2048;
	and.b32  	%r6876, %r5845, 8191;
	setp.ge.u32 	%p2391, %r6877, %r1097;
	@%p2391 bra 	$L__BB1_1408;
	shl.b32 	%r5846, %r6876, 3;
	mov.u32 	%r5847, shared_mem;
	add.s32 	%r5848, %r5847, %r5846;
	ld.shared.u64 	%rd3532, [%r5848];
	setp.ne.s64 	%p2392, %rd3532, 0;
	setp.eq.s32 	%p2393, %r1101, 6144;
	or.pred  	%p2394, %p2393, %p2392;
	@%p2394 bra 	$L__BB1_1339;
	add.s32 	%r5849, %r6876, %r133;
	add.s32 	%r1123, %r6877, 1;
	mul.wide.u32 	%rd3533, %r6877, 4;
	add.s64 	%rd3534, %rd2, %rd3533;
	st.local.u32 	[%rd3534+280], %r5849;
	mov.u32 	%r6877, %r1123;
$L__BB1_1339:
	add.s32 	%r5850, %r1098, 2304;
	and.b32  	%r6876, %r5850, 8191;
	setp.ge.u32 	%p2395, %r6877, %r1097;
	@%p2395 bra 	$L__BB1_1408;
	shl.b32 	%r5851, %r6876, 3;
	mov.u32 	%r5852, shared_mem;
	add.s32 	%r5853, %r5852, %r5851;
	ld.shared.u64 	%rd3535, [%r5853];
	setp.ne.s64 	%p2396, %rd3535, 0;
	setp.eq.s32 	%p2397, %r1101, 5888;
	or.pred  	%p2398, %p2397, %p2396;
	@%p2398 bra 	$L__BB1_1342;
	add.s32 	%r5854, %r6876, %r133;
	add.s32 	%r1126, %r6877, 1;
	mul.wide.u32 	%rd3536, %r6877, 4;
	add.s64 	%rd3537, %rd2, %rd3536;
	st.local.u32 	[%rd3537+280], %r5854;
	mov.u32 	%r6877, %r1126;
$L__BB1_1342:
	add.s32 	%r5855, %r1098, 2560;
	and.b32  	%r6876, %r5855, 8191;
	setp.ge.u32 	%p2399, %r6877, %r1097;
	@%p2399 bra 	$L__BB1_1408;
	shl.b32 	%r5856, %r6876, 3;
	mov.u32 	%r5857, shared_mem;
	add.s32 	%r5858, %r5857, %r5856;
	ld.shared.u64 	%rd3538, [%r5858];
	setp.ne.s64 	%p2400, %rd3538, 0;
	setp.eq.s32 	%p2401, %r1101, 5632;
	or.pred  	%p2402, %p2401, %p2400;
	@%p2402 bra 	$L__BB1_1345;
	add.s32 	%r5859, %r6876, %r133;
	add.s32 	%r1129, %r6877, 1;
	mul.wide.u32 	%rd3539, %r6877, 4;
	add.s64 	%rd3540, %rd2, %rd3539;
	st.local.u32 	[%rd3540+280], %r5859;
	mov.u32 	%r6877, %r1129;
$L__BB1_1345:
	add.s32 	%r5860, %r1098, 2816;
	and.b32  	%r6876, %r5860, 8191;
	setp.ge.u32 	%p2403, %r6877, %r1097;
	@%p2403 bra 	$L__BB1_1408;
	shl.b32 	%r5861, %r6876, 3;
	mov.u32 	%r5862, shared_mem;
	add.s32 	%r5863, %r5862, %r5861;
	ld.shared.u64 	%rd3541, [%r5863];
	setp.ne.s64 	%p2404, %rd3541, 0;
	setp.eq.s32 	%p2405, %r1101, 5376;
	or.pred  	%p2406, %p2405, %p2404;
	@%p2406 bra 	$L__BB1_1348;
	add.s32 	%r5864, %r6876, %r133;
	add.s32 	%r1132, %r6877, 1;
	mul.wide.u32 	%rd3542, %r6877, 4;
	add.s64 	%rd3543, %rd2, %rd3542;
	st.local.u32 	[%rd3543+280], %r5864;
	mov.u32 	%r6877, %r1132;
$L__BB1_1348:
	add.s32 	%r5865, %r1098, 3072;
	and.b32  	%r6876, %r5865, 8191;
	setp.ge.u32 	%p2407, %r6877, %r1097;
	@%p2407 bra 	$L__BB1_1408;
	shl.b32 	%r5866, %r6876, 3;
	mov.u32 	%r5867, shared_mem;
	add.s32 	%r5868, %r5867, %r5866;
	ld.shared.u64 	%rd3544, [%r5868];
	setp.ne.s64 	%p2408, %rd3544, 0;
	setp.eq.s32 	%p2409, %r1101, 5120;
	or.pred  	%p2410, %p2409, %p2408;
	@%p2410 bra 	$L__BB1_1351;
	add.s32 	%r5869, %r6876, %r133;
	add.s32 	%r1135, %r6877, 1;
	mul.wide.u32 	%rd3545, %r6877, 4;
	add.s64 	%rd3546, %rd2, %rd3545;
	st.local.u32 	[%rd3546+280], %r5869;
	mov.u32 	%r6877, %r1135;
$L__BB1_1351:
	add.s32 	%r5870, %r1098, 3328;
	and.b32  	%r6876, %r5870, 8191;
	setp.ge.u32 	%p2411, %r6877, %r1097;
	@%p2411 bra 	$L__BB1_1408;
	shl.b32 	%r5871, %r6876, 3;
	mov.u32 	%r5872, shared_mem;
	add.s32 	%r5873, %r5872, %r5871;
	ld.shared.u64 	%rd3547, [%r5873];
	setp.ne.s64 	%p2412, %rd3547, 0;
	setp.eq.s32 	%p2413, %r1101, 4864;
	or.pred  	%p2414, %p2413, %p2412;
	@%p2414 bra 	$L__BB1_1354;
	add.s32 	%r5874, %r6876, %r133;
	add.s32 	%r1138, %r6877, 1;
	mul.wide.u32 	%rd3548, %r6877, 4;
	add.s64 	%rd3549, %rd2, %rd3548;
	st.local.u32 	[%rd3549+280], %r5874;
	mov.u32 	%r6877, %r1138;
$L__BB1_1354:
	add.s32 	%r5875, %r1098, 3584;
	and.b32  	%r6876, %r5875, 8191;
	setp.ge.u32 	%p2415, %r6877, %r1097;
	@%p2415 bra 	$L__BB1_1408;
	shl.b32 	%r5876, %r6876, 3;
	mov.u32 	%r5877, shared_mem;
	add.s32 	%r5878, %r5877, %r5876;
	ld.shared.u64 	%rd3550, [%r5878];
	setp.ne.s64 	%p2416, %rd3550, 0;
	setp.eq.s32 	%p2417, %r1101, 4608;
	or.pred  	%p2418, %p2417, %p2416;
	@%p2418 bra 	$L__BB1_1357;
	add.s32 	%r5879, %r6876, %r133;
	add.s32 	%r1141, %r6877, 1;
	mul.wide.u32 	%rd3551, %r6877, 4;
	add.s64 	%rd3552, %rd2, %rd3551;
	st.local.u32 	[%rd3552+280], %r5879;
	mov.u32 	%r6877, %r1141;
$L__BB1_1357:
	add.s32 	%r5880, %r1098, 3840;
	and.b32  	%r6876, %r5880, 8191;
	setp.ge.u32 	%p2419, %r6877, %r1097;
	@%p2419 bra 	$L__BB1_1408;
	shl.b32 	%r5881, %r6876, 3;
	mov.u32 	%r5882, shared_mem;
	add.s32 	%r5883, %r5882, %r5881;
	ld.shared.u64 	%rd3553, [%r5883];
	setp.ne.s64 	%p2420, %rd3553, 0;
	setp.eq.s32 	%p2421, %r1101, 4352;
	or.pred  	%p2422, %p2421, %p2420;
	@%p2422 bra 	$L__BB1_1360;
	add.s32 	%r5884, %r6876, %r133;
	add.s32 	%r1144, %r6877, 1;
	mul.wide.u32 	%rd3554, %r6877, 4;
	add.s64 	%rd3555, %rd2, %rd3554;
	st.local.u32 	[%rd3555+280], %r5884;
	mov.u32 	%r6877, %r1144;
$L__BB1_1360:
	xor.b32  	%r1146, %r1101, 4096;
	setp.ge.u32 	%p2423, %r6877, %r1097;
	mov.u32 	%r6876, %r1146;
	@%p2423 bra 	$L__BB1_1408;
	shl.b32 	%r5885, %r1146, 3;
	mov.u32 	%r5886, shared_mem;
	add.s32 	%r5887, %r5886, %r5885;
	ld.shared.u64 	%rd3556, [%r5887];
	setp.ne.s64 	%p2424, %rd3556, 0;
	setp.eq.s32 	%p2425, %r1101, 4096;
	or.pred  	%p2426, %p2425, %p2424;
	@%p2426 bra 	$L__BB1_1363;
	add.s32 	%r5888, %r1146, %r133;
	add.s32 	%r1147, %r6877, 1;
	mul.wide.u32 	%rd3557, %r6877, 4;
	add.s64 	%rd3558, %rd2, %rd3557;
	st.local.u32 	[%rd3558+280], %r5888;
	mov.u32 	%r6877, %r1147;
$L__BB1_1363:
	add.s32 	%r5889, %r1146, 256;
	and.b32  	%r6876, %r5889, 8191;
	setp.ge.u32 	%p2427, %r6877, %r1097;
	@%p2427 bra 	$L__BB1_1408;
	shl.b32 	%r5890, %r6876, 3;
	mov.u32 	%r5891, shared_mem;
	add.s32 	%r5892, %r5891, %r5890;
	ld.shared.u64 	%rd3559, [%r5892];
	setp.ne.s64 	%p2428, %rd3559, 0;
	setp.eq.s32 	%p2429, %r1101, 3840;
	or.pred  	%p2430, %p2429, %p2428;
	@%p2430 bra 	$L__BB1_1366;
	add.s32 	%r5893, %r6876, %r133;
	add.s32 	%r1150, %r6877, 1;
	mul.wide.u32 	%rd3560, %r6877, 4;
	add.s64 	%rd3561, %rd2, %rd3560;
	st.local.u32 	[%rd3561+280], %r5893;
	mov.u32 	%r6877, %r1150;
$L__BB1_1366:
	add.s32 	%r5894, %r1146, 512;
	and.b32  	%r6876, %r5894, 8191;
	setp.ge.u32 	%p2431, %r6877, %r1097;
	@%p2431 bra 	$L__BB1_1408;
	shl.b32 	%r5895, %r6876, 3;
	mov.u32 	%r5896, shared_mem;
	add.s32 	%r5897, %r5896, %r5895;
	ld.shared.u64 	%rd3562, [%r5897];
	setp.ne.s64 	%p2432, %rd3562, 0;
	setp.eq.s32 	%p2433, %r1101, 3584;
	or.pred  	%p2434, %p2433, %p2432;
	@%p2434 bra 	$L__BB1_1369;
	add.s32 	%r5898, %r6876, %r133;
	add.s32 	%r1153, %r6877, 1;
	mul.wide.u32 	%rd3563, %r6877, 4;
	add.s64 	%rd3564, %rd2, %rd3563;
	st.local.u32 	[%rd3564+280], %r5898;
	mov.u32 	%r6877, %r1153;
$L__BB1_1369:
	add.s32 	%r5899, %r1146, 768;
	and.b32  	%r6876, %r5899, 8191;
	setp.ge.u32 	%p2435, %r6877, %r1097;
	@%p2435 bra 	$L__BB1_1408;
	shl.b32 	%r5900, %r6876, 3;
	mov.u32 	%r5901, shared_mem;
	add.s32 	%r5902, %r5901, %r5900;
	ld.shared.u64 	%rd3565, [%r5902];
	setp.ne.s64 	%p2436, %rd3565, 0;
	setp.eq.s32 	%p2437, %r1101, 3328;
	or.pred  	%p2438, %p2437, %p2436;
	@%p2438 bra 	$L__BB1_1372;
	add.s32 	%r5903, %r6876, %r133;
	add.s32 	%r1156, %r6877, 1;
	mul.wide.u32 	%rd3566, %r6877, 4;
	add.s64 	%rd3567, %rd2, %rd3566;
	st.local.u32 	[%rd3567+280], %r5903;
	mov.u32 	%r6877, %r1156;
$L__BB1_1372:
	add.s32 	%r5904, %r1146, 1024;
	and.b32  	%r6876, %r5904, 8191;
	setp.ge.u32 	%p2439, %r6877, %r1097;
	@%p2439 bra 	$L__BB1_1408;
	shl.b32 	%r5905, %r6876, 3;
	mov.u32 	%r5906, shared_mem;
	add.s32 	%r5907, %r5906, %r5905;
	ld.shared.u64 	%rd3568, [%r5907];
	setp.ne.s64 	%p2440, %rd3568, 0;
	setp.eq.s32 	%p2441, %r1101, 3072;
	or.pred  	%p2442, %p2441, %p2440;
	@%p2442 bra 	$L__BB1_1375;
	add.s32 	%r5908, %r6876, %r133;
	add.s32 	%r1159, %r6877, 1;
	mul.wide.u32 	%rd3569, %r6877, 4;
	add.s64 	%rd3570, %rd2, %rd3569;
	st.local.u32 	[%rd3570+280], %r5908;
	mov.u32 	%r6877, %r1159;
$L__BB1_1375:
	add.s32 	%r5909, %r1146, 1280;
	and.b32  	%r6876, %r5909, 8191;
	setp.ge.u32 	%p2443, %r6877, %r1097;
	@%p2443 bra 	$L__BB1_1408;
	shl.b32 	%r5910, %r6876, 3;
	mov.u32 	%r5911, shared_mem;
	add.s32 	%r5912, %r5911, %r5910;
	ld.shared.u64 	%rd3571, [%r5912];
	setp.ne.s64 	%p2444, %rd3571, 0;
	setp.eq.s32 	%p2445, %r1101, 2816;
	or.pred  	%p2446, %p2445, %p2444;
	@%p2446 bra 	$L__BB1_1378;
	add.s32 	%r5913, %r6876, %r133;
	add.s32 	%r1162, %r6877, 1;
	mul.wide.u32 	%rd3572, %r6877, 4;
	add.s64 	%rd3573, %rd2, %rd3572;
	st.local.u32 	[%rd3573+280], %r5913;
	mov.u32 	%r6877, %r1162;
$L__BB1_1378:
	add.s32 	%r5914, %r1146, 1536;
	and.b32  	%r6876, %r5914, 8191;
	setp.ge.u32 	%p2447, %r6877, %r1097;
	@%p2447 bra 	$L__BB1_1408;
	shl.b32 	%r5915, %r6876, 3;
	mov.u32 	%r5916, shared_mem;
	add.s32 	%r5917, %r5916, %r5915;
	ld.shared.u64 	%rd3574, [%r5917];
	setp.ne.s64 	%p2448, %rd3574, 0;
	setp.eq.s32 	%p2449, %r1101, 2560;
	or.pred  	%p2450, %p2449, %p2448;
	@%p2450 bra 	$L__BB1_1381;
	add.s32 	%r5918, %r6876, %r133;
	add.s32 	%r1165, %r6877, 1;
	mul.wide.u32 	%rd3575, %r6877, 4;
	add.s64 	%rd3576, %rd2, %rd3575;
	st.local.u32 	[%rd3576+280], %r5918;
	mov.u32 	%r6877, %r1165;
$L__BB1_1381:
	add.s32 	%r5919, %r1146, 1792;
	and.b32  	%r6876, %r5919, 8191;
	setp.ge.u32 	%p2451, %r6877, %r1097;
	@%p2451 bra 	$L__BB1_1408;
	shl.b32 	%r5920, %r6876, 3;
	mov.u32 	%r5921, shared_mem;
	add.s32 	%r5922, %r5921, %r5920;
	ld.shared.u64 	%rd3577, [%r5922];
	setp.ne.s64 	%p2452, %rd3577, 0;
	setp.eq.s32 	%p2453, %r1101, 2304;
	or.pred  	%p2454, %p2453, %p2452;
	@%p2454 bra 	$L__BB1_1384;
	add.s32 	%r5923, %r6876, %r133;
	add.s32 	%r1168, %r6877, 1;
	mul.wide.u32 	%rd3578, %r6877, 4;
	add.s64 	%rd3579, %rd2, %rd3578;
	st.local.u32 	[%rd3579+280], %r5923;
	mov.u32 	%r6877, %r1168;
$L__BB1_1384:
	add.s32 	%r5924, %r1146, 2048;
	and.b32  	%r6876, %r5924, 8191;
	setp.ge.u32 	%p2455, %r6877, %r1097;
	@%p2455 bra 	$L__BB1_1408;
	shl.b32 	%r5925, %r6876, 3;
	mov.u32 	%r5926, shared_mem;
	add.s32 	%r5927, %r5926, %r5925;
	ld.shared.u64 	%rd3580, [%r5927];
	setp.ne.s64 	%p2456, %rd3580, 0;
	setp.eq.s32 	%p2457, %r1101, 2048;
	or.pred  	%p2458, %p2457, %p2456;
	@%p2458 bra 	$L__BB1_1387;
	add.s32 	%r5928, %r6876, %r133;
	add.s32 	%r1171, %r6877, 1;
	mul.wide.u32 	%rd3581, %r6877, 4;
	add.s64 	%rd3582, %rd2, %rd3581;
	st.local.u32 	[%rd3582+280], %r5928;
	mov.u32 	%r6877, %r1171;
$L__BB1_1387:
	add.s32 	%r5929, %r1146, 2304;
	and.b32  	%r6876, %r5929, 8191;
	setp.ge.u32 	%p2459, %r6877, %r1097;
	@%p2459 bra 	$L__BB1_1408;
	shl.b32 	%r5930, %r6876, 3;
	mov.u32 	%r5931, shared_mem;
	add.s32 	%r5932, %r5931, %r5930;
	ld.shared.u64 	%rd3583, [%r5932];
	setp.ne.s64 	%p2460, %rd3583, 0;
	setp.eq.s32 	%p2461, %r1101, 1792;
	or.pred  	%p2462, %p2461, %p2460;
	@%p2462 bra 	$L__BB1_1390;
	add.s32 	%r5933, %r6876, %r133;
	add.s32 	%r1174, %r6877, 1;
	mul.wide.u32 	%rd3584, %r6877, 4;
	add.s64 	%rd3585, %rd2, %rd3584;
	st.local.u32 	[%rd3585+280], %r5933;
	mov.u32 	%r6877, %r1174;
$L__BB1_1390:
	add.s32 	%r5934, %r1146, 2560;
	and.b32  	%r6876, %r5934, 8191;
	setp.ge.u32 	%p2463, %r6877, %r1097;
	@%p2463 bra 	$L__BB1_1408;
	shl.b32 	%r5935, %r6876, 3;
	mov.u32 	%r5936, shared_mem;
	add.s32 	%r5937, %r5936, %r5935;
	ld.shared.u64 	%rd3586, [%r5937];
	setp.ne.s64 	%p2464, %rd3586, 0;
	setp.eq.s32 	%p2465, %r1101, 1536;
	or.pred  	%p2466, %p2465, %p2464;
	@%p2466 bra 	$L__BB1_1393;
	add.s32 	%r5938, %r6876, %r133;
	add.s32 	%r1177, %r6877, 1;
	mul.wide.u32 	%rd3587, %r6877, 4;
	add.s64 	%rd3588, %rd2, %rd3587;
	st.local.u32 	[%rd3588+280], %r5938;
	mov.u32 	%r6877, %r1177;
$L__BB1_1393:
	add.s32 	%r5939, %r1146, 2816;
	and.b32  	%r6876, %r5939, 8191;
	setp.ge.u32 	%p2467, %r6877, %r1097;
	@%p2467 bra 	$L__BB1_1408;
	shl.b32 	%r5940, %r6876, 3;
	mov.u32 	%r5941, shared_mem;
	add.s32 	%r5942, %r5941, %r5940;
	ld.shared.u64 	%rd3589, [%r5942];
	setp.ne.s64 	%p2468, %rd3589, 0;
	setp.eq.s32 	%p2469, %r1101, 1280;
	or.pred  	%p2470, %p2469, %p2468;
	@%p2470 bra 	$L__BB1_1396;
	add.s32 	%r5943, %r6876, %r133;
	add.s32 	%r1180, %r6877, 1;
	mul.wide.u32 	%rd3590, %r6877, 4;
	add.s64 	%rd3591, %rd2, %rd3590;
	st.local.u32 	[%rd3591+280], %r5943;
	mov.u32 	%r6877, %r1180;
$L__BB1_1396:
	add.s32 	%r5944, %r1146, 3072;
	and.b32  	%r6876, %r5944, 8191;
	setp.ge.u32 	%p2471, %r6877, %r1097;
	@%p2471 bra 	$L__BB1_1408;
	shl.b32 	%r5945, %r6876, 3;
	mov.u32 	%r5946, shared_mem;
	add.s32 	%r5947, %r5946, %r5945;
	ld.shared.u64 	%rd3592, [%r5947];
	setp.ne.s64 	%p2472, %rd3592, 0;
	setp.eq.s32 	%p2473, %r1101, 1024;
	or.pred  	%p2474, %p2473, %p2472;
	@%p2474 bra 	$L__BB1_1399;
	add.s32 	%r5948, %r6876, %r133;
	add.s32 	%r1183, %r6877, 1;
	mul.wide.u32 	%rd3593, %r6877, 4;
	add.s64 	%rd3594, %rd2, %rd3593;
	st.local.u32 	[%rd3594+280], %r5948;
	mov.u32 	%r6877, %r1183;
$L__BB1_1399:
	add.s32 	%r5949, %r1146, 3328;
	and.b32  	%r6876, %r5949, 8191;
	setp.ge.u32 	%p2475, %r6877, %r1097;
	@%p2475 bra 	$L__BB1_1408;
	shl.b32 	%r5950, %r6876, 3;
	mov.u32 	%r5951, shared_mem;
	add.s32 	%r5952, %r5951, %r5950;
	ld.shared.u64 	%rd3595, [%r5952];
	setp.ne.s64 	%p2476, %rd3595, 0;
	setp.eq.s32 	%p2477, %r1101, 768;
	or.pred  	%p2478, %p2477, %p2476;
	@%p2478 bra 	$L__BB1_1402;
	add.s32 	%r5953, %r6876, %r133;
	add.s32 	%r1186, %r6877, 1;
	mul.wide.u32 	%rd3596, %r6877, 4;
	add.s64 	%rd3597, %rd2, %rd3596;
	st.local.u32 	[%rd3597+280], %r5953;
	mov.u32 	%r6877, %r1186;
$L__BB1_1402:
	add.s32 	%r5954, %r1146, 3584;
	and.b32  	%r6876, %r5954, 8191;
	setp.ge.u32 	%p2479, %r6877, %r1097;
	@%p2479 bra 	$L__BB1_1408;
	shl.b32 	%r5955, %r6876, 3;
	mov.u32 	%r5956, shared_mem;
	add.s32 	%r5957, %r5956, %r5955;
	ld.shared.u64 	%rd3598, [%r5957];
	setp.ne.s64 	%p2480, %rd3598, 0;
	setp.eq.s32 	%p2481, %r1101, 512;
	or.pred  	%p2482, %p2481, %p2480;
	mov.u32 	%r6875, %r6877;
	@%p2482 bra 	$L__BB1_1405;
	add.s32 	%r5958, %r6876, %r133;
	add.s32 	%r6875, %r6877, 1;
	mul.wide.u32 	%rd3599, %r6877, 4;
	add.s64 	%rd3600, %rd2, %rd3599;
	st.local.u32 	[%rd3600+280], %r5958;
	mov.u32 	%r6877, %r6875;
$L__BB1_1405:
	add.s32 	%r5959, %r1146, 3840;
	and.b32  	%r1191, %r5959, 8191;
	setp.ge.u32 	%p2483, %r6875, %r1097;
	mov.u32 	%r6876, %r1191;
	@%p2483 bra 	$L__BB1_1408;
	shl.b32 	%r5961, %r1191, 3;
	mov.u32 	%r5962, shared_mem;
	add.s32 	%r5963, %r5962, %r5961;
	ld.shared.u64 	%rd3601, [%r5963];
	setp.ne.s64 	%p2484, %rd3601, 0;
	setp.eq.s32 	%p2485, %r1101, 256;
	or.pred  	%p2486, %p2485, %p2484;
	mov.b32 	%r6877, 0;
	mov.u32 	%r6876, %r1101;
	@%p2486 bra 	$L__BB1_1408;
	add.s32 	%r5965, %r1191, %r133;
	mul.wide.u32 	%rd3602, %r6875, 4;
	add.s64 	%rd3603, %rd2, %rd3602;
	st.local.u32 	[%rd3603+280], %r5965;
	mov.u32 	%r6876, %r1101;
$L__BB1_1408:
	st.local.u32 	[%rd2+272], %r6876;
	and.b32  	%r1194, %r1095, 255;
	ld.local.u32 	%r1195, [%rd2+276];
	setp.eq.s32 	%p2487, %r1194, 0;
	mov.b32 	%r6910, 0;
	mov.u32 	%r6909, %r1195;
	@%p2487 bra 	$L__BB1_1504;
	shl.b32 	%r5968, %r1195, 2;
	mov.u32 	%r5969, shared_mem;
	add.s32 	%r5970, %r5969, %r5968;
	ld.shared.u32 	%r5971, [%r5970+65536];
	setp.ne.s32 	%p2488, %r5971, 0;
	setp.eq.s32 	%p2489, %r1195, 0;
	or.pred  	%p2490, %p2489, %p2488;
	mov.b32 	%r6878, 0;
	@%p2490 bra 	$L__BB1_1411;
	add.s32 	%r5973, %r1195, %r133;
	st.local.u32 	[%rd2+408], %r5973;
	mov.b32 	%r6878, 1;
$L__BB1_1411:
	add.s32 	%r5975, %r1195, 256;
	and.b32  	%r6909, %r5975, 8191;
	setp.ge.u32 	%p2491, %r6878, %r1194;
	mov.b32 	%r6910, 1;
	@%p2491 bra 	$L__BB1_1504;
	shl.b32 	%r5976, %r6909, 2;
	mov.u32 	%r5977, shared_mem;
	add.s32 	%r5978, %r5977, %r5976;
	ld.shared.u32 	%r5979, [%r5978+65536];
	setp.ne.s32 	%p2492, %r5979, 0;
	and.b32  	%r1198, %r1195, 8191;
	setp.eq.s32 	%p2493, %r1198, 7936;
	or.pred  	%p2494, %p2493, %p2492;
	mov.u32 	%r6910, %r6878;
	@%p2494 bra 	$L__BB1_1414;
	add.s32 	%r5980, %r6909, %r133;
	add.s32 	%r6910, %r6878, 1;
	mul.wide.u32 	%rd3604, %r6878, 4;
	add.s64 	%rd3605, %rd2, %rd3604;
	st.local.u32 	[%rd3605+408], %r5980;
$L__BB1_1414:
	add.s32 	%r5981, %r1195, 512;
	and.b32  	%r6909, %r5981, 8191;
	setp.ge.u32 	%p2495, %r6910, %r1194;
	@%p2495 bra 	$L__BB1_1504;
	shl.b32 	%r5982, %r6909, 2;
	mov.u32 	%r5983, shared_mem;
	add.s32 	%r5984, %r5983, %r5982;
	ld.shared.u32 	%r5985, [%r5984+65536];
	setp.ne.s32 	%p2496, %r5985, 0;
	setp.eq.s32 	%p2497, %r1198, 7680;
	or.pred  	%p2498, %p2497, %p2496;
	@%p2498 bra 	$L__BB1_1417;
	add.s32 	%r5986, %r6909, %r133;
	add.s32 	%r1202, %r6910, 1;
	mul.wide.u32 	%rd3606, %r6910, 4;
	add.s64 	%rd3607, %rd2, %rd3606;
	st.local.u32 	[%rd3607+408], %r5986;
	mov.u32 	%r6910, %r1202;
$L__BB1_1417:
	add.s32 	%r5987, %r1195, 768;
	and.b32  	%r6909, %r5987, 8191;
	setp.ge.u32 	%p2499, %r6910, %r1194;
	@%p2499 bra 	$L__BB1_1504;
	shl.b32 	%r5988, %r6909, 2;
	mov.u32 	%r5989, shared_mem;
	add.s32 	%r5990, %r5989, %r5988;
	ld.shared.u32 	%r5991, [%r5990+65536];
	setp.ne.s32 	%p2500, %r5991, 0;
	setp.eq.s32 	%p2501, %r1198, 7424;
	or.pred  	%p2502, %p2501, %p2500;
	@%p2502 bra 	$L__BB1_1420;
	add.s32 	%r5992, %r6909, %r133;
	add.s32 	%r1205, %r6910, 1;
	mul.wide.u32 	%rd3608, %r6910, 4;
	add.s64 	%rd3609, %rd2, %rd3608;
	st.local.u32 	[%rd3609+408], %r5992;
	mov.u32 	%r6910, %r1205;
$L__BB1_1420:
	add.s32 	%r5993, %r1195, 1024;
	and.b32  	%r6909, %r5993, 8191;
	setp.ge.u32 	%p2503, %r6910, %r1194;
	@%p2503 bra 	$L__BB1_1504;
	shl.b32 	%r5994, %r6909, 2;
	mov.u32 	%r5995, shared_mem;
	add.s32 	%r5996, %r5995, %r5994;
	ld.shared.u32 	%r5997, [%r5996+65536];
	setp.ne.s32 	%p2504, %r5997, 0;
	setp.eq.s32 	%p2505, %r1198, 7168;
	or.pred  	%p2506, %p2505, %p2504;
	@%p2506 bra 	$L__BB1_1423;
	add.s32 	%r5998, %r6909, %r133;
	add.s32 	%r1208, %r6910, 1;
	mul.wide.u32 	%rd3610, %r6910, 4;
	add.s64 	%rd3611, %rd2, %rd3610;
	st.local.u32 	[%rd3611+408], %r5998;
	mov.u32 	%r6910, %r1208;
$L__BB1_1423:
	add.s32 	%r5999, %r1195, 1280;
	and.b32  	%r6909, %r5999, 8191;
	setp.ge.u32 	%p2507, %r6910, %r1194;
	@%p2507 bra 	$L__BB1_1504;
	shl.b32 	%r6000, %r6909, 2;
	mov.u32 	%r6001, shared_mem;
	add.s32 	%r6002, %r6001, %r6000;
	ld.shared.u32 	%r6003, [%r6002+65536];
	setp.ne.s32 	%p2508, %r6003, 0;
	setp.eq.s32 	%p2509, %r1198, 6912;
	or.pred  	%p2510, %p2509, %p2508;
	@%p2510 bra 	$L__BB1_1426;
	add.s32 	%r6004, %r6909, %r133;
	add.s32 	%r1211, %r6910, 1;
	mul.wide.u32 	%rd3612, %r6910, 4;
	add.s64 	%rd3613, %rd2, %rd3612;
	st.local.u32 	[%rd3613+408], %r6004;
	mov.u32 	%r6910, %r1211;
$L__BB1_1426:
	add.s32 	%r6005, %r1195, 1536;
	and.b32  	%r6909, %r6005, 8191;
	setp.ge.u32 	%p2511, %r6910, %r1194;
	@%p2511 bra 	$L__BB1_1504;
	shl.b32 	%r6006, %r6909, 2;
	mov.u32 	%r6007, shared_mem;
	add.s32 	%r6008, %r6007, %r6006;
	ld.shared.u32 	%r6009, [%r6008+65536];
	setp.ne.s32 	%p2512, %r6009, 0;
	setp.eq.s32 	%p2513, %r1198, 6656;
	or.pred  	%p2514, %p2513, %p2512;
	@%p2514 bra 	$L__BB1_1429;
	add.s32 	%r6010, %r6909, %r133;
	add.s32 	%r1214, %r6910, 1;
	mul.wide.u32 	%rd3614, %r6910, 4;
	add.s64 	%rd3615, %rd2, %rd3614;
	st.local.u32 	[%rd3615+408], %r6010;
	mov.u32 	%r6910, %r1214;
$L__BB1_1429:
	add.s32 	%r6011, %r1195, 1792;
	and.b32  	%r6909, %r6011, 8191;
	setp.ge.u32 	%p2515, %r6910, %r1194;
	@%p2515 bra 	$L__BB1_1504;
	shl.b32 	%r6012, %r6909, 2;
	mov.u32 	%r6013, shared_mem;
	add.s32 	%r6014, %r6013, %r6012;
	ld.shared.u32 	%r6015, [%r6014+65536];
	setp.ne.s32 	%p2516, %r6015, 0;
	setp.eq.s32 	%p2517, %r1198, 6400;
	or.pred  	%p2518, %p2517, %p2516;
	@%p2518 bra 	$L__BB1_1432;
	add.s32 	%r6016, %r6909, %r133;
	add.s32 	%r1217, %r6910, 1;
	mul.wide.u32 	%rd3616, %r6910, 4;
	add.s64 	%rd3617, %rd2, %rd3616;
	st.local.u32 	[%rd3617+408], %r6016;
	mov.u32 	%r6910, %r1217;
$L__BB1_1432:
	add.s32 	%r6017, %r1195, 2048;
	and.b32  	%r6909, %r6017, 8191;
	setp.ge.u32 	%p2519, %r6910, %r1194;
	@%p2519 bra 	$L__BB1_1504;
	shl.b32 	%r6018, %r6909, 2;
	mov.u32 	%r6019, shared_mem;
	add.s32 	%r6020, %r6019, %r6018;
	ld.shared.u32 	%r6021, [%r6020+65536];
	setp.ne.s32 	%p2520, %r6021, 0;
	setp.eq.s32 	%p2521, %r1198, 6144;
	or.pred  	%p2522, %p2521, %p2520;
	@%p2522 bra 	$L__BB1_1435;
	add.s32 	%r6022, %r6909, %r133;
	add.s32 	%r1220, %r6910, 1;
	mul.wide.u32 	%rd3618, %r6910, 4;
	add.s64 	%rd3619, %rd2, %rd3618;
	st.local.u32 	[%rd3619+408], %r6022;
	mov.u32 	%r6910, %r1220;
$L__BB1_1435:
	add.s32 	%r6023, %r1195, 2304;
	and.b32  	%r6909, %r6023, 8191;
	setp.ge.u32 	%p2523, %r6910, %r1194;
	@%p2523 bra 	$L__BB1_1504;
	shl.b32 	%r6024, %r6909, 2;
	mov.u32 	%r6025, shared_mem;
	add.s32 	%r6026, %r6025, %r6024;
	ld.shared.u32 	%r6027, [%r6026+65536];
	setp.ne.s32 	%p2524, %r6027, 0;
	setp.eq.s32 	%p2525, %r1198, 5888;
	or.pred  	%p2526, %p2525, %p2524;
	@%p2526 bra 	$L__BB1_1438;
	add.s32 	%r6028, %r6909, %r133;
	add.s32 	%r1223, %r6910, 1;
	mul.wide.u32 	%rd3620, %r6910, 4;
	add.s64 	%rd3621, %rd2, %rd3620;
	st.local.u32 	[%rd3621+408], %r6028;
	mov.u32 	%r6910, %r1223;
$L__BB1_1438:
	add.s32 	%r6029, %r1195, 2560;
	and.b32  	%r6909, %r6029, 8191;
	setp.ge.u32 	%p2527, %r6910, %r1194;
	@%p2527 bra 	$L__BB1_1504;
	shl.b32 	%r6030, %r6909, 2;
	mov.u32 	%r6031, shared_mem;
	add.s32 	%r6032, %r6031, %r6030;
	ld.shared.u32 	%r6033, [%r6032+65536];
	setp.ne.s32 	%p2528, %r6033, 0;
	setp.eq.s32 	%p2529, %r1198, 5632;
	or.pred  	%p2530, %p2529, %p2528;
	@%p2530 bra 	$L__BB1_1441;
	add.s32 	%r6034, %r6909, %r133;
	add.s32 	%r1226, %r6910, 1;
	mul.wide.u32 	%rd3622, %r6910, 4;
	add.s64 	%rd3623, %rd2, %rd3622;
	st.local.u32 	[%rd3623+408], %r6034;
	mov.u32 	%r6910, %r1226;
$L__BB1_1441:
	add.s32 	%r6035, %r1195, 2816;
	and.b32  	%r6909, %r6035, 8191;
	setp.ge.u32 	%p2531, %r6910, %r1194;
	@%p2531 bra 	$L__BB1_1504;
	shl.b32 	%r6036, %r6909, 2;
	mov.u32 	%r6037, shared_mem;
	add.s32 	%r6038, %r6037, %r6036;
	ld.shared.u32 	%r6039, [%r6038+65536];
	setp.ne.s32 	%p2532, %r6039, 0;
	setp.eq.s32 	%p2533, %r1198, 5376;
	or.pred  	%p2534, %p2533, %p2532;
	@%p2534 bra 	$L__BB1_1444;
	add.s32 	%r6040, %r6909, %r133;
	add.s32 	%r1229, %r6910, 1;
	mul.wide.u32 	%rd3624, %r6910, 4;
	add.s64 	%rd3625, %rd2, %rd3624;
	st.local.u32 	[%rd3625+408], %r6040;
	mov.u32 	%r6910, %r1229;
$L__BB1_1444:
	add.s32 	%r6041, %r1195, 3072;
	and.b32  	%r6909, %r6041, 8191;
	setp.ge.u32 	%p2535, %r6910, %r1194;
	@%p2535 bra 	$L__BB1_1504;
	shl.b32 	%r6042, %r6909, 2;
	mov.u32 	%r6043, shared_mem;
	add.s32 	%r6044, %r6043, %r6042;
	ld.shared.u32 	%r6045, [%r6044+65536];
	setp.ne.s32 	%p2536, %r6045, 0;
	setp.eq.s32 	%p2537, %r1198, 5120;
	or.pred  	%p2538, %p2537, %p2536;
	@%p2538 bra 	$L__BB1_1447;
	add.s32 	%r6046, %r6909, %r133;
	add.s32 	%r1232, %r6910, 1;
	mul.wide.u32 	%rd3626, %r6910, 4;
	add.s64 	%rd3627, %rd2, %rd3626;
	st.local.u32 	[%rd3627+408], %r6046;
	mov.u32 	%r6910, %r1232;
$L__BB1_1447:
	add.s32 	%r6047, %r1195, 3328;
	and.b32  	%r6909, %r6047, 8191;
	setp.ge.u32 	%p2539, %r6910, %r1194;
	@%p2539 bra 	$L__BB1_1504;
	shl.b32 	%r6048, %r6909, 2;
	mov.u32 	%r6049, shared_mem;
	add.s32 	%r6050, %r6049, %r6048;
	ld.shared.u32 	%r6051, [%r6050+65536];
	setp.ne.s32 	%p2540, %r6051, 0;
	setp.eq.s32 	%p2541, %r1198, 4864;
	or.pred  	%p2542, %p2541, %p2540;
	@%p2542 bra 	$L__BB1_1450;
	add.s32 	%r6052, %r6909, %r133;
	add.s32 	%r1235, %r6910, 1;
	mul.wide.u32 	%rd3628, %r6910, 4;
	add.s64 	%rd3629, %rd2, %rd3628;
	st.local.u32 	[%rd3629+408], %r6052;
	mov.u32 	%r6910, %r1235;
$L__BB1_1450:
	add.s32 	%r6053, %r1195, 3584;
	and.b32  	%r6909, %r6053, 8191;
	setp.ge.u32 	%p2543, %r6910, %r1194;
	@%p2543 bra 	$L__BB1_1504;
	shl.b32 	%r6054, %r6909, 2;
	mov.u32 	%r6055, shared_mem;
	add.s32 	%r6056, %r6055, %r6054;
	ld.shared.u32 	%r6057, [%r6056+65536];
	setp.ne.s32 	%p2544, %r6057, 0;
	setp.eq.s32 	%p2545, %r1198, 4608;
	or.pred  	%p2546, %p2545, %p2544;
	@%p2546 bra 	$L__BB1_1453;
	add.s32 	%r6058, %r6909, %r133;
	add.s32 	%r1238, %r6910, 1;
	mul.wide.u32 	%rd3630, %r6910, 4;
	add.s64 	%rd3631, %rd2, %rd3630;
	st.local.u32 	[%rd3631+408], %r6058;
	mov.u32 	%r6910, %r1238;
$L__BB1_1453:
	add.s32 	%r6059, %r1195, 3840;
	and.b32  	%r6909, %r6059, 8191;
	setp.ge.u32 	%p2547, %r6910, %r1194;
	@%p2547 bra 	$L__BB1_1504;
	shl.b32 	%r6060, %r6909, 2;
	mov.u32 	%r6061, shared_mem;
	add.s32 	%r6062, %r6061, %r6060;
	ld.shared.u32 	%r6063, [%r6062+65536];
	setp.ne.s32 	%p2548, %r6063, 0;
	setp.eq.s32 	%p2549, %r1198, 4352;
	or.pred  	%p2550, %p2549, %p2548;
	@%p2550 bra 	$L__BB1_1456;
	add.s32 	%r6064, %r6909, %r133;
	add.s32 	%r1241, %r6910, 1;
	mul.wide.u32 	%rd3632, %r6910, 4;
	add.s64 	%rd3633, %rd2, %rd3632;
	st.local.u32 	[%rd3633+408], %r6064;
	mov.u32 	%r6910, %r1241;
$L__BB1_1456:
	xor.b32  	%r1243, %r1198, 4096;
	setp.ge.u32 	%p2551, %r6910, %r1194;
	mov.u32 	%r6909, %r1243;
	@%p2551 bra 	$L__BB1_1504;
	shl.b32 	%r6065, %r1243, 2;
	mov.u32 	%r6066, shared_mem;
	add.s32 	%r6067, %r6066, %r6065;
	ld.shared.u32 	%r6068, [%r6067+65536];
	setp.ne.s32 	%p2552, %r6068, 0;
	setp.eq.s32 	%p2553, %r1198, 4096;
	or.pred  	%p2554, %p2553, %p2552;
	@%p2554 bra 	$L__BB1_1459;
	add.s32 	%r6069, %r1243, %r133;
	add.s32 	%r1244, %r6910, 1;
	mul.wide.u32 	%rd3634, %r6910, 4;
	add.s64 	%rd3635, %rd2, %rd3634;
	st.local.u32 	[%rd3635+408], %r6069;
	mov.u32 	%r6910, %r1244;
$L__BB1_1459:
	add.s32 	%r6070, %r1243, 256;
	and.b32  	%r6909, %r6070, 8191;
	setp.ge.u32 	%p2555, %r6910, %r1194;
	@%p2555 bra 	$L__BB1_1504;
	shl.b32 	%r6071, %r6909, 2;
	mov.u32 	%r6072, shared_mem;
	add.s32 	%r6073, %r6072, %r6071;
	ld.shared.u32 	%r6074, [%r6073+65536];
	setp.ne.s32 	%p2556, %r6074, 0;
	setp.eq.s32 	%p2557, %r1198, 3840;
	or.pred  	%p2558, %p2557, %p2556;
	@%p2558 bra 	$L__BB1_1462;
	add.s32 	%r6075, %r6909, %r133;
	add.s32 	%r1247, %r6910, 1;
	mul.wide.u32 	%rd3636, %r6910, 4;
	add.s64 	%rd3637, %rd2, %rd3636;
	st.local.u32 	[%rd3637+408], %r6075;
	mov.u32 	%r6910, %r1247;
$L__BB1_1462:
	add.s32 	%r6076, %r1243, 512;
	and.b32  	%r6909, %r6076, 8191;
	setp.ge.u32 	%p2559, %r6910, %r1194;
	@%p2559 bra 	$L__BB1_1504;
	shl.b32 	%r6077, %r6909, 2;
	mov.u32 	%r6078, shared_mem;
	add.s32 	%r6079, %r6078, %r6077;
	ld.shared.u32 	%r6080, [%r6079+65536];
	setp.ne.s32 	%p2560, %r6080, 0;
	setp.eq.s32 	%p2561, %r1198, 3584;
	or.pred  	%p2562, %p2561, %p2560;
	@%p2562 bra 	$L__BB1_1465;
	add.s32 	%r6081, %r6909, %r133;
	add.s32 	%r1250, %r6910, 1;
	mul.wide.u32 	%rd3638, %r6910, 4;
	add.s64 	%rd3639, %rd2, %rd3638;
	st.local.u32 	[%rd3639+408], %r6081;
	mov.u32 	%r6910, %r1250;
$L__BB1_1465:
	add.s32 	%r6082, %r1243, 768;
	and.b32  	%r6909, %r6082, 8191;
	setp.ge.u32 	%p2563, %r6910, %r1194;
	@%p2563 bra 	$L__BB1_1504;
	shl.b32 	%r6083, %r6909, 2;
	mov.u32 	%r6084, shared_mem;
	add.s32 	%r6085, %r6084, %r6083;
	ld.shared.u32 	%r6086, [%r6085+65536];
	setp.ne.s32 	%p2564, %r6086, 0;
	setp.eq.s32 	%p2565, %r1198, 3328;
	or.pred  	%p2566, %p2565, %p2564;
	@%p2566 bra 	$L__BB1_1468;
	add.s32 	%r6087, %r6909, %r133;
	add.s32 	%r1253, %r6910, 1;
	mul.wide.u32 	%rd3640, %r6910, 4;
	add.s64 	%rd3641, %rd2, %rd3640;
	st.local.u32 	[%rd3641+408], %r6087;
	mov.u32 	%r6910, %r1253;
$L__BB1_1468:
	add.s32 	%r6088, %r1243, 1024;
	and.b32  	%r6909, %r6088, 8191;
	setp.ge.u32 	%p2567, %r6910, %r1194;
	@%p2567 bra 	$L__BB1_1504;
	shl.b32 	%r6089, %r6909, 2;
	mov.u32 	%r6090, shared_mem;
	add.s32 	%r6091, %r6090, %r6089;
	ld.shared.u32 	%r6092, [%r6091+65536];
	setp.ne.s32 	%p2568, %r6092, 0;
	setp.eq.s32 	%p2569, %r1198, 3072;
	or.pred  	%p2570, %p2569, %p2568;
	@%p2570 bra 	$L__BB1_1471;
	add.s32 	%r6093, %r6909, %r133;
	add.s32 	%r1256, %r6910, 1;
	mul.wide.u32 	%rd3642, %r6910, 4;
	add.s64 	%rd3643, %rd2, %rd3642;
	st.local.u32 	[%rd3643+408], %r6093;
	mov.u32 	%r6910, %r1256;
$L__BB1_1471:
	add.s32 	%r6094, %r1243, 1280;
	and.b32  	%r6909, %r6094, 8191;
	setp.ge.u32 	%p2571, %r6910, %r1194;
	@%p2571 bra 	$L__BB1_1504;
	shl.b32 	%r6095, %r6909, 2;
	mov.u32 	%r6096, shared_mem;
	add.s32 	%r6097, %r6096, %r6095;
	ld.shared.u32 	%r6098, [%r6097+65536];
	setp.ne.s32 	%p2572, %r6098, 0;
	setp.eq.s32 	%p2573, %r1198, 2816;
	or.pred  	%p2574, %p2573, %p2572;
	@%p2574 bra 	$L__BB1_1474;
	add.s32 	%r6099, %r6909, %r133;
	add.s32 	%r1259, %r6910, 1;
	mul.wide.u32 	%rd3644, %r6910, 4;
	add.s64 	%rd3645, %rd2, %rd3644;
	st.local.u32 	[%rd3645+408], %r6099;
	mov.u32 	%r6910, %r1259;
$L__BB1_1474:
	add.s32 	%r6100, %r1243, 1536;
	and.b32  	%r6909, %r6100, 8191;
	setp.ge.u32 	%p2575, %r6910, %r1194;
	@%p2575 bra 	$L__BB1_1504;
	shl.b32 	%r6101, %r6909, 2;
	mov.u32 	%r6102, shared_mem;
	add.s32 	%r6103, %r6102, %r6101;
	ld.shared.u32 	%r6104, [%r6103+65536];
	setp.ne.s32 	%p2576, %r6104, 0;
	setp.eq.s32 	%p2577, %r1198, 2560;
	or.pred  	%p2578, %p2577, %p2576;
	@%p2578 bra 	$L__BB1_1477;
	add.s32 	%r6105, %r6909, %r133;
	add.s32 	%r1262, %r6910, 1;
	mul.wide.u32 	%rd3646, %r6910, 4;
	add.s64 	%rd3647, %rd2, %rd3646;
	st.local.u32 	[%rd3647+408], %r6105;
	mov.u32 	%r6910, %r1262;
$L__BB1_1477:
	add.s32 	%r6106, %r1243, 1792;
	and.b32  	%r6909, %r6106, 8191;
	setp.ge.u32 	%p2579, %r6910, %r1194;
	@%p2579 bra 	$L__BB1_1504;
	shl.b32 	%r6107, %r6909, 2;
	mov.u32 	%r6108, shared_mem;
	add.s32 	%r6109, %r6108, %r6107;
	ld.shared.u32 	%r6110, [%r6109+65536];
	setp.ne.s32 	%p2580, %r6110, 0;
	setp.eq.s32 	%p2581, %r1198, 2304;
	or.pred  	%p2582, %p2581, %p2580;
	@%p2582 bra 	$L__BB1_1480;
	add.s32 	%r6111, %r6909, %r133;
	add.s32 	%r1265, %r6910, 1;
	mul.wide.u32 	%rd3648, %r6910, 4;
	add.s64 	%rd3649, %rd2, %rd3648;
	st.local.u32 	[%rd3649+408], %r6111;
	mov.u32 	%r6910, %r1265;
$L__BB1_1480:
	add.s32 	%r6112, %r1243, 2048;
	and.b32  	%r6909, %r6112, 8191;
	setp.ge.u32 	%p2583, %r6910, %r1194;
	@%p2583 bra 	$L__BB1_1504;
	shl.b32 	%r6113, %r6909, 2;
	mov.u32 	%r6114, shared_mem;
	add.s32 	%r6115, %r6114, %r6113;
	ld.shared.u32 	%r6116, [%r6115+65536];
	setp.ne.s32 	%p2584, %r6116, 0;
	setp.eq.s32 	%p2585, %r1198, 2048;
	or.pred  	%p2586, %p2585, %p2584;
	@%p2586 bra 	$L__BB1_1483;
	add.s32 	%r6117, %r6909, %r133;
	add.s32 	%r1268, %r6910, 1;
	mul.wide.u32 	%rd3650, %r6910, 4;
	add.s64 	%rd3651, %rd2, %rd3650;
	st.local.u32 	[%rd3651+408], %r6117;
	mov.u32 	%r6910, %r1268;
$L__BB1_1483:
	add.s32 	%r6118, %r1243, 2304;
	and.b32  	%r6909, %r6118, 8191;
	setp.ge.u32 	%p2587, %r6910, %r1194;
	@%p2587 bra 	$L__BB1_1504;
	shl.b32 	%r6119, %r6909, 2;
	mov.u32 	%r6120, shared_mem;
	add.s32 	%r6121, %r6120, %r6119;
	ld.shared.u32 	%r6122, [%r6121+65536];
	setp.ne.s32 	%p2588, %r6122, 0;
	setp.eq.s32 	%p2589, %r1198, 1792;
	or.pred  	%p2590, %p2589, %p2588;
	@%p2590 bra 	$L__BB1_1486;
	add.s32 	%r6123, %r6909, %r133;
	add.s32 	%r1271, %r6910, 1;
	mul.wide.u32 	%rd3652, %r6910, 4;
	add.s64 	%rd3653, %rd2, %rd3652;
	st.local.u32 	[%rd3653+408], %r6123;
	mov.u32 	%r6910, %r1271;
$L__BB1_1486:
	add.s32 	%r6124, %r1243, 2560;
	and.b32  	%r6909, %r6124, 8191;
	setp.ge.u32 	%p2591, %r6910, %r1194;
	@%p2591 bra 	$L__BB1_1504;
	shl.b32 	%r6125, %r6909, 2;
	mov.u32 	%r6126, shared_mem;
	add.s32 	%r6127, %r6126, %r6125;
	ld.shared.u32 	%r6128, [%r6127+65536];
	setp.ne.s32 	%p2592, %r6128, 0;
	setp.eq.s32 	%p2593, %r1198, 1536;
	or.pred  	%p2594, %p2593, %p2592;
	@%p2594 bra 	$L__BB1_1489;
	add.s32 	%r6129, %r6909, %r133;
	add.s32 	%r1274, %r6910, 1;
	mul.wide.u32 	%rd3654, %r6910, 4;
	add.s64 	%rd3655, %rd2, %rd3654;
	st.local.u32 	[%rd3655+408], %r6129;
	mov.u32 	%r6910, %r1274;
$L__BB1_1489:
	add.s32 	%r6130, %r1243, 2816;
	and.b32  	%r6909, %r6130, 8191;
	setp.ge.u32 	%p2595, %r6910, %r1194;
	@%p2595 bra 	$L__BB1_1504;
	shl.b32 	%r6131, %r6909, 2;
	mov.u32 	%r6132, shared_mem;
	add.s32 	%r6133, %r6132, %r6131;
	ld.shared.u32 	%r6134, [%r6133+65536];
	setp.ne.s32 	%p2596, %r6134, 0;
	setp.eq.s32 	%p2597, %r1198, 1280;
	or.pred  	%p2598, %p2597, %p2596;
	@%p2598 bra 	$L__BB1_1492;
	add.s32 	%r6135, %r6909, %r133;
	add.s32 	%r1277, %r6910, 1;
	mul.wide.u32 	%rd3656, %r6910, 4;
	add.s64 	%rd3657, %rd2, %rd3656;
	st.local.u32 	[%rd3657+408], %r6135;
	mov.u32 	%r6910, %r1277;
$L__BB1_1492:
	add.s32 	%r6136, %r1243, 3072;
	and.b32  	%r6909, %r6136, 8191;
	setp.ge.u32 	%p2599, %r6910, %r1194;
	@%p2599 bra 	$L__BB1_1504;
	shl.b32 	%r6137, %r6909, 2;
	mov.u32 	%r6138, shared_mem;
	add.s32 	%r6139, %r6138, %r6137;
	ld.shared.u32 	%r6140, [%r6139+65536];
	setp.ne.s32 	%p2600, %r6140, 0;
	setp.eq.s32 	%p2601, %r1198, 1024;
	or.pred  	%p2602, %p2601, %p2600;
	@%p2602 bra 	$L__BB1_1495;
	add.s32 	%r6141, %r6909, %r133;
	add.s32 	%r1280, %r6910, 1;
	mul.wide.u32 	%rd3658, %r6910, 4;
	add.s64 	%rd3659, %rd2, %rd3658;
	st.local.u32 	[%rd3659+408], %r6141;
	mov.u32 	%r6910, %r1280;
$L__BB1_1495:
	add.s32 	%r6142, %r1243, 3328;
	and.b32  	%r6909, %r6142, 8191;
	setp.ge.u32 	%p2603, %r6910, %r1194;
	@%p2603 bra 	$L__BB1_1504;
	shl.b32 	%r6143, %r6909, 2;
	mov.u32 	%r6144, shared_mem;
	add.s32 	%r6145, %r6144, %r6143;
	ld.shared.u32 	%r6146, [%r6145+65536];
	setp.ne.s32 	%p2604, %r6146, 0;
	setp.eq.s32 	%p2605, %r1198, 768;
	or.pred  	%p2606, %p2605, %p2604;
	@%p2606 bra 	$L__BB1_1498;
	add.s32 	%r6147, %r6909, %r133;
	add.s32 	%r1283, %r6910, 1;
	mul.wide.u32 	%rd3660, %r6910, 4;
	add.s64 	%rd3661, %rd2, %rd3660;
	st.local.u32 	[%rd3661+408], %r6147;
	mov.u32 	%r6910, %r1283;
$L__BB1_1498:
	add.s32 	%r6148, %r1243, 3584;
	and.b32  	%r6909, %r6148, 8191;
	setp.ge.u32 	%p2607, %r6910, %r1194;
	@%p2607 bra 	$L__BB1_1504;
	shl.b32 	%r6149, %r6909, 2;
	mov.u32 	%r6150, shared_mem;
	add.s32 	%r6151, %r6150, %r6149;
	ld.shared.u32 	%r6152, [%r6151+65536];
	setp.ne.s32 	%p2608, %r6152, 0;
	setp.eq.s32 	%p2609, %r1198, 512;
	or.pred  	%p2610, %p2609, %p2608;
	mov.u32 	%r6908, %r6910;
	@%p2610 bra 	$L__BB1_1501;
	add.s32 	%r6153, %r6909, %r133;
	add.s32 	%r6908, %r6910, 1;
	mul.wide.u32 	%rd3662, %r6910, 4;
	add.s64 	%rd3663, %rd2, %rd3662;
	st.local.u32 	[%rd3663+408], %r6153;
	mov.u32 	%r6910, %r6908;
$L__BB1_1501:
	add.s32 	%r6154, %r1243, 3840;
	and.b32  	%r1288, %r6154, 8191;
	setp.ge.u32 	%p2611, %r6908, %r1194;
	mov.u32 	%r6909, %r1288;
	@%p2611 bra 	$L__BB1_1504;
	shl.b32 	%r6156, %r1288, 2;
	mov.u32 	%r6157, shared_mem;
	add.s32 	%r6158, %r6157, %r6156;
	ld.shared.u32 	%r6159, [%r6158+65536];
	setp.ne.s32 	%p2612, %r6159, 0;
	setp.eq.s32 	%p2613, %r1198, 256;
	or.pred  	%p2614, %p2613, %p2612;
	mov.b32 	%r6910, 0;
	mov.u32 	%r6909, %r1198;
	@%p2614 bra 	$L__BB1_1504;
	add.s32 	%r6161, %r1288, %r133;
	mul.wide.u32 	%rd3664, %r6908, 4;
	add.s64 	%rd3665, %rd2, %rd3664;
	st.local.u32 	[%rd3665+408], %r6161;
	mov.u32 	%r6909, %r1198;
$L__BB1_1504:
	st.local.u32 	[%rd2+276], %r6909;
	add.s32 	%r6162, %r1093, 1;
	and.b32  	%r6163, %r6162, 255;
	sub.s32 	%r6164, %r1037, %r1096;
	add.s32 	%r6165, %r6164, 1;
	setp.lt.u32 	%p2615, %r6165, %r6163;
	setp.lt.u32 	%p2616, %r6877, %r1097;
	or.pred  	%p2617, %p2615, %p2616;
	setp.lt.u32 	%p2618, %r6910, %r1194;
	or.pred  	%p2619, %p2617, %p2618;
	@%p2619 bra 	$L__BB1_2267;
	setp.eq.s32 	%p2620, %r1095, 0;
	@%p2620 bra 	$L__BB1_1509;
	mov.b32 	%r6912, 0;
$L__BB1_1507:
	mul.wide.u32 	%rd3666, %r6912, 4;
	add.s64 	%rd3667, %rd2, %rd3666;
	ld.local.u32 	%r1293, [%rd3667+408];
	setp.eq.s32 	%p2621, %r1293, 0;
	shr.u32 	%r6167, %r1293, 13;
	setp.ne.s32 	%p2622, %r6167, %r132;
	or.pred  	%p2623, %p2621, %p2622;
	@%p2623 bra 	$L__BB1_1513;
	sub.s32 	%r6168, %r1293, %r133;
	mul.wide.u32 	%rd3669, %r6168, 4;
	mov.u32 	%r6169, shared_mem;
	cvt.u64.u32 	%rd3670, %r6169;
	cvta.shared.u64 	%rd3671, %rd3670;
	add.s64 	%rd3672, %rd3671, %rd3669;
	add.s64 	%rd4118, %rd3672, 65536;
	bra.uni 	$L__BB1_1514;
$L__BB1_1509:
	setp.eq.s32 	%p2625, %r6911, 0;
	@%p2625 bra 	$L__BB1_1526;
	mov.b32 	%r6913, 0;
$L__BB1_1511:
	mul.wide.u32 	%rd3673, %r6913, 4;
	add.s64 	%rd3674, %rd2, %rd3673;
	ld.local.u32 	%r1297, [%rd3674+280];
	mul.wide.u32 	%rd3675, %r6913, 8;
	add.s64 	%rd3676, %rd316, %rd3675;
	ld.global.u64 	%rd344, [%rd3676+312];
	cvt.u32.u64 	%r1298, %rd344;
	shr.u32 	%r6914, %r1298, 3;
	and.b64  	%rd3677, %rd344, 4;
	setp.eq.s64 	%p2626, %rd3677, 0;
	@%p2626 bra 	$L__BB1_1516;
	mul.wide.u32 	%rd3678, %r6914, 4;
	add.s64 	%rd3679, %rd2, %rd3678;
	ld.local.u32 	%r6914, [%rd3679+280];
	bra.uni 	$L__BB1_1518;
$L__BB1_1513:
	mul.wide.u32 	%rd3668, %r1293, 4;
	add.s64 	%rd4118, %rd38, %rd3668;
$L__BB1_1514:
	atom.exch.b32 	%r6170, [%rd4118], -7;
	add.s32 	%r6912, %r6912, 1;
	ld.global.u32 	%r6171, [%rd316+44];
	setp.lt.u32 	%p2624, %r6912, %r6171;
	@%p2624 bra 	$L__BB1_1507;
	ld.global.u32 	%r6911, [%rd316+40];
	bra.uni 	$L__BB1_1509;
$L__BB1_1516:
	and.b64  	%rd3680, %rd344, 3;
	setp.ne.s64 	%p2627, %rd3680, 0;
	@%p2627 bra 	$L__BB1_1518;
	mul.wide.u32 	%rd3681, %r6914, 4;
	add.s64 	%rd3682, %rd2, %rd3681;
	ld.local.u32 	%r6914, [%rd3682+408];
$L__BB1_1518:
	shl.b32 	%r6173, %r6914, 3;
	and.b32  	%r6174, %r1298, 7;
	or.b32  	%r1303, %r6173, %r6174;
	shr.u64 	%rd345, %rd344, 35;
	and.b64  	%rd3683, %rd344, 17179869184;
	setp.eq.s64 	%p2628, %rd3683, 0;
	@%p2628 bra 	$L__BB1_1520;
	shl.b64 	%rd3684, %rd345, 2;
	add.s64 	%rd3685, %rd2, %rd3684;
	ld.local.u32 	%r6915, [%rd3685+280];
	bra.uni 	$L__BB1_1522;
$L__BB1_1520:
	shr.u64 	%rd346, %rd344, 35;
	cvt.u32.u64 	%r6915, %rd346;
	and.b64  	%rd3686, %rd344, 12884901888;
	setp.ne.s64 	%p2629, %rd3686, 0;
	@%p2629 bra 	$L__BB1_1522;
	shl.b64 	%rd3687, %rd346, 2;
	add.s64 	%rd3688, %rd2, %rd3687;
	ld.local.u32 	%r6915, [%rd3688+408];
$L__BB1_1522:
	shl.b32 	%r6175, %r6915, 3;
	{ .reg .b32 tmp; mov.b64 {tmp, %r6176}, %rd344; }
	and.b32  	%r6177, %r6176, 7;
	or.b32  	%r1308, %r6175, %r6177;
	shr.u32 	%r6178, %r1297, 13;
	setp.ne.s32 	%p2630, %r6178, %r132;
	@%p2630 bra 	$L__BB1_1524;
	sub.s32 	%r6179, %r1297, %r133;
	mul.wide.u32 	%rd3691, %r6179, 8;
	mov.u32 	%r6180, shared_mem;
	cvt.u64.u32 	%rd3692, %r6180;
	cvta.shared.u64 	%rd3693, %rd3692;
	add.s64 	%rd4119, %rd3693, %rd3691;
	bra.uni 	$L__BB1_1525;
$L__BB1_1524:
	ld.param.u64 	%rd4002, [_Z9evaluatorP4GNetj_param_0];
	mul.wide.u32 	%rd3689, %r1297, 8;
	add.s64 	%rd3690, %rd4002, %rd3689;
	add.s64 	%rd4119, %rd3690, 8388608;
$L__BB1_1525:
	cvt.u64.u32 	%rd3694, %r1303;
	cvt.u64.u32 	%rd3695, %r1308;
	shl.b64 	%rd3696, %rd3695, 32;
	or.b64  	%rd3697, %rd3696, %rd3694;
	atom.exch.b64 	%rd3698, [%rd4119], %rd3697;
	add.s32 	%r6913, %r6913, 1;
	ld.global.u32 	%r6181, [%rd316+40];
	setp.lt.u32 	%p2631, %r6913, %r6181;
	@%p2631 bra 	$L__BB1_1511;
$L__BB1_1526:
	ld.global.u32 	%r1310, [%rd316+48];
	shr.u32 	%r6916, %r1310, 3;
	and.b32  	%r6182, %r1310, 4;
	setp.eq.s32 	%p2632, %r6182, 0;
	@%p2632 bra 	$L__BB1_1528;
	mul.wide.u32 	%rd3699, %r6916, 4;
	add.s64 	%rd3700, %rd2, %rd3699;
	ld.local.u32 	%r6916, [%rd3700+280];
	bra.uni 	$L__BB1_1530;
$L__BB1_1528:
	and.b32  	%r6183, %r1310, 3;
	setp.ne.s32 	%p2633, %r6183, 0;
	@%p2633 bra 	$L__BB1_1530;
	mul.wide.u32 	%rd3701, %r6916, 4;
	add.s64 	%rd3702, %rd2, %rd3701;
	ld.local.u32 	%r6916, [%rd3702+408];
$L__BB1_1530:
	shl.b32 	%r6184, %r6916, 3;
	and.b32  	%r6185, %r1310, 7;
	or.b32  	%r6186, %r6184, %r6185;
	and.b32  	%r6187, %r1039, 7;
	setp.eq.s32 	%p2634, %r6187, 0;
	selp.b32 	%r6918, %r1039, %r6186, %p2634;
	selp.b32 	%r6922, %r6186, %r1039, %p2634;
	and.b32  	%r6188, %r6918, 7;
	setp.ne.s32 	%p2635, %r6188, 0;
	@%p2635 bra 	$L__BB1_1539;
$L__BB1_1531:
	and.b32  	%r6189, %r6922, 7;
	setp.ne.s32 	%p2636, %r6189, 0;
	@%p2636 bra 	$L__BB1_1544;
$L__BB1_1532:
	shr.u32 	%r6190, %r6922, 3;
	setp.ne.s32 	%p2637, %r6922, 0;
	shr.u32 	%r1322, %r6922, 16;
	setp.eq.s32 	%p2638, %r1322, %r132;
	and.pred  	%p2639, %p2637, %p2638;
	sub.s32 	%r6191, %r6190, %r133;
	mul.wide.u32 	%rd3703, %r6191, 4;
	mov.u32 	%r6192, shared_mem;
	cvt.u64.u32 	%rd3704, %r6192;
	cvta.shared.u64 	%rd3705, %rd3704;
	add.s64 	%rd3706, %rd3705, %rd3703;
	add.s64 	%rd4121, %rd3706, 65536;
	mul.wide.u32 	%rd3707, %r6190, 4;
	add.s64 	%rd352, %rd38, %rd3707;
	mov.u64 	%rd4120, %rd4121;
	@%p2639 bra 	$L__BB1_1534;
	mov.u64 	%rd4120, %rd352;
$L__BB1_1534:
	atom.exch.b32 	%r1323, [%rd4120], -7;
	setp.eq.s32 	%p2640, %r1323, -7;
	@%p2640 bra 	$L__BB1_1544;
	setp.eq.s32 	%p2641, %r1323, 0;
	@%p2641 bra 	$L__BB1_1544;
	@%p2638 bra 	$L__BB1_1541;
	mul.wide.u32 	%rd3708, %r1322, 4;
	add.s64 	%rd3709, %rd39, %rd3708;
	atom.global.add.u32 	%r6193, [%rd3709], -1;
	setp.ne.s32 	%p2643, %r6193, 1;
	@%p2643 bra 	$L__BB1_1542;
	atom.global.add.u32 	%r6194, [%rd40], 1;
	shl.b32 	%r6195, %r6194, 2;
	cvt.u64.u32 	%rd3710, %r6195;
	and.b64  	%rd3711, %rd3710, 262140;
	add.s64 	%rd3712, %rd37, %rd3711;
	st.global.u32 	[%rd3712], %r1322;
	bra.uni 	$L__BB1_1542;
$L__BB1_1539:
	cvt.u64.u32 	%rd3723, %r6922;
	shl.b64 	%rd3724, %rd3723, 32;
	cvt.u64.u32 	%rd3725, %r6918;
	or.b64  	%rd350, %rd3724, %rd3725;
	mul.wide.u32 	%rd3726, %r6918, 8;
	and.b32  	%r6207, %r6922, 7;
	cvt.u64.u32 	%rd3727, %r6207;
	mov.b64 	%rd3728, 56;
	cvt.u32.u64 	%r6208, %rd3728;
	cvt.u32.u64 	%r6209, %rd3726;
	and.b32  	%r6210, %r6209, %r6208;
	cvt.u32.u64 	%r6211, %rd3727;
	or.b32  	%r6212, %r6210, %r6211;
	mov.b64 	%rd3729, 9130730411292422402;
	shr.u64 	%rd3730, %rd3729, %r6212;
	mov.b64 	%rd3731, 1736168554312260608;
	shr.u64 	%rd3732, %rd3731, %r6212;
	mov.b64 	%rd3733, -506390041275138048;
	shr.u64 	%rd3734, %rd3733, %r6212;
	shl.b64 	%rd3735, %rd3734, 2;
	cvt.u32.u64 	%r6213, %rd3732;
	mov.b64 	%rd3736, 2;
	cvt.u32.u64 	%r6214, %rd3736;
	and.b32  	%r6215, %r6213, %r6214;
	cvt.u32.u64 	%r6216, %rd3730;
	mov.b64 	%rd3737, 1;
	cvt.u32.u64 	%r6217, %rd3737;
	and.b32  	%r6218, %r6216, %r6217;
	or.b32  	%r6219, %r6218, %r6215;
	cvt.u32.u64 	%r6220, %rd3735;
	mov.b64 	%rd3738, 4;
	cvt.u32.u64 	%r6221, %rd3738;
	and.b32  	%r6222, %r6220, %r6221;
	or.b32  	%r6223, %r6219, %r6222;
	mov.b16 	%rs211, 1;
	shl.b16 	%rs212, %rs211, %r6223;
	and.b16  	%rs213, %rs212, 29;
	setp.eq.s16 	%p2655, %rs213, 0;
	@%p2655 bra 	$L__BB1_1553;
	st.local.u32 	[%rd2+4], %r1036;
	st.local.u64 	[%rd303+8], %rd350;
	mov.u32 	%r1037, %r1036;
	bra.uni 	$L__BB1_1554;
$L__BB1_1541:
	@%p2637 bra 	$L__BB1_1543;
$L__BB1_1542:
	mov.u64 	%rd4121, %rd352;
$L__BB1_1543:
	atom.exch.b32 	%r6196, [%rd4121], 0;
	and.b32  	%r6197, %r1323, 7;
	setp.eq.s32 	%p2645, %r6197, 0;
	mov.u32 	%r6922, %r1323;
	@%p2645 bra 	$L__BB1_1532;
$L__BB1_1544:
	shr.u32 	%r6198, %r6918, 3;
	setp.ne.s32 	%p2646, %r6918, 0;
	shr.u32 	%r1325, %r6918, 16;
	setp.eq.s32 	%p2647, %r1325, %r132;
	and.pred  	%p2648, %p2646, %p2647;
	sub.s32 	%r6199, %r6198, %r133;
	mul.wide.u32 	%rd3713, %r6199, 4;
	mov.u32 	%r6200, shared_mem;
	cvt.u64.u32 	%rd3714, %r6200;
	cvta.shared.u64 	%rd3715, %rd3714;
	add.s64 	%rd3716, %rd3715, %rd3713;
	add.s64 	%rd4123, %rd3716, 65536;
	mul.wide.u32 	%rd3717, %r6198, 4;
	add.s64 	%rd356, %rd38, %rd3717;
	mov.u64 	%rd4122, %rd4123;
	@%p2648 bra 	$L__BB1_1546;
	mov.u64 	%rd4122, %rd356;
$L__BB1_1546:
	atom.exch.b32 	%r1326, [%rd4122], %r6922;
	setp.eq.s32 	%p2649, %r1326, -7;
	@%p2649 bra 	$L__BB1_1554;
	@%p2647 bra 	$L__BB1_1550;
	mul.wide.u32 	%rd3718, %r1325, 4;
	add.s64 	%rd3719, %rd39, %rd3718;
	atom.global.add.u32 	%r6201, [%rd3719], -1;
	setp.ne.s32 	%p2651, %r6201, 1;
	@%p2651 bra 	$L__BB1_1551;
	atom.global.add.u32 	%r6202, [%rd40], 1;
	shl.b32 	%r6203, %r6202, 2;
	cvt.u64.u32 	%rd3720, %r6203;
	and.b64  	%rd3721, %rd3720, 262140;
	add.s64 	%rd3722, %rd37, %rd3721;
	st.global.u32 	[%rd3722], %r1325;
	bra.uni 	$L__BB1_1551;
$L__BB1_1550:
	@%p2646 bra 	$L__BB1_1552;
$L__BB1_1551:
	mov.u64 	%rd4123, %rd356;
$L__BB1_1552:
	atom.exch.b32 	%r6204, [%rd4123], 0;
	and.b32  	%r6205, %r1326, 7;
	setp.eq.s32 	%p2653, %r6205, 0;
	selp.b32 	%r6918, %r1326, %r6922, %p2653;
	selp.b32 	%r6922, %r6922, %r1326, %p2653;
	and.b32  	%r6206, %r6918, 7;
	setp.eq.s32 	%p2654, %r6206, 0;
	@%p2654 bra 	$L__BB1_1531;
	bra.uni 	$L__BB1_1539;
$L__BB1_1553:
	add.s32 	%r6224, %r1096, 1;
	st.local.u32 	[%rd2], %r6224;
	mul.wide.u32 	%rd3739, %r1096, 8;
	add.s64 	%rd3740, %rd2, %rd3739;
	st.local.u64 	[%rd3740+8], %rd350;
$L__BB1_1554:
	ld.global.u32 	%r6225, [%rd316+36];
	setp.eq.s32 	%p2656, %r6225, 0;
	@%p2656 bra 	$L__BB1_2253;
	ld.local.u32 	%r6935, [%rd2];
	mov.b32 	%r6926, 0;
$L__BB1_1556:
	mul.wide.u32 	%rd3741, %r6926, 8;
	add.s64 	%rd3742, %rd316, %rd3741;
	ld.global.u64 	%rd359, [%rd3742+56];
	cvt.u32.u64 	%r1334, %rd359;
	shr.u32 	%r6927, %r1334, 3;
	and.b64  	%rd3743, %rd359, 4;
	setp.eq.s64 	%p2657, %rd3743, 0;
	@%p2657 bra 	$L__BB1_1558;
	mul.wide.u32 	%rd3744, %r6927, 4;
	add.s64 	%rd3745, %rd2, %rd3744;
	ld.local.u32 	%r6927, [%rd3745+280];
	bra.uni 	$L__BB1_1560;
$L__BB1_1558:
	and.b64  	%rd3746, %rd359, 3;
	setp.ne.s64 	%p2658, %rd3746, 0;
	@%p2658 bra 	$L__BB1_1560;
	mul.wide.u32 	%rd3747, %r6927, 4;
	add.s64 	%rd3748, %rd2, %rd3747;
	ld.local.u32 	%r6927, [%rd3748+408];
$L__BB1_1560:
	shr.u64 	%rd360, %rd359, 35;
	and.b64  	%rd3749, %rd359, 17179869184;
	setp.eq.s64 	%p2659, %rd3749, 0;
	@%p2659 bra 	$L__BB1_1562;
	shl.b64 	%rd3750, %rd360, 2;
	add.s64 	%rd3751, %rd2, %rd3750;
	ld.local.u32 	%r6928, [%rd3751+280];
	bra.uni 	$L__BB1_1564;
$L__BB1_1562:
	cvt.u32.u64 	%r6928, %rd360;
	and.b64  	%rd3752, %rd359, 12884901888;
	setp.ne.s64 	%p2660, %rd3752, 0;
	@%p2660 bra 	$L__BB1_1564;
	shl.b64 	%rd3753, %rd360, 2;
	add.s64 	%rd3754, %rd2, %rd3753;
	ld.local.u32 	%r6928, [%rd3754+408];
$L__BB1_1564:
	and.b32  	%r6227, %r1334, 7;
	shl.b32 	%r6228, %r6927, 3;
	shl.b32 	%r6229, %r6928, 3;
	{ .reg .b32 tmp; mov.b64 {tmp, %r6230}, %rd359; }
	and.b32  	%r6231, %r6230, 7;
	or.b32  	%r6232, %r6229, %r6231;
	setp.eq.s32 	%p2661, %r6227, 0;
	selp.b32 	%r6930, %r6228, %r6232, %p2661;
	or.b32  	%r6233, %r6228, %r6227;
	selp.b32 	%r6934, %r6232, %r6233, %p2661;
	and.b32  	%r6234, %r6930, 7;
	setp.ne.s32 	%p2662, %r6234, 0;
	@%p2662 bra 	$L__BB1_1573;
$L__BB1_1565:
	and.b32  	%r6235, %r6934, 7;
	setp.ne.s32 	%p2663, %r6235, 0;
	@%p2663 bra 	$L__BB1_1578;
$L__BB1_1566:
	shr.u32 	%r6236, %r6934, 3;
	setp.ne.s32 	%p2664, %r6934, 0;
	shr.u32 	%r1352, %r6934, 16;
	setp.eq.s32 	%p2665, %r1352, %r132;
	and.pred  	%p2666, %p2664, %p2665;
	sub.s32 	%r6237, %r6236, %r133;
	mul.wide.u32 	%rd3755, %r6237, 4;
	mov.u32 	%r6238, shared_mem;
	cvt.u64.u32 	%rd3756, %r6238;
	cvta.shared.u64 	%rd3757, %rd3756;
	add.s64 	%rd3758, %rd3757, %rd3755;
	add.s64 	%rd4125, %rd3758, 65536;
	mul.wide.u32 	%rd3759, %r6236, 4;
	add.s64 	%rd363, %rd38, %rd3759;
	mov.u64 	%rd4124, %rd4125;
	@%p2666 bra 	$L__BB1_1568;
	mov.u64 	%rd4124, %rd363;
$L__BB1_1568:
	atom.exch.b32 	%r1353, [%rd4124], -7;
	setp.eq.s32 	%p2667, %r1353, -7;
	@%p2667 bra 	$L__BB1_1578;
	setp.eq.s32 	%p2668, %r1353, 0;
	@%p2668 bra 	$L__BB1_1578;
	@%p2665 bra 	$L__BB1_1575;
	mul.wide.u32 	%rd3760, %r1352, 4;
	add.s64 	%rd3761, %rd39, %rd3760;
	atom.global.add.u32 	%r6239, [%rd3761], -1;
	setp.ne.s32 	%p2670, %r6239, 1;
	@%p2670 bra 	$L__BB1_1576;
	atom.global.add.u32 	%r6240, [%rd40], 1;
	shl.b32 	%r6241, %r6240, 2;
	cvt.u64.u32 	%rd3762, %r6241;
	and.b64  	%rd3763, %rd3762, 262140;
	add.s64 	%rd3764, %rd37, %rd3763;
	st.global.u32 	[%rd3764], %r1352;
	bra.uni 	$L__BB1_1576;
$L__BB1_1573:
	cvt.u64.u32 	%rd3775, %r6934;
	shl.b64 	%rd3776, %rd3775, 32;
	cvt.u64.u32 	%rd3777, %r6930;
	or.b64  	%rd361, %rd3776, %rd3777;
	mul.wide.u32 	%rd3778, %r6930, 8;
	and.b32  	%r6253, %r6934, 7;
	cvt.u64.u32 	%rd3779, %r6253;
	mov.b64 	%rd3780, 56;
	cvt.u32.u64 	%r6254, %rd3780;
	cvt.u32.u64 	%r6255, %rd3778;
	and.b32  	%r6256, %r6255, %r6254;
	cvt.u32.u64 	%r6257, %rd3779;
	or.b32  	%r6258, %r6256, %r6257;
	mov.b64 	%rd3781, 9130730411292422402;
	shr.u64 	%rd3782, %rd3781, %r6258;
	mov.b64 	%rd3783, 1736168554312260608;
	shr.u64 	%rd3784, %rd3783, %r6258;
	mov.b64 	%rd3785, -506390041275138048;
	shr.u64 	%rd3786, %rd3785, %r6258;
	shl.b64 	%rd3787, %rd3786, 2;
	cvt.u32.u64 	%r6259, %rd3784;
	mov.b64 	%rd3788, 2;
	cvt.u32.u64 	%r6260, %rd3788;
	and.b32  	%r6261, %r6259, %r6260;
	cvt.u32.u64 	%r6262, %rd3782;
	mov.b64 	%rd3789, 1;
	cvt.u32.u64 	%r6263, %rd3789;
	and.b32  	%r6264, %r6262, %r6263;
	or.b32  	%r6265, %r6264, %r6261;
	cvt.u32.u64 	%r6266, %rd3787;
	mov.b64 	%rd3790, 4;
	cvt.u32.u64 	%r6267, %rd3790;
	and.b32  	%r6268, %r6266, %r6267;
	or.b32  	%r6269, %r6265, %r6268;
	mov.b16 	%rs214, 1;
	shl.b16 	%rs215, %rs214, %r6269;
	and.b16  	%rs216, %rs215, 29;
	setp.eq.s16 	%p2682, %rs216, 0;
	@%p2682 bra 	$L__BB1_1587;
	add.s32 	%r1349, %r1037, -1;
	mul.wide.u32 	%rd3791, %r1037, 8;
	add.s64 	%rd3792, %rd2, %rd3791;
	st.local.u64 	[%rd3792+8], %rd361;
	mov.u32 	%r1037, %r1349;
	bra.uni 	$L__BB1_1588;
$L__BB1_1575:
	@%p2664 bra 	$L__BB1_1577;
$L__BB1_1576:
	mov.u64 	%rd4125, %rd363;
$L__BB1_1577:
	atom.exch.b32 	%r6242, [%rd4125], 0;
	and.b32  	%r6243, %r1353, 7;
	setp.eq.s32 	%p2672, %r6243, 0;
	mov.u32 	%r6934, %r1353;
	@%p2672 bra 	$L__BB1_1566;
$L__BB1_1578:
	shr.u32 	%r6244, %r6930, 3;
	setp.ne.s32 	%p2673, %r6930, 0;
	shr.u32 	%r1355, %r6930, 16;
	setp.eq.s32 	%p2674, %r1355, %r132;
	and.pred  	%p2675, %p2673, %p2674;
	sub.s32 	%r6245, %r6244, %r133;
	mul.wide.u32 	%rd3765, %r6245, 4;
	mov.u32 	%r6246, shared_mem;
	cvt.u64.u32 	%rd3766, %r6246;
	cvta.shared.u64 	%rd3767, %rd3766;
	add.s64 	%rd3768, %rd3767, %rd3765;
	add.s64 	%rd4127, %rd3768, 65536;
	mul.wide.u32 	%rd3769, %r6244, 4;
	add.s64 	%rd367, %rd38, %rd3769;
	mov.u64 	%rd4126, %rd4127;
	@%p2675 bra 	$L__BB1_1580;
	mov.u64 	%rd4126, %rd367;
$L__BB1_1580:
	atom.exch.b32 	%r1356, [%rd4126], %r6934;
	setp.eq.s32 	%p2676, %r1356, -7;
	@%p2676 bra 	$L__BB1_1588;
	@%p2674 bra 	$L__BB1_1584;
	mul.wide.u32 	%rd3770, %r1355, 4;
	add.s64 	%rd3771, %rd39, %rd3770;
	atom.global.add.u32 	%r6247, [%rd3771], -1;
	setp.ne.s32 	%p2678, %r6247, 1;
	@%p2678 bra 	$L__BB1_1585;
	atom.global.add.u32 	%r6248, [%rd40], 1;
	shl.b32 	%r6249, %r6248, 2;
	cvt.u64.u32 	%rd3772, %r6249;
	and.b64  	%rd3773, %rd3772, 262140;
	add.s64 	%rd3774, %rd37, %rd3773;
	st.global.u32 	[%rd3774], %r1355;
	bra.uni 	$L__BB1_1585;
$L__BB1_1584:
	@%p2673 bra 	$L__BB1_1586;
$L__BB1_1585:
	mov.u64 	%rd4127, %rd367;
$L__BB1_1586:
	atom.exch.b32 	%r6250, [%rd4127], 0;
	and.b32  	%r6251, %r1356, 7;
	setp.eq.s32 	%p2680, %r6251, 0;
	selp.b32 	%r6930, %r1356, %r6934, %p2680;
	selp.b32 	%r6934, %r6934, %r1356, %p2680;
	and.b32  	%r6252, %r6930, 7;
	setp.eq.s32 	%p2681, %r6252, 0;
	@%p2681 bra 	$L__BB1_1565;
	bra.uni 	$L__BB1_1573;
$L__BB1_1587:
	add.s32 	%r1350, %r6935, 1;
	mul.wide.u32 	%rd3793, %r6935, 8;
	add.s64 	%rd3794, %rd2, %rd3793;
	st.local.u64 	[%rd3794+8], %rd361;
	mov.u32 	%r6935, %r1350;
$L__BB1_1588:
	add.s32 	%r6926, %r6926, 1;
	ld.global.u32 	%r6270, [%rd316+36];
	setp.lt.u32 	%p2683, %r6926, %r6270;
	@%p2683 bra 	$L__BB1_1556;
	st.local.v2.u32 	[%rd2], {%r6935, %r1037};
	bra.uni 	$L__BB1_2253;
$L__BB1_1590:
	setp.eq.s16 	%p1417, %rs164, 2;
	@%p1417 bra 	$L__BB1_2253;
	ld.local.u32 	%r6943, [%rd2];
	sub.s32 	%r5681, %r6943, %r1037;
	setp.lt.u32 	%p2285, %r5681, 2;
	@%p2285 bra 	$L__BB1_2267;
	ld.param.u64 	%rd4001, [_Z9evaluatorP4GNetj_param_0];
	shr.u32 	%r5682, %r1039, 3;
	shr.u32 	%r1363, %r1039, 16;
	setp.eq.s32 	%p2286, %r1363, %r132;
	sub.s32 	%r5683, %r5682, %r133;
	mul.wide.u32 	%rd3385, %r5683, 8;
	mov.u32 	%r5684, shared_mem;
	cvt.u64.u32 	%rd3386, %r5684;
	cvta.shared.u64 	%rd3387, %rd3386;
	add.s64 	%rd4129, %rd3387, %rd3385;
	and.b32  	%r5685, %r1039, -8;
	cvt.u64.u32 	%rd3388, %r5685;
	add.s64 	%rd371, %rd4001, %rd3388;
	mov.u64 	%rd4128, %rd4129;
	@%p2286 bra 	$L__BB1_1594;
	add.s64 	%rd4128, %rd371, 8388608;
$L__BB1_1594:
	ld.u64 	%rd3389, [%rd4128];
	setp.eq.s64 	%p2287, %rd3389, 0;
	@%p2287 bra 	$L__BB1_2267;
	setp.eq.s32 	%p2288, %r1363, %r132;
	@%p2288 bra 	$L__BB1_1597;
	add.s64 	%rd4129, %rd371, 8388608;
$L__BB1_1597:
	atom.exch.b64 	%rd3390, [%rd4129], 0;
	cvt.u32.u64 	%r5686, %rd3390;
	{ .reg .b32 tmp; mov.b64 {tmp, %r1364}, %rd3390; }
	and.b32  	%r1365, %r1040, 7;
	setp.eq.s32 	%p2289, %r1365, 0;
	selp.b32 	%r6938, %r1040, %r5686, %p2289;
	selp.b32 	%r6942, %r5686, %r1040, %p2289;
	and.b32  	%r5687, %r6938, 7;
	setp.ne.s32 	%p2290, %r5687, 0;
	@%p2290 bra 	$L__BB1_1606;
$L__BB1_1598:
	and.b32  	%r5688, %r6942, 7;
	setp.ne.s32 	%p2291, %r5688, 0;
	@%p2291 bra 	$L__BB1_1611;
$L__BB1_1599:
	shr.u32 	%r5689, %r6942, 3;
	setp.ne.s32 	%p2292, %r6942, 0;
	shr.u32 	%r1374, %r6942, 16;
	setp.eq.s32 	%p2293, %r1374, %r132;
	and.pred  	%p2294, %p2292, %p2293;
	sub.s32 	%r5690, %r5689, %r133;
	mul.wide.u32 	%rd3391, %r5690, 4;
	mov.u32 	%r5691, shared_mem;
	cvt.u64.u32 	%rd3392, %r5691;
	cvta.shared.u64 	%rd3393, %rd3392;
	add.s64 	%rd3394, %rd3393, %rd3391;
	add.s64 	%rd4131, %rd3394, 65536;
	mul.wide.u32 	%rd3395, %r5689, 4;
	add.s64 	%rd378, %rd38, %rd3395;
	mov.u64 	%rd4130, %rd4131;
	@%p2294 bra 	$L__BB1_1601;
	mov.u64 	%rd4130, %rd378;
$L__BB1_1601:
	atom.exch.b32 	%r1375, [%rd4130], -7;
	setp.eq.s32 	%p2295, %r1375, -7;
	@%p2295 bra 	$L__BB1_1611;
	setp.eq.s32 	%p2296, %r1375, 0;
	@%p2296 bra 	$L__BB1_1611;
	@%p2293 bra 	$L__BB1_1608;
	mul.wide.u32 	%rd3396, %r1374, 4;
	add.s64 	%rd3397, %rd39, %rd3396;
	atom.global.add.u32 	%r5692, [%rd3397], -1;
	setp.ne.s32 	%p2298, %r5692, 1;
	@%p2298 bra 	$L__BB1_1609;
	atom.global.add.u32 	%r5693, [%rd40], 1;
	shl.b32 	%r5694, %r5693, 2;
	cvt.u64.u32 	%rd3398, %r5694;
	and.b64  	%rd3399, %rd3398, 262140;
	add.s64 	%rd3400, %rd37, %rd3399;
	st.global.u32 	[%rd3400], %r1374;
	bra.uni 	$L__BB1_1609;
$L__BB1_1606:
	cvt.u64.u32 	%rd3411, %r6942;
	shl.b64 	%rd3412, %rd3411, 32;
	cvt.u64.u32 	%rd3413, %r6938;
	or.b64  	%rd376, %rd3412, %rd3413;
	mul.wide.u32 	%rd3414, %r6938, 8;
	and.b32  	%r5706, %r6942, 7;
	cvt.u64.u32 	%rd3415, %r5706;
	mov.b64 	%rd3416, 56;
	cvt.u32.u64 	%r5707, %rd3416;
	cvt.u32.u64 	%r5708, %rd3414;
	and.b32  	%r5709, %r5708, %r5707;
	cvt.u32.u64 	%r5710, %rd3415;
	or.b32  	%r5711, %r5709, %r5710;
	mov.b64 	%rd3417, 9130730411292422402;
	shr.u64 	%rd3418, %rd3417, %r5711;
	mov.b64 	%rd3419, 1736168554312260608;
	shr.u64 	%rd3420, %rd3419, %r5711;
	mov.b64 	%rd3421, -506390041275138048;
	shr.u64 	%rd3422, %rd3421, %r5711;
	shl.b64 	%rd3423, %rd3422, 2;
	cvt.u32.u64 	%r5712, %rd3420;
	mov.b64 	%rd3424, 2;
	cvt.u32.u64 	%r5713, %rd3424;
	and.b32  	%r5714, %r5712, %r5713;
	cvt.u32.u64 	%r5715, %rd3418;
	mov.b64 	%rd3425, 1;
	cvt.u32.u64 	%r5716, %rd3425;
	and.b32  	%r5717, %r5715, %r5716;
	or.b32  	%r5718, %r5717, %r5714;
	cvt.u32.u64 	%r5719, %rd3423;
	mov.b64 	%rd3426, 4;
	cvt.u32.u64 	%r5720, %rd3426;
	and.b32  	%r5721, %r5719, %r5720;
	or.b32  	%r5722, %r5718, %r5721;
	mov.b16 	%rs201, 1;
	shl.b16 	%rs202, %rs201, %r5722;
	and.b16  	%rs203, %rs202, 29;
	setp.eq.s16 	%p2310, %rs203, 0;
	@%p2310 bra 	$L__BB1_1620;
	st.local.u32 	[%rd2+4], %r1036;
	st.local.u64 	[%rd303+8], %rd376;
	mov.u32 	%r1037, %r1036;
	bra.uni 	$L__BB1_1621;
$L__BB1_1608:
	@%p2292 bra 	$L__BB1_1610;
$L__BB1_1609:
	mov.u64 	%rd4131, %rd378;
$L__BB1_1610:
	atom.exch.b32 	%r5695, [%rd4131], 0;
	and.b32  	%r5696, %r1375, 7;
	setp.eq.s32 	%p2300, %r5696, 0;
	mov.u32 	%r6942, %r1375;
	@%p2300 bra 	$L__BB1_1599;
$L__BB1_1611:
	shr.u32 	%r5697, %r6938, 3;
	setp.ne.s32 	%p2301, %r6938, 0;
	shr.u32 	%r1377, %r6938, 16;
	setp.eq.s32 	%p2302, %r1377, %r132;
	and.pred  	%p2303, %p2301, %p2302;
	sub.s32 	%r5698, %r5697, %r133;
	mul.wide.u32 	%rd3401, %r5698, 4;
	mov.u32 	%r5699, shared_mem;
	cvt.u64.u32 	%rd3402, %r5699;
	cvta.shared.u64 	%rd3403, %rd3402;
	add.s64 	%rd3404, %rd3403, %rd3401;
	add.s64 	%rd4133, %rd3404, 65536;
	mul.wide.u32 	%rd3405, %r5697, 4;
	add.s64 	%rd382, %rd38, %rd3405;
	mov.u64 	%rd4132, %rd4133;
	@%p2303 bra 	$L__BB1_1613;
	mov.u64 	%rd4132, %rd382;
$L__BB1_1613:
	atom.exch.b32 	%r1378, [%rd4132], %r6942;
	setp.eq.s32 	%p2304, %r1378, -7;
	@%p2304 bra 	$L__BB1_1621;
	@%p2302 bra 	$L__BB1_1617;
	mul.wide.u32 	%rd3406, %r1377, 4;
	add.s64 	%rd3407, %rd39, %rd3406;
	atom.global.add.u32 	%r5700, [%rd3407], -1;
	setp.ne.s32 	%p2306, %r5700, 1;
	@%p2306 bra 	$L__BB1_1618;
	atom.global.add.u32 	%r5701, [%rd40], 1;
	shl.b32 	%r5702, %r5701, 2;
	cvt.u64.u32 	%rd3408, %r5702;
	and.b64  	%rd3409, %rd3408, 262140;
	add.s64 	%rd3410, %rd37, %rd3409;
	st.global.u32 	[%rd3410], %r1377;
	bra.uni 	$L__BB1_1618;
$L__BB1_1617:
	@%p2301 bra 	$L__BB1_1619;
$L__BB1_1618:
	mov.u64 	%rd4133, %rd382;
$L__BB1_1619:
	atom.exch.b32 	%r5703, [%rd4133], 0;
	and.b32  	%r5704, %r1378, 7;
	setp.eq.s32 	%p2308, %r5704, 0;
	selp.b32 	%r6938, %r1378, %r6942, %p2308;
	selp.b32 	%r6942, %r6942, %r1378, %p2308;
	and.b32  	%r5705, %r6938, 7;
	setp.eq.s32 	%p2309, %r5705, 0;
	@%p2309 bra 	$L__BB1_1598;
	bra.uni 	$L__BB1_1606;
$L__BB1_1620:
	add.s32 	%r1372, %r6943, 1;
	st.local.u32 	[%rd2], %r1372;
	mul.wide.u32 	%rd3427, %r6943, 8;
	add.s64 	%rd3428, %rd2, %rd3427;
	st.local.u64 	[%rd3428+8], %rd376;
	mov.u32 	%r6943, %r1372;
$L__BB1_1621:
	setp.eq.s32 	%p2311, %r1365, 0;
	selp.b32 	%r1386, %r1040, %r1364, %p2311;
	selp.b32 	%r6950, %r1364, %r1040, %p2311;
	and.b32  	%r5723, %r1386, 7;
	setp.ne.s32 	%p2312, %r5723, 0;
	@%p2312 bra 	$L__BB1_1630;
$L__BB1_1622:
	and.b32  	%r5724, %r6950, 7;
	setp.ne.s32 	%p2313, %r5724, 0;
	@%p2313 bra 	$L__BB1_1636;
$L__BB1_1623:
	shr.u32 	%r5725, %r6950, 3;
	setp.ne.s32 	%p2314, %r6950, 0;
	shr.u32 	%r1390, %r6950, 16;
	setp.eq.s32 	%p2315, %r1390, %r132;
	and.pred  	%p2316, %p2314, %p2315;
	sub.s32 	%r5726, %r5725, %r133;
	mul.wide.u32 	%rd3429, %r5726, 4;
	mov.u32 	%r5727, shared_mem;
	cvt.u64.u32 	%rd3430, %r5727;
	cvta.shared.u64 	%rd3431, %rd3430;
	add.s64 	%rd3432, %rd3431, %rd3429;
	add.s64 	%rd4135, %rd3432, 65536;
	mul.wide.u32 	%rd3433, %r5725, 4;
	add.s64 	%rd387, %rd38, %rd3433;
	mov.u64 	%rd4134, %rd4135;
	@%p2316 bra 	$L__BB1_1625;
	mov.u64 	%rd4134, %rd387;
$L__BB1_1625:
	atom.exch.b32 	%r1391, [%rd4134], -7;
	setp.eq.s32 	%p2317, %r1391, -7;
	@%p2317 bra 	$L__BB1_1636;
	setp.eq.s32 	%p2318, %r1391, 0;
	@%p2318 bra 	$L__BB1_1636;
	setp.eq.s32 	%p2319, %r1390, %r132;
	@%p2319 bra 	$L__BB1_1633;
	mul.wide.u32 	%rd3434, %r1390, 4;
	add.s64 	%rd3435, %rd39, %rd3434;
	atom.global.add.u32 	%r5728, [%rd3435], -1;
	setp.ne.s32 	%p2320, %r5728, 1;
	@%p2320 bra 	$L__BB1_1634;
	atom.global.add.u32 	%r5729, [%rd40], 1;
	shl.b32 	%r5730, %r5729, 2;
	cvt.u64.u32 	%rd3436, %r5730;
	and.b64  	%rd3437, %rd3436, 262140;
	add.s64 	%rd3438, %rd37, %rd3437;
	st.global.u32 	[%rd3438], %r1390;
	bra.uni 	$L__BB1_1634;
$L__BB1_1630:
	cvt.u64.u32 	%rd3449, %r6950;
	shl.b64 	%rd3450, %rd3449, 32;
	cvt.u64.u32 	%rd3451, %r1386;
	or.b64  	%rd385, %rd3450, %rd3451;
	mul.wide.u32 	%rd3452, %r1386, 8;
	and.b32  	%r5742, %r6950, 7;
	cvt.u64.u32 	%rd3453, %r5742;
	mov.b64 	%rd3454, 56;
	cvt.u32.u64 	%r5743, %rd3454;
	cvt.u32.u64 	%r5744, %rd3452;
	and.b32  	%r5745, %r5744, %r5743;
	cvt.u32.u64 	%r5746, %rd3453;
	or.b32  	%r5747, %r5745, %r5746;
	mov.b64 	%rd3455, 9130730411292422402;
	shr.u64 	%rd3456, %rd3455, %r5747;
	mov.b64 	%rd3457, 1736168554312260608;
	shr.u64 	%rd3458, %rd3457, %r5747;
	mov.b64 	%rd3459, -506390041275138048;
	shr.u64 	%rd3460, %rd3459, %r5747;
	shl.b64 	%rd3461, %rd3460, 2;
	cvt.u32.u64 	%r5748, %rd3458;
	mov.b64 	%rd3462, 2;
	cvt.u32.u64 	%r5749, %rd3462;
	and.b32  	%r5750, %r5748, %r5749;
	cvt.u32.u64 	%r5751, %rd3456;
	mov.b64 	%rd3463, 1;
	cvt.u32.u64 	%r5752, %rd3463;
	and.b32  	%r5753, %r5751, %r5752;
	or.b32  	%r5754, %r5753, %r5750;
	cvt.u32.u64 	%r5755, %rd3461;
	mov.b64 	%rd3464, 4;
	cvt.u32.u64 	%r5756, %rd3464;
	and.b32  	%r5757, %r5755, %r5756;
	or.b32  	%r5758, %r5754, %r5757;
	mov.b16 	%rs204, 1;
	shl.b16 	%rs205, %rs204, %r5758;
	and.b16  	%rs206, %rs205, 29;
	setp.eq.s16 	%p2332, %rs206, 0;
	@%p2332 bra 	$L__BB1_1632;
	add.s32 	%r5759, %r1037, -1;
	st.local.u32 	[%rd2+4], %r5759;
	mul.wide.u32 	%rd3465, %r1037, 8;
	add.s64 	%rd3466, %rd2, %rd3465;
	st.local.u64 	[%rd3466+8], %rd385;
	bra.uni 	$L__BB1_2253;
$L__BB1_1632:
	add.s32 	%r5760, %r6943, 1;
	st.local.u32 	[%rd2], %r5760;
	mul.wide.u32 	%rd3467, %r6943, 8;
	add.s64 	%rd3468, %rd2, %rd3467;
	st.local.u64 	[%rd3468+8], %rd385;
	bra.uni 	$L__BB1_2253;
$L__BB1_1633:
	setp.ne.s32 	%p2321, %r6950, 0;
	@%p2321 bra 	$L__BB1_1635;
$L__BB1_1634:
	mov.u64 	%rd4135, %rd387;
$L__BB1_1635:
	atom.exch.b32 	%r5731, [%rd4135], 0;
	and.b32  	%r5732, %r1391, 7;
	setp.eq.s32 	%p2322, %r5732, 0;
	mov.u32 	%r6950, %r1391;
	@%p2322 bra 	$L__BB1_1623;
$L__BB1_1636:
	shr.u32 	%r5733, %r1386, 3;
	setp.ne.s32 	%p2323, %r1386, 0;
	shr.u32 	%r1393, %r1386, 16;
	setp.eq.s32 	%p2324, %r1393, %r132;
	and.pred  	%p2325, %p2323, %p2324;
	sub.s32 	%r5734, %r5733, %r133;
	mul.wide.u32 	%rd3439, %r5734, 4;
	mov.u32 	%r5735, shared_mem;
	cvt.u64.u32 	%rd3440, %r5735;
	cvta.shared.u64 	%rd3441, %rd3440;
	add.s64 	%rd3442, %rd3441, %rd3439;
	add.s64 	%rd4137, %rd3442, 65536;
	mul.wide.u32 	%rd3443, %r5733, 4;
	add.s64 	%rd391, %rd38, %rd3443;
	mov.u64 	%rd4136, %rd4137;
	@%p2325 bra 	$L__BB1_1638;
	mov.u64 	%rd4136, %rd391;
$L__BB1_1638:
	atom.exch.b32 	%r1394, [%rd4136], %r6950;
	setp.eq.s32 	%p2326, %r1394, -7;
	@%p2326 bra 	$L__BB1_2253;
	setp.eq.s32 	%p2327, %r1393, %r132;
	@%p2327 bra 	$L__BB1_1642;
	mul.wide.u32 	%rd3444, %r1393, 4;
	add.s64 	%rd3445, %rd39, %rd3444;
	atom.global.add.u32 	%r5736, [%rd3445], -1;
	setp.ne.s32 	%p2328, %r5736, 1;
	@%p2328 bra 	$L__BB1_1643;
	atom.global.add.u32 	%r5737, [%rd40], 1;
	shl.b32 	%r5738, %r5737, 2;
	cvt.u64.u32 	%rd3446, %r5738;
	and.b64  	%rd3447, %rd3446, 262140;
	add.s64 	%rd3448, %rd37, %rd3447;
	st.global.u32 	[%rd3448], %r1393;
	bra.uni 	$L__BB1_1643;
$L__BB1_1642:
	setp.ne.s32 	%p2329, %r1386, 0;
	@%p2329 bra 	$L__BB1_1644;
$L__BB1_1643:
	mov.u64 	%rd4137, %rd391;
$L__BB1_1644:
	atom.exch.b32 	%r5739, [%rd4137], 0;
	and.b32  	%r5740, %r1394, 7;
	setp.eq.s32 	%p2330, %r5740, 0;
	selp.b32 	%r1386, %r1394, %r6950, %p2330;
	selp.b32 	%r6950, %r6950, %r1394, %p2330;
	and.b32  	%r5741, %r1386, 7;
	setp.eq.s32 	%p2331, %r5741, 0;
	@%p2331 bra 	$L__BB1_1622;
	bra.uni 	$L__BB1_1630;
$L__BB1_1645:
	@%p2244 bra 	$L__BB1_1647;
$L__BB1_1646:
	mov.u64 	%rd4143, %rd409;
$L__BB1_1647:
	atom.exch.b32 	%r5613, [%rd4143], 0;
	and.b32  	%r5614, %r1410, 7;
	setp.eq.s32 	%p2252, %r5614, 0;
	mov.u32 	%r6956, %r1410;
	@%p2252 bra 	$L__BB1_1658;
$L__BB1_1648:
	shr.u32 	%r5615, %r6952, 3;
	setp.ne.s32 	%p2253, %r6952, 0;
	shr.u32 	%r1412, %r6952, 16;
	setp.eq.s32 	%p2254, %r1412, %r132;
	and.pred  	%p2255, %p2253, %p2254;
	sub.s32 	%r5616, %r5615, %r133;
	mul.wide.u32 	%rd3317, %r5616, 4;
	mov.u32 	%r5617, shared_mem;
	cvt.u64.u32 	%rd3318, %r5617;
	cvta.shared.u64 	%rd3319, %rd3318;
	add.s64 	%rd3320, %rd3319, %rd3317;
	add.s64 	%rd4145, %rd3320, 65536;
	mul.wide.u32 	%rd3321, %r5615, 4;
	add.s64 	%rd413, %rd38, %rd3321;
	mov.u64 	%rd4144, %rd4145;
	@%p2255 bra 	$L__BB1_1650;
	mov.u64 	%rd4144, %rd413;
$L__BB1_1650:
	atom.exch.b32 	%r1413, [%rd4144], %r6956;
	setp.eq.s32 	%p2256, %r1413, -7;
	@%p2256 bra 	$L__BB1_1666;
	@%p2254 bra 	$L__BB1_1654;
	mul.wide.u32 	%rd3322, %r1412, 4;
	add.s64 	%rd3323, %rd39, %rd3322;
	atom.global.add.u32 	%r5618, [%rd3323], -1;
	setp.ne.s32 	%p2258, %r5618, 1;
	@%p2258 bra 	$L__BB1_1655;
	atom.global.add.u32 	%r5619, [%rd40], 1;
	shl.b32 	%r5620, %r5619, 2;
	cvt.u64.u32 	%rd3324, %r5620;
	and.b64  	%rd3325, %rd3324, 262140;
	add.s64 	%rd3326, %rd37, %rd3325;
	st.global.u32 	[%rd3326], %r1412;
	bra.uni 	$L__BB1_1655;
$L__BB1_1654:
	@%p2253 bra 	$L__BB1_1656;
$L__BB1_1655:
	mov.u64 	%rd4145, %rd413;
$L__BB1_1656:
	atom.exch.b32 	%r5621, [%rd4145], 0;
	and.b32  	%r5622, %r1413, 7;
	setp.eq.s32 	%p2260, %r5622, 0;
	selp.b32 	%r6952, %r1413, %r6956, %p2260;
	selp.b32 	%r6956, %r6956, %r1413, %p2260;
	and.b32  	%r5623, %r6952, 7;
	setp.eq.s32 	%p2261, %r5623, 0;
	@%p2261 bra 	$L__BB1_1657;
	bra.uni 	$L__BB1_1234;
$L__BB1_1657:
	and.b32  	%r5606, %r6956, 7;
	setp.ne.s32 	%p2243, %r5606, 0;
	@%p2243 bra 	$L__BB1_1648;
$L__BB1_1658:
	shr.u32 	%r5607, %r6956, 3;
	setp.ne.s32 	%p2244, %r6956, 0;
	shr.u32 	%r1409, %r6956, 16;
	setp.eq.s32 	%p2245, %r1409, %r132;
	and.pred  	%p2246, %p2244, %p2245;
	sub.s32 	%r5608, %r5607, %r133;
	mul.wide.u32 	%rd3307, %r5608, 4;
	mov.u32 	%r5609, shared_mem;
	cvt.u64.u32 	%rd3308, %r5609;
	cvta.shared.u64 	%rd3309, %rd3308;
	add.s64 	%rd3310, %rd3309, %rd3307;
	add.s64 	%rd4143, %rd3310, 65536;
	mul.wide.u32 	%rd3311, %r5607, 4;
	add.s64 	%rd409, %rd38, %rd3311;
	mov.u64 	%rd4142, %rd4143;
	@%p2246 bra 	$L__BB1_1660;
	mov.u64 	%rd4142, %rd409;
$L__BB1_1660:
	atom.exch.b32 	%r1410, [%rd4142], -7;
	setp.eq.s32 	%p2247, %r1410, -7;
	@%p2247 bra 	$L__BB1_1648;
	setp.eq.s32 	%p2248, %r1410, 0;
	@%p2248 bra 	$L__BB1_1648;
	@%p2245 bra 	$L__BB1_1645;
	mul.wide.u32 	%rd3312, %r1409, 4;
	add.s64 	%rd3313, %rd39, %rd3312;
	atom.global.add.u32 	%r5610, [%rd3313], -1;
	setp.ne.s32 	%p2250, %r5610, 1;
	@%p2250 bra 	$L__BB1_1646;
	atom.global.add.u32 	%r5611, [%rd40], 1;
	shl.b32 	%r5612, %r5611, 2;
	cvt.u64.u32 	%rd3314, %r5612;
	and.b64  	%rd3315, %rd3314, 262140;
	add.s64 	%rd3316, %rd37, %rd3315;
	st.global.u32 	[%rd3316], %r1409;
	bra.uni 	$L__BB1_1646;
$L__BB1_1665:
	add.s32 	%r1407, %r6957, 1;
	st.local.u32 	[%rd2], %r1407;
	mul.wide.u32 	%rd3343, %r6957, 8;
	add.s64 	%rd3344, %rd2, %rd3343;
	st.local.u64 	[%rd3344+8], %rd407;
	mov.u32 	%r6957, %r1407;
$L__BB1_1666:
	{ .reg .b32 tmp; mov.b64 {tmp, %r5641}, %rd404; }
	and.b32  	%r5642, %r5641, 7;
	setp.eq.s32 	%p2263, %r5642, 0;
	selp.b32 	%r1421, %r5641, %r1400, %p2263;
	selp.b32 	%r6964, %r1400, %r5641, %p2263;
	and.b32  	%r5643, %r1421, 7;
	setp.ne.s32 	%p2264, %r5643, 0;
	@%p2264 bra 	$L__BB1_1675;
$L__BB1_1667:
	and.b32  	%r5644, %r6964, 7;
	setp.ne.s32 	%p2265, %r5644, 0;
	@%p2265 bra 	$L__BB1_1681;
$L__BB1_1668:
	shr.u32 	%r5645, %r6964, 3;
	setp.ne.s32 	%p2266, %r6964, 0;
	shr.u32 	%r1425, %r6964, 16;
	setp.eq.s32 	%p2267, %r1425, %r132;
	and.pred  	%p2268, %p2266, %p2267;
	sub.s32 	%r5646, %r5645, %r133;
	mul.wide.u32 	%rd3345, %r5646, 4;
	mov.u32 	%r5647, shared_mem;
	cvt.u64.u32 	%rd3346, %r5647;
	cvta.shared.u64 	%rd3347, %rd3346;
	add.s64 	%rd3348, %rd3347, %rd3345;
	add.s64 	%rd4147, %rd3348, 65536;
	mul.wide.u32 	%rd3349, %r5645, 4;
	add.s64 	%rd418, %rd38, %rd3349;
	mov.u64 	%rd4146, %rd4147;
	@%p2268 bra 	$L__BB1_1670;
	mov.u64 	%rd4146, %rd418;
$L__BB1_1670:
	atom.exch.b32 	%r1426, [%rd4146], -7;
	setp.eq.s32 	%p2269, %r1426, -7;
	@%p2269 bra 	$L__BB1_1681;
	setp.eq.s32 	%p2270, %r1426, 0;
	@%p2270 bra 	$L__BB1_1681;
	setp.eq.s32 	%p2271, %r1425, %r132;
	@%p2271 bra 	$L__BB1_1678;
	mul.wide.u32 	%rd3350, %r1425, 4;
	add.s64 	%rd3351, %rd39, %rd3350;
	atom.global.add.u32 	%r5648, [%rd3351], -1;
	setp.ne.s32 	%p2272, %r5648, 1;
	@%p2272 bra 	$L__BB1_1679;
	atom.global.add.u32 	%r5649, [%rd40], 1;
	shl.b32 	%r5650, %r5649, 2;
	cvt.u64.u32 	%rd3352, %r5650;
	and.b64  	%rd3353, %rd3352, 262140;
	add.s64 	%rd3354, %rd37, %rd3353;
	st.global.u32 	[%rd3354], %r1425;
	bra.uni 	$L__BB1_1679;
$L__BB1_1675:
	cvt.u64.u32 	%rd3365, %r6964;
	shl.b64 	%rd3366, %rd3365, 32;
	cvt.u64.u32 	%rd3367, %r1421;
	or.b64  	%rd416, %rd3366, %rd3367;
	mul.wide.u32 	%rd3368, %r1421, 8;
	and.b32  	%r5662, %r6964, 7;
	cvt.u64.u32 	%rd3369, %r5662;
	mov.b64 	%rd3370, 56;
	cvt.u32.u64 	%r5663, %rd3370;
	cvt.u32.u64 	%r5664, %rd3368;
	and.b32  	%r5665, %r5664, %r5663;
	cvt.u32.u64 	%r5666, %rd3369;
	or.b32  	%r5667, %r5665, %r5666;
	mov.b64 	%rd3371, 9130730411292422402;
	shr.u64 	%rd3372, %rd3371, %r5667;
	mov.b64 	%rd3373, 1736168554312260608;
	shr.u64 	%rd3374, %rd3373, %r5667;
	mov.b64 	%rd3375, -506390041275138048;
	shr.u64 	%rd3376, %rd3375, %r5667;
	shl.b64 	%rd3377, %rd3376, 2;
	cvt.u32.u64 	%r5668, %rd3374;
	mov.b64 	%rd3378, 2;
	cvt.u32.u64 	%r5669, %rd3378;
	and.b32  	%r5670, %r5668, %r5669;
	cvt.u32.u64 	%r5671, %rd3372;
	mov.b64 	%rd3379, 1;
	cvt.u32.u64 	%r5672, %rd3379;
	and.b32  	%r5673, %r5671, %r5672;
	or.b32  	%r5674, %r5673, %r5670;
	cvt.u32.u64 	%r5675, %rd3377;
	mov.b64 	%rd3380, 4;
	cvt.u32.u64 	%r5676, %rd3380;
	and.b32  	%r5677, %r5675, %r5676;
	or.b32  	%r5678, %r5674, %r5677;
	mov.b16 	%rs198, 1;
	shl.b16 	%rs199, %rs198, %r5678;
	and.b16  	%rs200, %rs199, 29;
	setp.eq.s16 	%p2284, %rs200, 0;
	@%p2284 bra 	$L__BB1_1677;
	add.s32 	%r5679, %r1037, -1;
	st.local.u32 	[%rd2+4], %r5679;
	mul.wide.u32 	%rd3381, %r1037, 8;
	add.s64 	%rd3382, %rd2, %rd3381;
	st.local.u64 	[%rd3382+8], %rd416;
	bra.uni 	$L__BB1_2253;
$L__BB1_1677:
	add.s32 	%r5680, %r6957, 1;
	st.local.u32 	[%rd2], %r5680;
	mul.wide.u32 	%rd3383, %r6957, 8;
	add.s64 	%rd3384, %rd2, %rd3383;
	st.local.u64 	[%rd3384+8], %rd416;
	bra.uni 	$L__BB1_2253;
$L__BB1_1678:
	setp.ne.s32 	%p2273, %r6964, 0;
	@%p2273 bra 	$L__BB1_1680;
$L__BB1_1679:
	mov.u64 	%rd4147, %rd418;
$L__BB1_1680:
	atom.exch.b32 	%r5651, [%rd4147], 0;
	and.b32  	%r5652, %r1426, 7;
	setp.eq.s32 	%p2274, %r5652, 0;
	mov.u32 	%r6964, %r1426;
	@%p2274 bra 	$L__BB1_1668;
$L__BB1_1681:
	shr.u32 	%r5653, %r1421, 3;
	setp.ne.s32 	%p2275, %r1421, 0;
	shr.u32 	%r1428, %r1421, 16;
	setp.eq.s32 	%p2276, %r1428, %r132;
	and.pred  	%p2277, %p2275, %p2276;
	sub.s32 	%r5654, %r5653, %r133;
	mul.wide.u32 	%rd3355, %r5654, 4;
	mov.u32 	%r5655, shared_mem;
	cvt.u64.u32 	%rd3356, %r5655;
	cvta.shared.u64 	%rd3357, %rd3356;
	add.s64 	%rd3358, %rd3357, %rd3355;
	add.s64 	%rd4149, %rd3358, 65536;
	mul.wide.u32 	%rd3359, %r5653, 4;
	add.s64 	%rd422, %rd38, %rd3359;
	mov.u64 	%rd4148, %rd4149;
	@%p2277 bra 	$L__BB1_1683;
	mov.u64 	%rd4148, %rd422;
$L__BB1_1683:
	atom.exch.b32 	%r1429, [%rd4148], %r6964;
	setp.eq.s32 	%p2278, %r1429, -7;
	@%p2278 bra 	$L__BB1_2253;
	setp.eq.s32 	%p2279, %r1428, %r132;
	@%p2279 bra 	$L__BB1_1687;
	mul.wide.u32 	%rd3360, %r1428, 4;
	add.s64 	%rd3361, %rd39, %rd3360;
	atom.global.add.u32 	%r5656, [%rd3361], -1;
	setp.ne.s32 	%p2280, %r5656, 1;
	@%p2280 bra 	$L__BB1_1688;
	atom.global.add.u32 	%r5657, [%rd40], 1;
	shl.b32 	%r5658, %r5657, 2;
	cvt.u64.u32 	%rd3362, %r5658;
	and.b64  	%rd3363, %rd3362, 262140;
	add.s64 	%rd3364, %rd37, %rd3363;
	st.global.u32 	[%rd3364], %r1428;
	bra.uni 	$L__BB1_1688;
$L__BB1_1687:
	setp.ne.s32 	%p2281, %r1421, 0;
	@%p2281 bra 	$L__BB1_1689;
$L__BB1_1688:
	mov.u64 	%rd4149, %rd422;
$L__BB1_1689:
	atom.exch.b32 	%r5659, [%rd4149], 0;
	and.b32  	%r5660, %r1429, 7;
	setp.eq.s32 	%p2282, %r5660, 0;
	selp.b32 	%r1421, %r1429, %r6964, %p2282;
	selp.b32 	%r6964, %r6964, %r1429, %p2282;
	and.b32  	%r5661, %r1421, 7;
	setp.eq.s32 	%p2283, %r5661, 0;
	@%p2283 bra 	$L__BB1_1667;
	bra.uni 	$L__BB1_1675;
$L__BB1_1690:
	ld.local.u32 	%r1432, [%rd2];
	ld.local.u32 	%r1433, [%rd2+272];
	shl.b32 	%r5009, %r1433, 3;
	mov.u32 	%r5010, shared_mem;
	add.s32 	%r5011, %r5010, %r5009;
	ld.shared.u64 	%rd2893, [%r5011];
	setp.ne.s64 	%p1809, %rd2893, 0;
	setp.eq.s32 	%p1810, %r1433, 0;
	or.pred  	%p1811, %p1810, %p1809;
	mov.b32 	%r6966, 0;
	@%p1811 bra 	$L__BB1_1692;
	add.s32 	%r5013, %r1433, %r133;
	st.local.u32 	[%rd2+280], %r5013;
	mov.b32 	%r6966, 1;
$L__BB1_1692:
	add.s32 	%r5014, %r1433, 256;
	and.b32  	%r1435, %r5014, 8191;
	shl.b32 	%r5015, %r5014, 3;
	and.b32  	%r5016, %r5015, 65528;
	add.s32 	%r5018, %r5010, %r5016;
	ld.shared.u64 	%rd2894, [%r5018];
	setp.ne.s64 	%p1812, %rd2894, 0;
	and.b32  	%r1436, %r1433, 8191;
	setp.eq.s32 	%p1813, %r1436, 7936;
	or.pred  	%p1814, %p1813, %p1812;
	@%p1814 bra 	$L__BB1_1694;
	add.s32 	%r5019, %r1435, %r133;
	add.s32 	%r1437, %r6966, 1;
	mul.wide.u32 	%rd2895, %r6966, 4;
	add.s64 	%rd2896, %rd2, %rd2895;
	st.local.u32 	[%rd2896+280], %r5019;
	mov.u32 	%r6966, %r1437;
$L__BB1_1694:
	add.s32 	%r5020, %r1433, 512;
	and.b32  	%r1439, %r5020, 8191;
	shl.b32 	%r5021, %r5020, 3;
	and.b32  	%r5022, %r5021, 65528;
	add.s32 	%r5024, %r5010, %r5022;
	ld.shared.u64 	%rd2897, [%r5024];
	setp.ne.s64 	%p1815, %rd2897, 0;
	setp.eq.s32 	%p1816, %r1436, 7680;
	or.pred  	%p1817, %p1816, %p1815;
	@%p1817 bra 	$L__BB1_1696;
	add.s32 	%r5025, %r1439, %r133;
	add.s32 	%r1440, %r6966, 1;
	mul.wide.u32 	%rd2898, %r6966, 4;
	add.s64 	%rd2899, %rd2, %rd2898;
	st.local.u32 	[%rd2899+280], %r5025;
	mov.u32 	%r6966, %r1440;
$L__BB1_1696:
	add.s32 	%r5026, %r1433, 768;
	and.b32  	%r1442, %r5026, 8191;
	shl.b32 	%r5027, %r5026, 3;
	and.b32  	%r5028, %r5027, 65528;
	add.s32 	%r5030, %r5010, %r5028;
	ld.shared.u64 	%rd2900, [%r5030];
	setp.ne.s64 	%p1818, %rd2900, 0;
	setp.eq.s32 	%p1819, %r1436, 7424;
	or.pred  	%p1820, %p1819, %p1818;
	@%p1820 bra 	$L__BB1_1698;
	add.s32 	%r5031, %r1442, %r133;
	add.s32 	%r1443, %r6966, 1;
	mul.wide.u32 	%rd2901, %r6966, 4;
	add.s64 	%rd2902, %rd2, %rd2901;
	st.local.u32 	[%rd2902+280], %r5031;
	mov.u32 	%r6966, %r1443;
$L__BB1_1698:
	add.s32 	%r5032, %r1433, 1024;
	and.b32  	%r6996, %r5032, 8191;
	setp.gt.u32 	%p1822, %r6966, 3;
	mov.pred 	%p2797, 0;
	@%p1822 bra 	$L__BB1_1782;
	shl.b32 	%r5033, %r6996, 3;
	add.s32 	%r5035, %r5010, %r5033;
	ld.shared.u64 	%rd2903, [%r5035];
	setp.ne.s64 	%p1823, %rd2903, 0;
	setp.eq.s32 	%p1824, %r1436, 7168;
	or.pred  	%p1825, %p1824, %p1823;
	@%p1825 bra 	$L__BB1_1701;
	add.s32 	%r5036, %r6996, %r133;
	add.s32 	%r1446, %r6966, 1;
	mul.wide.u32 	%rd2904, %r6966, 4;
	add.s64 	%rd2905, %rd2, %rd2904;
	st.local.u32 	[%rd2905+280], %r5036;
	mov.u32 	%r6966, %r1446;
$L__BB1_1701:
	add.s32 	%r5037, %r1433, 1280;
	and.b32  	%r6996, %r5037, 8191;
	setp.gt.u32 	%p1827, %r6966, 3;
	@%p1827 bra 	$L__BB1_1782;
	shl.b32 	%r5038, %r6996, 3;
	add.s32 	%r5040, %r5010, %r5038;
	ld.shared.u64 	%rd2906, [%r5040];
	setp.ne.s64 	%p1828, %rd2906, 0;
	setp.eq.s32 	%p1829, %r1436, 6912;
	or.pred  	%p1830, %p1829, %p1828;
	@%p1830 bra 	$L__BB1_1704;
	add.s32 	%r5041, %r6996, %r133;
	add.s32 	%r1449, %r6966, 1;
	mul.wide.u32 	%rd2907, %r6966, 4;
	add.s64 	%rd2908, %rd2, %rd2907;
	st.local.u32 	[%rd2908+280], %r5041;
	mov.u32 	%r6966, %r1449;
$L__BB1_1704:
	add.s32 	%r5042, %r1433, 1536;
	and.b32  	%r6996, %r5042, 8191;
	setp.gt.u32 	%p1832, %r6966, 3;
	@%p1832 bra 	$L__BB1_1782;
	shl.b32 	%r5043, %r6996, 3;
	add.s32 	%r5045, %r5010, %r5043;
	ld.shared.u64 	%rd2909, [%r5045];
	setp.ne.s64 	%p1833, %rd2909, 0;
	setp.eq.s32 	%p1834, %r1436, 6656;
	or.pred  	%p1835, %p1834, %p1833;
	@%p1835 bra 	$L__BB1_1707;
	add.s32 	%r5046, %r6996, %r133;
	add.s32 	%r1452, %r6966, 1;
	mul.wide.u32 	%rd2910, %r6966, 4;
	add.s64 	%rd2911, %rd2, %rd2910;
	st.local.u32 	[%rd2911+280], %r5046;
	mov.u32 	%r6966, %r1452;
$L__BB1_1707:
	add.s32 	%r5047, %r1433, 1792;
	and.b32  	%r6996, %r5047, 8191;
	setp.gt.u32 	%p1837, %r6966, 3;
	@%p1837 bra 	$L__BB1_1782;
	shl.b32 	%r5048, %r6996, 3;
	add.s32 	%r5050, %r5010, %r5048;
	ld.shared.u64 	%rd2912, [%r5050];
	setp.ne.s64 	%p1838, %rd2912, 0;
	setp.eq.s32 	%p1839, %r1436, 6400;
	or.pred  	%p1840, %p1839, %p1838;
	@%p1840 bra 	$L__BB1_1710;
	add.s32 	%r5051, %r6996, %r133;
	add.s32 	%r1455, %r6966, 1;
	mul.wide.u32 	%rd2913, %r6966, 4;
	add.s64 	%rd2914, %rd2, %rd2913;
	st.local.u32 	[%rd2914+280], %r5051;
	mov.u32 	%r6966, %r1455;
$L__BB1_1710:
	add.s32 	%r5052, %r1433, 2048;
	and.b32  	%r6996, %r5052, 8191;
	setp.gt.u32 	%p1842, %r6966, 3;
	@%p1842 bra 	$L__BB1_1782;
	shl.b32 	%r5053, %r6996, 3;
	add.s32 	%r5055, %r5010, %r5053;
	ld.shared.u64 	%rd2915, [%r5055];
	setp.ne.s64 	%p1843, %rd2915, 0;
	setp.eq.s32 	%p1844, %r1436, 6144;
	or.pred  	%p1845, %p1844, %p1843;
	@%p1845 bra 	$L__BB1_1713;
	add.s32 	%r5056, %r6996, %r133;
	add.s32 	%r1458, %r6966, 1;
	mul.wide.u32 	%rd2916, %r6966, 4;
	add.s64 	%rd2917, %rd2, %rd2916;
	st.local.u32 	[%rd2917+280], %r5056;
	mov.u32 	%r6966, %r1458;
$L__BB1_1713:
	add.s32 	%r5057, %r1433, 2304;
	and.b32  	%r6996, %r5057, 8191;
	setp.gt.u32 	%p1847, %r6966, 3;
	@%p1847 bra 	$L__BB1_1782;
	shl.b32 	%r5058, %r6996, 3;
	add.s32 	%r5060, %r5010, %r5058;
	ld.shared.u64 	%rd2918, [%r5060];
	setp.ne.s64 	%p1848, %rd2918, 0;
	setp.eq.s32 	%p1849, %r1436, 5888;
	or.pred  	%p1850, %p1849, %p1848;
	@%p1850 bra 	$L__BB1_1716;
	add.s32 	%r5061, %r6996, %r133;
	add.s32 	%r1461, %r6966, 1;
	mul.wide.u32 	%rd2919, %r6966, 4;
	add.s64 	%rd2920, %rd2, %rd2919;
	st.local.u32 	[%rd2920+280], %r5061;
	mov.u32 	%r6966, %r1461;
$L__BB1_1716:
	add.s32 	%r5062, %r1433, 2560;
	and.b32  	%r6996, %r5062, 8191;
	setp.gt.u32 	%p1852, %r6966, 3;
	@%p1852 bra 	$L__BB1_1782;
	shl.b32 	%r5063, %r6996, 3;
	add.s32 	%r5065, %r5010, %r5063;
	ld.shared.u64 	%rd2921, [%r5065];
	setp.ne.s64 	%p1853, %rd2921, 0;
	setp.eq.s32 	%p1854, %r1436, 5632;
	or.pred  	%p1855, %p1854, %p1853;
	@%p1855 bra 	$L__BB1_1719;
	add.s32 	%r5066, %r6996, %r133;
	add.s32 	%r1464, %r6966, 1;
	mul.wide.u32 	%rd2922, %r6966, 4;
	add.s64 	%rd2923, %rd2, %rd2922;
	st.local.u32 	[%rd2923+280], %r5066;
	mov.u32 	%r6966, %r1464;
$L__BB1_1719:
	add.s32 	%r5067, %r1433, 2816;
	and.b32  	%r6996, %r5067, 8191;
	setp.gt.u32 	%p1857, %r6966, 3;
	@%p1857 bra 	$L__BB1_1782;
	shl.b32 	%r5068, %r6996, 3;
	add.s32 	%r5070, %r5010, %r5068;
	ld.shared.u64 	%rd2924, [%r5070];
	setp.ne.s64 	%p1858, %rd2924, 0;
	setp.eq.s32 	%p1859, %r1436, 5376;
	or.pred  	%p1860, %p1859, %p1858;
	@%p1860 bra 	$L__BB1_1722;
	add.s32 	%r5071, %r6996, %r133;
	add.s32 	%r1467, %r6966, 1;
	mul.wide.u32 	%rd2925, %r6966, 4;
	add.s64 	%rd2926, %rd2, %rd2925;
	st.local.u32 	[%rd2926+280], %r5071;
	mov.u32 	%r6966, %r1467;
$L__BB1_1722:
	add.s32 	%r5072, %r1433, 3072;
	and.b32  	%r6996, %r5072, 8191;
	setp.gt.u32 	%p1862, %r6966, 3;
	@%p1862 bra 	$L__BB1_1782;
	shl.b32 	%r5073, %r6996, 3;
	add.s32 	%r5075, %r5010, %r5073;
	ld.shared.u64 	%rd2927, [%r5075];
	setp.ne.s64 	%p1863, %rd2927, 0;
	setp.eq.s32 	%p1864, %r1436, 5120;
	or.pred  	%p1865, %p1864, %p1863;
	@%p1865 bra 	$L__BB1_1725;
	add.s32 	%r5076, %r6996, %r133;
	add.s32 	%r1470, %r6966, 1;
	mul.wide.u32 	%rd2928, %r6966, 4;
	add.s64 	%rd2929, %rd2, %rd2928;
	st.local.u32 	[%rd2929+280], %r5076;
	mov.u32 	%r6966, %r1470;
$L__BB1_1725:
	add.s32 	%r5077, %r1433, 3328;
	and.b32  	%r6996, %r5077, 8191;
	setp.gt.u32 	%p1867, %r6966, 3;
	@%p1867 bra 	$L__BB1_1782;
	shl.b32 	%r5078, %r6996, 3;
	add.s32 	%r5080, %r5010, %r5078;
	ld.shared.u64 	%rd2930, [%r5080];
	setp.ne.s64 	%p1868, %rd2930, 0;
	setp.eq.s32 	%p1869, %r1436, 4864;
	or.pred  	%p1870, %p1869, %p1868;
	@%p1870 bra 	$L__BB1_1728;
	add.s32 	%r5081, %r6996, %r133;
	add.s32 	%r1473, %r6966, 1;
	mul.wide.u32 	%rd2931, %r6966, 4;
	add.s64 	%rd2932, %rd2, %rd2931;
	st.local.u32 	[%rd2932+280], %r5081;
	mov.u32 	%r6966, %r1473;
$L__BB1_1728:
	add.s32 	%r5082, %r1433, 3584;
	and.b32  	%r6996, %r5082, 8191;
	setp.gt.u32 	%p1872, %r6966, 3;
	@%p1872 bra 	$L__BB1_1782;
	shl.b32 	%r5083, %r6996, 3;
	add.s32 	%r5085, %r5010, %r5083;
	ld.shared.u64 	%rd2933, [%r5085];
	setp.ne.s64 	%p1873, %rd2933, 0;
	setp.eq.s32 	%p1874, %r1436, 4608;
	or.pred  	%p1875, %p1874, %p1873;
	@%p1875 bra 	$L__BB1_1731;
	add.s32 	%r5086, %r6996, %r133;
	add.s32 	%r1476, %r6966, 1;
	mul.wide.u32 	%rd2934, %r6966, 4;
	add.s64 	%rd2935, %rd2, %rd2934;
	st.local.u32 	[%rd2935+280], %r5086;
	mov.u32 	%r6966, %r1476;
$L__BB1_1731:
	add.s32 	%r5087, %r1433, 3840;
	and.b32  	%r6996, %r5087, 8191;
	setp.gt.u32 	%p1877, %r6966, 3;
	@%p1877 bra 	$L__BB1_1782;
	shl.b32 	%r5088, %r6996, 3;
	add.s32 	%r5090, %r5010, %r5088;
	ld.shared.u64 	%rd2936, [%r5090];
	setp.ne.s64 	%p1878, %rd2936, 0;
	setp.eq.s32 	%p1879, %r1436, 4352;
	or.pred  	%p1880, %p1879, %p1878;
	@%p1880 bra 	$L__BB1_1734;
	add.s32 	%r5091, %r6996, %r133;
	add.s32 	%r1479, %r6966, 1;
	mul.wide.u32 	%rd2937, %r6966, 4;
	add.s64 	%rd2938, %rd2, %rd2937;
	st.local.u32 	[%rd2938+280], %r5091;
	mov.u32 	%r6966, %r1479;
$L__BB1_1734:
	xor.b32  	%r1481, %r1436, 4096;
	setp.gt.u32 	%p1882, %r6966, 3;
	mov.u32 	%r6996, %r1481;
	@%p1882 bra 	$L__BB1_1782;
	shl.b32 	%r5092, %r1481, 3;
	add.s32 	%r5094, %r5010, %r5092;
	ld.shared.u64 	%rd2939, [%r5094];
	setp.ne.s64 	%p1883, %rd2939, 0;
	setp.eq.s32 	%p1884, %r1436, 4096;
	or.pred  	%p1885, %p1884, %p1883;
	@%p1885 bra 	$L__BB1_1737;
	add.s32 	%r5095, %r1481, %r133;
	add.s32 	%r1482, %r6966, 1;
	mul.wide.u32 	%rd2940, %r6966, 4;
	add.s64 	%rd2941, %rd2, %rd2940;
	st.local.u32 	[%rd2941+280], %r5095;
	mov.u32 	%r6966, %r1482;
$L__BB1_1737:
	add.s32 	%r5096, %r1481, 256;
	and.b32  	%r6996, %r5096, 8191;
	setp.gt.u32 	%p1887, %r6966, 3;
	@%p1887 bra 	$L__BB1_1782;
	shl.b32 	%r5097, %r6996, 3;
	add.s32 	%r5099, %r5010, %r5097;
	ld.shared.u64 	%rd2942, [%r5099];
	setp.ne.s64 	%p1888, %rd2942, 0;
	setp.eq.s32 	%p1889, %r1436, 3840;
	or.pred  	%p1890, %p1889, %p1888;
	@%p1890 bra 	$L__BB1_1740;
	add.s32 	%r5100, %r6996, %r133;
	add.s32 	%r1485, %r6966, 1;
	mul.wide.u32 	%rd2943, %r6966, 4;
	add.s64 	%rd2944, %rd2, %rd2943;
	st.local.u32 	[%rd2944+280], %r5100;
	mov.u32 	%r6966, %r1485;
$L__BB1_1740:
	add.s32 	%r5101, %r1481, 512;
	and.b32  	%r6996, %r5101, 8191;
	setp.gt.u32 	%p1892, %r6966, 3;
	@%p1892 bra 	$L__BB1_1782;
	shl.b32 	%r5102, %r6996, 3;
	add.s32 	%r5104, %r5010, %r5102;
	ld.shared.u64 	%rd2945, [%r5104];
	setp.ne.s64 	%p1893, %rd2945, 0;
	setp.eq.s32 	%p1894, %r1436, 3584;
	or.pred  	%p1895, %p1894, %p1893;
	@%p1895 bra 	$L__BB1_1743;
	add.s32 	%r5105, %r6996, %r133;
	add.s32 	%r1488, %r6966, 1;
	mul.wide.u32 	%rd2946, %r6966, 4;
	add.s64 	%rd2947, %rd2, %rd2946;
	st.local.u32 	[%rd2947+280], %r5105;
	mov.u32 	%r6966, %r1488;
$L__BB1_1743:
	add.s32 	%r5106, %r1481, 768;
	and.b32  	%r6996, %r5106, 8191;
	setp.gt.u32 	%p1897, %r6966, 3;
	@%p1897 bra 	$L__BB1_1782;
	shl.b32 	%r5107, %r6996, 3;
	add.s32 	%r5109, %r5010, %r5107;
	ld.shared.u64 	%rd2948, [%r5109];
	setp.ne.s64 	%p1898, %rd2948, 0;
	setp.eq.s32 	%p1899, %r1436, 3328;
	or.pred  	%p1900, %p1899, %p1898;
	@%p1900 bra 	$L__BB1_1746;
	add.s32 	%r5110, %r6996, %r133;
	add.s32 	%r1491, %r6966, 1;
	mul.wide.u32 	%rd2949, %r6966, 4;
	add.s64 	%rd2950, %rd2, %rd2949;
	st.local.u32 	[%rd2950+280], %r5110;
	mov.u32 	%r6966, %r1491;
$L__BB1_1746:
	add.s32 	%r5111, %r1481, 1024;
	and.b32  	%r6996, %r5111, 8191;
	setp.gt.u32 	%p1902, %r6966, 3;
	@%p1902 bra 	$L__BB1_1782;
	shl.b32 	%r5112, %r6996, 3;
	add.s32 	%r5114, %r5010, %r5112;
	ld.shared.u64 	%rd2951, [%r5114];
	setp.ne.s64 	%p1903, %rd2951, 0;
	setp.eq.s32 	%p1904, %r1436, 3072;
	or.pred  	%p1905, %p1904, %p1903;
	@%p1905 bra 	$L__BB1_1749;
	add.s32 	%r5115, %r6996, %r133;
	add.s32 	%r1494, %r6966, 1;
	mul.wide.u32 	%rd2952, %r6966, 4;
	add.s64 	%rd2953, %rd2, %rd2952;
	st.local.u32 	[%rd2953+280], %r5115;
	mov.u32 	%r6966, %r1494;
$L__BB1_1749:
	add.s32 	%r5116, %r1481, 1280;
	and.b32  	%r6996, %r5116, 8191;
	setp.gt.u32 	%p1907, %r6966, 3;
	@%p1907 bra 	$L__BB1_1782;
	shl.b32 	%r5117, %r6996, 3;
	add.s32 	%r5119, %r5010, %r5117;
	ld.shared.u64 	%rd2954, [%r5119];
	setp.ne.s64 	%p1908, %rd2954, 0;
	setp.eq.s32 	%p1909, %r1436, 2816;
	or.pred  	%p1910, %p1909, %p1908;
	@%p1910 bra 	$L__BB1_1752;
	add.s32 	%r5120, %r6996, %r133;
	add.s32 	%r1497, %r6966, 1;
	mul.wide.u32 	%rd2955, %r6966, 4;
	add.s64 	%rd2956, %rd2, %rd2955;
	st.local.u32 	[%rd2956+280], %r5120;
	mov.u32 	%r6966, %r1497;
$L__BB1_1752:
	add.s32 	%r5121, %r1481, 1536;
	and.b32  	%r6996, %r5121, 8191;
	setp.gt.u32 	%p1912, %r6966, 3;
	@%p1912 bra 	$L__BB1_1782;
	shl.b32 	%r5122, %r6996, 3;
	add.s32 	%r5124, %r5010, %r5122;
	ld.shared.u64 	%rd2957, [%r5124];
	setp.ne.s64 	%p1913, %rd2957, 0;
	setp.eq.s32 	%p1914, %r1436, 2560;
	or.pred  	%p1915, %p1914, %p1913;
	@%p1915 bra 	$L__BB1_1755;
	add.s32 	%r5125, %r6996, %r133;
	add.s32 	%r1500, %r6966, 1;
	mul.wide.u32 	%rd2958, %r6966, 4;
	add.s64 	%rd2959, %rd2, %rd2958;
	st.local.u32 	[%rd2959+280], %r5125;
	mov.u32 	%r6966, %r1500;
$L__BB1_1755:
	add.s32 	%r5126, %r1481, 1792;
	and.b32  	%r6996, %r5126, 8191;
	setp.gt.u32 	%p1917, %r6966, 3;
	@%p1917 bra 	$L__BB1_1782;
	shl.b32 	%r5127, %r6996, 3;
	add.s32 	%r5129, %r5010, %r5127;
	ld.shared.u64 	%rd2960, [%r5129];
	setp.ne.s64 	%p1918, %rd2960, 0;
	setp.eq.s32 	%p1919, %r1436, 2304;
	or.pred  	%p1920, %p1919, %p1918;
	@%p1920 bra 	$L__BB1_1758;
	add.s32 	%r5130, %r6996, %r133;
	add.s32 	%r1503, %r6966, 1;
	mul.wide.u32 	%rd2961, %r6966, 4;
	add.s64 	%rd2962, %rd2, %rd2961;
	st.local.u32 	[%rd2962+280], %r5130;
	mov.u32 	%r6966, %r1503;
$L__BB1_1758:
	add.s32 	%r5131, %r1481, 2048;
	and.b32  	%r6996, %r5131, 8191;
	setp.gt.u32 	%p1922, %r6966, 3;
	@%p1922 bra 	$L__BB1_1782;
	shl.b32 	%r5132, %r6996, 3;
	add.s32 	%r5134, %r5010, %r5132;
	ld.shared.u64 	%rd2963, [%r5134];
	setp.ne.s64 	%p1923, %rd2963, 0;
	setp.eq.s32 	%p1924, %r1436, 2048;
	or.pred  	%p1925, %p1924, %p1923;
	@%p1925 bra 	$L__BB1_1761;
	add.s32 	%r5135, %r6996, %r133;
	add.s32 	%r1506, %r6966, 1;
	mul.wide.u32 	%rd2964, %r6966, 4;
	add.s64 	%rd2965, %rd2, %rd2964;
	st.local.u32 	[%rd2965+280], %r5135;
	mov.u32 	%r6966, %r1506;
$L__BB1_1761:
	add.s32 	%r5136, %r1481, 2304;
	and.b32  	%r6996, %r5136, 8191;
	setp.gt.u32 	%p1927, %r6966, 3;
	@%p1927 bra 	$L__BB1_1782;
	shl.b32 	%r5137, %r6996, 3;
	add.s32 	%r5139, %r5010, %r5137;
	ld.shared.u64 	%rd2966, [%r5139];
	setp.ne.s64 	%p1928, %rd2966, 0;
	setp.eq.s32 	%p1929, %r1436, 1792;
	or.pred  	%p1930, %p1929, %p1928;
	@%p1930 bra 	$L__BB1_1764;
	add.s32 	%r5140, %r6996, %r133;
	add.s32 	%r1509, %r6966, 1;
	mul.wide.u32 	%rd2967, %r6966, 4;
	add.s64 	%rd2968, %rd2, %rd2967;
	st.local.u32 	[%rd2968+280], %r5140;
	mov.u32 	%r6966, %r1509;
$L__BB1_1764:
	add.s32 	%r5141, %r1481, 2560;
	and.b32  	%r6996, %r5141, 8191;
	setp.gt.u32 	%p1932, %r6966, 3;
	@%p1932 bra 	$L__BB1_1782;
	shl.b32 	%r5142, %r6996, 3;
	add.s32 	%r5144, %r5010, %r5142;
	ld.shared.u64 	%rd2969, [%r5144];
	setp.ne.s64 	%p1933, %rd2969, 0;
	setp.eq.s32 	%p1934, %r1436, 1536;
	or.pred  	%p1935, %p1934, %p1933;
	@%p1935 bra 	$L__BB1_1767;
	add.s32 	%r5145, %r6996, %r133;
	add.s32 	%r1512, %r6966, 1;
	mul.wide.u32 	%rd2970, %r6966, 4;
	add.s64 	%rd2971, %rd2, %rd2970;
	st.local.u32 	[%rd2971+280], %r5145;
	mov.u32 	%r6966, %r1512;
$L__BB1_1767:
	add.s32 	%r5146, %r1481, 2816;
	and.b32  	%r6996, %r5146, 8191;
	setp.gt.u32 	%p1937, %r6966, 3;
	@%p1937 bra 	$L__BB1_1782;
	shl.b32 	%r5147, %r6996, 3;
	add.s32 	%r5149, %r5010, %r5147;
	ld.shared.u64 	%rd2972, [%r5149];
	setp.ne.s64 	%p1938, %rd2972, 0;
	setp.eq.s32 	%p1939, %r1436, 1280;
	or.pred  	%p1940, %p1939, %p1938;
	@%p1940 bra 	$L__BB1_1770;
	add.s32 	%r5150, %r6996, %r133;
	add.s32 	%r1515, %r6966, 1;
	mul.wide.u32 	%rd2973, %r6966, 4;
	add.s64 	%rd2974, %rd2, %rd2973;
	st.local.u32 	[%rd2974+280], %r5150;
	mov.u32 	%r6966, %r1515;
$L__BB1_1770:
	add.s32 	%r5151, %r1481, 3072;
	and.b32  	%r6996, %r5151, 8191;
	setp.gt.u32 	%p1942, %r6966, 3;
	@%p1942 bra 	$L__BB1_1782;
	shl.b32 	%r5152, %r6996, 3;
	add.s32 	%r5154, %r5010, %r5152;
	ld.shared.u64 	%rd2975, [%r5154];
	setp.ne.s64 	%p1943, %rd2975, 0;
	setp.eq.s32 	%p1944, %r1436, 1024;
	or.pred  	%p1945, %p1944, %p1943;
	@%p1945 bra 	$L__BB1_1773;
	add.s32 	%r5155, %r6996, %r133;
	add.s32 	%r1518, %r6966, 1;
	mul.wide.u32 	%rd2976, %r6966, 4;
	add.s64 	%rd2977, %rd2, %rd2976;
	st.local.u32 	[%rd2977+280], %r5155;
	mov.u32 	%r6966, %r1518;
$L__BB1_1773:
	add.s32 	%r5156, %r1481, 3328;
	and.b32  	%r6996, %r5156, 8191;
	setp.gt.u32 	%p1947, %r6966, 3;
	@%p1947 bra 	$L__BB1_1782;
	shl.b32 	%r5157, %r6996, 3;
	add.s32 	%r5159, %r5010, %r5157;
	ld.shared.u64 	%rd2978, [%r5159];
	setp.ne.s64 	%p1948, %rd2978, 0;
	setp.eq.s32 	%p1949, %r1436, 768;
	or.pred  	%p1950, %p1949, %p1948;
	@%p1950 bra 	$L__BB1_1776;
	add.s32 	%r5160, %r6996, %r133;
	add.s32 	%r1521, %r6966, 1;
	mul.wide.u32 	%rd2979, %r6966, 4;
	add.s64 	%rd2980, %rd2, %rd2979;
	st.local.u32 	[%rd2980+280], %r5160;
	mov.u32 	%r6966, %r1521;
$L__BB1_1776:
	add.s32 	%r5161, %r1481, 3584;
	and.b32  	%r6996, %r5161, 8191;
	setp.gt.u32 	%p1952, %r6966, 3;
	@%p1952 bra 	$L__BB1_1782;
	shl.b32 	%r5162, %r6996, 3;
	add.s32 	%r5164, %r5010, %r5162;
	ld.shared.u64 	%rd2981, [%r5164];
	setp.ne.s64 	%p1953, %rd2981, 0;
	setp.eq.s32 	%p1954, %r1436, 512;
	or.pred  	%p1955, %p1954, %p1953;
	@%p1955 bra 	$L__BB1_1779;
	add.s32 	%r5165, %r6996, %r133;
	add.s32 	%r1524, %r6966, 1;
	mul.wide.u32 	%rd2982, %r6966, 4;
	add.s64 	%rd2983, %rd2, %rd2982;
	st.local.u32 	[%rd2983+280], %r5165;
	mov.u32 	%r6966, %r1524;
$L__BB1_1779:
	add.s32 	%r5166, %r1481, 3840;
	and.b32  	%r1526, %r5166, 8191;
	setp.gt.u32 	%p1957, %r6966, 3;
	mov.u32 	%r6996, %r1526;
	@%p1957 bra 	$L__BB1_1782;
	shl.b32 	%r5167, %r1526, 3;
	add.s32 	%r5169, %r5010, %r5167;
	ld.shared.u64 	%rd2984, [%r5169];
	setp.ne.s64 	%p1959, %rd2984, 0;
	setp.eq.s32 	%p1960, %r1436, 256;
	or.pred  	%p1961, %p1960, %p1959;
	mov.pred 	%p2797, -1;
	mov.u32 	%r6996, %r1436;
	@%p1961 bra 	$L__BB1_1782;
	add.s32 	%r5170, %r1526, %r133;
	mul.wide.u32 	%rd2985, %r6966, 4;
	add.s64 	%rd2986, %rd2, %rd2985;
	st.local.u32 	[%rd2986+280], %r5170;
	mov.u32 	%r6996, %r1436;
$L__BB1_1782:
	st.local.u32 	[%rd2+272], %r6996;
	ld.local.u32 	%r1528, [%rd2+276];
	shl.b32 	%r5172, %r1528, 2;
	add.s32 	%r5174, %r5010, %r5172;
	ld.shared.u32 	%r5175, [%r5174+65536];
	setp.ne.s32 	%p1963, %r5175, 0;
	setp.eq.s32 	%p1964, %r1528, 0;
	or.pred  	%p1965, %p1964, %p1963;
	mov.b32 	%r6998, 0;
	@%p1965 bra 	$L__BB1_1784;
	add.s32 	%r5177, %r1528, %r133;
	st.local.u32 	[%rd2+408], %r5177;
	mov.b32 	%r6998, 1;
$L__BB1_1784:
	add.s32 	%r5178, %r1528, 256;
	and.b32  	%r1530, %r5178, 8191;
	shl.b32 	%r5179, %r5178, 2;
	and.b32  	%r5180, %r5179, 32764;
	add.s32 	%r5182, %r5010, %r5180;
	ld.shared.u32 	%r5183, [%r5182+65536];
	setp.ne.s32 	%p1966, %r5183, 0;
	and.b32  	%r1531, %r1528, 8191;
	setp.eq.s32 	%p1967, %r1531, 7936;
	or.pred  	%p1968, %p1967, %p1966;
	@%p1968 bra 	$L__BB1_1786;
	add.s32 	%r5184, %r1530, %r133;
	add.s32 	%r1532, %r6998, 1;
	mul.wide.u32 	%rd2987, %r6998, 4;
	add.s64 	%rd2988, %rd2, %rd2987;
	st.local.u32 	[%rd2988+408], %r5184;
	mov.u32 	%r6998, %r1532;
$L__BB1_1786:
	add.s32 	%r5185, %r1528, 512;
	and.b32  	%r1534, %r5185, 8191;
	shl.b32 	%r5186, %r5185, 2;
	and.b32  	%r5187, %r5186, 32764;
	add.s32 	%r5189, %r5010, %r5187;
	ld.shared.u32 	%r5190, [%r5189+65536];
	setp.ne.s32 	%p1969, %r5190, 0;
	setp.eq.s32 	%p1970, %r1531, 7680;
	or.pred  	%p1971, %p1970, %p1969;
	@%p1971 bra 	$L__BB1_1788;
	add.s32 	%r5191, %r1534, %r133;
	add.s32 	%r1535, %r6998, 1;
	mul.wide.u32 	%rd2989, %r6998, 4;
	add.s64 	%rd2990, %rd2, %rd2989;
	st.local.u32 	[%rd2990+408], %r5191;
	mov.u32 	%r6998, %r1535;
$L__BB1_1788:
	add.s32 	%r5192, %r1528, 768;
	and.b32  	%r1537, %r5192, 8191;
	shl.b32 	%r5193, %r5192, 2;
	and.b32  	%r5194, %r5193, 32764;
	add.s32 	%r5196, %r5010, %r5194;
	ld.shared.u32 	%r5197, [%r5196+65536];
	setp.ne.s32 	%p1972, %r5197, 0;
	setp.eq.s32 	%p1973, %r1531, 7424;
	or.pred  	%p1974, %p1973, %p1972;
	@%p1974 bra 	$L__BB1_1790;
	add.s32 	%r5198, %r1537, %r133;
	add.s32 	%r1538, %r6998, 1;
	mul.wide.u32 	%rd2991, %r6998, 4;
	add.s64 	%rd2992, %rd2, %rd2991;
	st.local.u32 	[%rd2992+408], %r5198;
	mov.u32 	%r6998, %r1538;
$L__BB1_1790:
	add.s32 	%r5199, %r1528, 1024;
	and.b32  	%r7028, %r5199, 8191;
	setp.gt.u32 	%p1976, %r6998, 3;
	mov.pred 	%p2798, 0;
	@%p1976 bra 	$L__BB1_1874;
	shl.b32 	%r5200, %r7028, 2;
	add.s32 	%r5202, %r5010, %r5200;
	ld.shared.u32 	%r5203, [%r5202+65536];
	setp.ne.s32 	%p1977, %r5203, 0;
	setp.eq.s32 	%p1978, %r1531, 7168;
	or.pred  	%p1979, %p1978, %p1977;
	@%p1979 bra 	$L__BB1_1793;
	add.s32 	%r5204, %r7028, %r133;
	add.s32 	%r1541, %r6998, 1;
	mul.wide.u32 	%rd2993, %r6998, 4;
	add.s64 	%rd2994, %rd2, %rd2993;
	st.local.u32 	[%rd2994+408], %r5204;
	mov.u32 	%r6998, %r1541;
$L__BB1_1793:
	add.s32 	%r5205, %r1528, 1280;
	and.b32  	%r7028, %r5205, 8191;
	setp.gt.u32 	%p1981, %r6998, 3;
	@%p1981 bra 	$L__BB1_1874;
	shl.b32 	%r5206, %r7028, 2;
	add.s32 	%r5208, %r5010, %r5206;
	ld.shared.u32 	%r5209, [%r5208+65536];
	setp.ne.s32 	%p1982, %r5209, 0;
	setp.eq.s32 	%p1983, %r1531, 6912;
	or.pred  	%p1984, %p1983, %p1982;
	@%p1984 bra 	$L__BB1_1796;
	add.s32 	%r5210, %r7028, %r133;
	add.s32 	%r1544, %r6998, 1;
	mul.wide.u32 	%rd2995, %r6998, 4;
	add.s64 	%rd2996, %rd2, %rd2995;
	st.local.u32 	[%rd2996+408], %r5210;
	mov.u32 	%r6998, %r1544;
$L__BB1_1796:
	add.s32 	%r5211, %r1528, 1536;
	and.b32  	%r7028, %r5211, 8191;
	setp.gt.u32 	%p1986, %r6998, 3;
	@%p1986 bra 	$L__BB1_1874;
	shl.b32 	%r5212, %r7028, 2;
	add.s32 	%r5214, %r5010, %r5212;
	ld.shared.u32 	%r5215, [%r5214+65536];
	setp.ne.s32 	%p1987, %r5215, 0;
	setp.eq.s32 	%p1988, %r1531, 6656;
	or.pred  	%p1989, %p1988, %p1987;
	@%p1989 bra 	$L__BB1_1799;
	add.s32 	%r5216, %r7028, %r133;
	add.s32 	%r1547, %r6998, 1;
	mul.wide.u32 	%rd2997, %r6998, 4;
	add.s64 	%rd2998, %rd2, %rd2997;
	st.local.u32 	[%rd2998+408], %r5216;
	mov.u32 	%r6998, %r1547;
$L__BB1_1799:
	add.s32 	%r5217, %r1528, 1792;
	and.b32  	%r7028, %r5217, 8191;
	setp.gt.u32 	%p1991, %r6998, 3;
	@%p1991 bra 	$L__BB1_1874;
	shl.b32 	%r5218, %r7028, 2;
	add.s32 	%r5220, %r5010, %r5218;
	ld.shared.u32 	%r5221, [%r5220+65536];
	setp.ne.s32 	%p1992, %r5221, 0;
	setp.eq.s32 	%p1993, %r1531, 6400;
	or.pred  	%p1994, %p1993, %p1992;
	@%p1994 bra 	$L__BB1_1802;
	add.s32 	%r5222, %r7028, %r133;
	add.s32 	%r1550, %r6998, 1;
	mul.wide.u32 	%rd2999, %r6998, 4;
	add.s64 	%rd3000, %rd2, %rd2999;
	st.local.u32 	[%rd3000+408], %r5222;
	mov.u32 	%r6998, %r1550;
$L__BB1_1802:
	add.s32 	%r5223, %r1528, 2048;
	and.b32  	%r7028, %r5223, 8191;
	setp.gt.u32 	%p1996, %r6998, 3;
	@%p1996 bra 	$L__BB1_1874;
	shl.b32 	%r5224, %r7028, 2;
	add.s32 	%r5226, %r5010, %r5224;
	ld.shared.u32 	%r5227, [%r5226+65536];
	setp.ne.s32 	%p1997, %r5227, 0;
	setp.eq.s32 	%p1998, %r1531, 6144;
	or.pred  	%p1999, %p1998, %p1997;
	@%p1999 bra 	$L__BB1_1805;
	add.s32 	%r5228, %r7028, %r133;
	add.s32 	%r1553, %r6998, 1;
	mul.wide.u32 	%rd3001, %r6998, 4;
	add.s64 	%rd3002, %rd2, %rd3001;
	st.local.u32 	[%rd3002+408], %r5228;
	mov.u32 	%r6998, %r1553;
$L__BB1_1805:
	add.s32 	%r5229, %r1528, 2304;
	and.b32  	%r7028, %r5229, 8191;
	setp.gt.u32 	%p2001, %r6998, 3;
	@%p2001 bra 	$L__BB1_1874;
	shl.b32 	%r5230, %r7028, 2;
	add.s32 	%r5232, %r5010, %r5230;
	ld.shared.u32 	%r5233, [%r5232+65536];
	setp.ne.s32 	%p2002, %r5233, 0;
	setp.eq.s32 	%p2003, %r1531, 5888;
	or.pred  	%p2004, %p2003, %p2002;
	@%p2004 bra 	$L__BB1_1808;
	add.s32 	%r5234, %r7028, %r133;
	add.s32 	%r1556, %r6998, 1;
	mul.wide.u32 	%rd3003, %r6998, 4;
	add.s64 	%rd3004, %rd2, %rd3003;
	st.local.u32 	[%rd3004+408], %r5234;
	mov.u32 	%r6998, %r1556;
$L__BB1_1808:
	add.s32 	%r5235, %r1528, 2560;
	and.b32  	%r7028, %r5235, 8191;
	setp.gt.u32 	%p2006, %r6998, 3;
	@%p2006 bra 	$L__BB1_1874;
	shl.b32 	%r5236, %r7028, 2;
	add.s32 	%r5238, %r5010, %r5236;
	ld.shared.u32 	%r5239, [%r5238+65536];
	setp.ne.s32 	%p2007, %r5239, 0;
	setp.eq.s32 	%p2008, %r1531, 5632;
	or.pred  	%p2009, %p2008, %p2007;
	@%p2009 bra 	$L__BB1_1811;
	add.s32 	%r5240, %r7028, %r133;
	add.s32 	%r1559, %r6998, 1;
	mul.wide.u32 	%rd3005, %r6998, 4;
	add.s64 	%rd3006, %rd2, %rd3005;
	st.local.u32 	[%rd3006+408], %r5240;
	mov.u32 	%r6998, %r1559;
$L__BB1_1811:
	add.s32 	%r5241, %r1528, 2816;
	and.b32  	%r7028, %r5241, 8191;
	setp.gt.u32 	%p2011, %r6998, 3;
	@%p2011 bra 	$L__BB1_1874;
	shl.b32 	%r5242, %r7028, 2;
	add.s32 	%r5244, %r5010, %r5242;
	ld.shared.u32 	%r5245, [%r5244+65536];
	setp.ne.s32 	%p2012, %r5245, 0;
	setp.eq.s32 	%p2013, %r1531, 5376;
	or.pred  	%p2014, %p2013, %p2012;
	@%p2014 bra 	$L__BB1_1814;
	add.s32 	%r5246, %r7028, %r133;
	add.s32 	%r1562, %r6998, 1;
	mul.wide.u32 	%rd3007, %r6998, 4;
	add.s64 	%rd3008, %rd2, %rd3007;
	st.local.u32 	[%rd3008+408], %r5246;
	mov.u32 	%r6998, %r1562;
$L__BB1_1814:
	add.s32 	%r5247, %r1528, 3072;
	and.b32  	%r7028, %r5247, 8191;
	setp.gt.u32 	%p2016, %r6998, 3;
	@%p2016 bra 	$L__BB1_1874;
	shl.b32 	%r5248, %r7028, 2;
	add.s32 	%r5250, %r5010, %r5248;
	ld.shared.u32 	%r5251, [%r5250+65536];
	setp.ne.s32 	%p2017, %r5251, 0;
	setp.eq.s32 	%p2018, %r1531, 5120;
	or.pred  	%p2019, %p2018, %p2017;
	@%p2019 bra 	$L__BB1_1817;
	add.s32 	%r5252, %r7028, %r133;
	add.s32 	%r1565, %r6998, 1;
	mul.wide.u32 	%rd3009, %r6998, 4;
	add.s64 	%rd3010, %rd2, %rd3009;
	st.local.u32 	[%rd3010+408], %r5252;
	mov.u32 	%r6998, %r1565;
$L__BB1_1817:
	add.s32 	%r5253, %r1528, 3328;
	and.b32  	%r7028, %r5253, 8191;
	setp.gt.u32 	%p2021, %r6998, 3;
	@%p2021 bra 	$L__BB1_1874;
	shl.b32 	%r5254, %r7028, 2;
	add.s32 	%r5256, %r5010, %r5254;
	ld.shared.u32 	%r5257, [%r5256+65536];
	setp.ne.s32 	%p2022, %r5257, 0;
	setp.eq.s32 	%p2023, %r1531, 4864;
	or.pred  	%p2024, %p2023, %p2022;
	@%p2024 bra 	$L__BB1_1820;
	add.s32 	%r5258, %r7028, %r133;
	add.s32 	%r1568, %r6998, 1;
	mul.wide.u32 	%rd3011, %r6998, 4;
	add.s64 	%rd3012, %rd2, %rd3011;
	st.local.u32 	[%rd3012+408], %r5258;
	mov.u32 	%r6998, %r1568;
$L__BB1_1820:
	add.s32 	%r5259, %r1528, 3584;
	and.b32  	%r7028, %r5259, 8191;
	setp.gt.u32 	%p2026, %r6998, 3;
	@%p2026 bra 	$L__BB1_1874;
	shl.b32 	%r5260, %r7028, 2;
	add.s32 	%r5262, %r5010, %r5260;
	ld.shared.u32 	%r5263, [%r5262+65536];
	setp.ne.s32 	%p2027, %r5263, 0;
	setp.eq.s32 	%p2028, %r1531, 4608;
	or.pred  	%p2029, %p2028, %p2027;
	@%p2029 bra 	$L__BB1_1823;
	add.s32 	%r5264, %r7028, %r133;
	add.s32 	%r1571, %r6998, 1;
	mul.wide.u32 	%rd3013, %r6998, 4;
	add.s64 	%rd3014, %rd2, %rd3013;
	st.local.u32 	[%rd3014+408], %r5264;
	mov.u32 	%r6998, %r1571;
$L__BB1_1823:
	add.s32 	%r5265, %r1528, 3840;
	and.b32  	%r7028, %r5265, 8191;
	setp.gt.u32 	%p2031, %r6998, 3;
	@%p2031 bra 	$L__BB1_1874;
	shl.b32 	%r5266, %r7028, 2;
	add.s32 	%r5268, %r5010, %r5266;
	ld.shared.u32 	%r5269, [%r5268+65536];
	setp.ne.s32 	%p2032, %r5269, 0;
	setp.eq.s32 	%p2033, %r1531, 4352;
	or.pred  	%p2034, %p2033, %p2032;
	@%p2034 bra 	$L__BB1_1826;
	add.s32 	%r5270, %r7028, %r133;
	add.s32 	%r1574, %r6998, 1;
	mul.wide.u32 	%rd3015, %r6998, 4;
	add.s64 	%rd3016, %rd2, %rd3015;
	st.local.u32 	[%rd3016+408], %r5270;
	mov.u32 	%r6998, %r1574;
$L__BB1_1826:
	xor.b32  	%r1576, %r1531, 4096;
	setp.gt.u32 	%p2036, %r6998, 3;
	mov.u32 	%r7028, %r1576;
	@%p2036 bra 	$L__BB1_1874;
	shl.b32 	%r5271, %r1576, 2;
	add.s32 	%r5273, %r5010, %r5271;
	ld.shared.u32 	%r5274, [%r5273+65536];
	setp.ne.s32 	%p2037, %r5274, 0;
	setp.eq.s32 	%p2038, %r1531, 4096;
	or.pred  	%p2039, %p2038, %p2037;
	@%p2039 bra 	$L__BB1_1829;
	add.s32 	%r5275, %r1576, %r133;
	add.s32 	%r1577, %r6998, 1;
	mul.wide.u32 	%rd3017, %r6998, 4;
	add.s64 	%rd3018, %rd2, %rd3017;
	st.local.u32 	[%rd3018+408], %r5275;
	mov.u32 	%r6998, %r1577;
$L__BB1_1829:
	add.s32 	%r5276, %r1576, 256;
	and.b32  	%r7028, %r5276, 8191;
	setp.gt.u32 	%p2041, %r6998, 3;
	@%p2041 bra 	$L__BB1_1874;
	shl.b32 	%r5277, %r7028, 2;
	add.s32 	%r5279, %r5010, %r5277;
	ld.shared.u32 	%r5280, [%r5279+65536];
	setp.ne.s32 	%p2042, %r5280, 0;
	setp.eq.s32 	%p2043, %r1531, 3840;
	or.pred  	%p2044, %p2043, %p2042;
	@%p2044 bra 	$L__BB1_1832;
	add.s32 	%r5281, %r7028, %r133;
	add.s32 	%r1580, %r6998, 1;
	mul.wide.u32 	%rd3019, %r6998, 4;
	add.s64 	%rd3020, %rd2, %rd3019;
	st.local.u32 	[%rd3020+408], %r5281;
	mov.u32 	%r6998, %r1580;
$L__BB1_1832:
	add.s32 	%r5282, %r1576, 512;
	and.b32  	%r7028, %r5282, 8191;
	setp.gt.u32 	%p2046, %r6998, 3;
	@%p2046 bra 	$L__BB1_1874;
	shl.b32 	%r5283, %r7028, 2;
	add.s32 	%r5285, %r5010, %r5283;
	ld.shared.u32 	%r5286, [%r5285+65536];
	setp.ne.s32 	%p2047, %r5286, 0;
	setp.eq.s32 	%p2048, %r1531, 3584;
	or.pred  	%p2049, %p2048, %p2047;
	@%p2049 bra 	$L__BB1_1835;
	add.s32 	%r5287, %r7028, %r133;
	add.s32 	%r1583, %r6998, 1;
	mul.wide.u32 	%rd3021, %r6998, 4;
	add.s64 	%rd3022, %rd2, %rd3021;
	st.local.u32 	[%rd3022+408], %r5287;
	mov.u32 	%r6998, %r1583;
$L__BB1_1835:
	add.s32 	%r5288, %r1576, 768;
	and.b32  	%r7028, %r5288, 8191;
	setp.gt.u32 	%p2051, %r6998, 3;
	@%p2051 bra 	$L__BB1_1874;
	shl.b32 	%r5289, %r7028, 2;
	add.s32 	%r5291, %r5010, %r5289;
	ld.shared.u32 	%r5292, [%r5291+65536];
	setp.ne.s32 	%p2052, %r5292, 0;
	setp.eq.s32 	%p2053, %r1531, 3328;
	or.pred  	%p2054, %p2053, %p2052;
	@%p2054 bra 	$L__BB1_1838;
	add.s32 	%r5293, %r7028, %r133;
	add.s32 	%r1586, %r6998, 1;
	mul.wide.u32 	%rd3023, %r6998, 4;
	add.s64 	%rd3024, %rd2, %rd3023;
	st.local.u32 	[%rd3024+408], %r5293;
	mov.u32 	%r6998, %r1586;
$L__BB1_1838:
	add.s32 	%r5294, %r1576, 1024;
	and.b32  	%r7028, %r5294, 8191;
	setp.gt.u32 	%p2056, %r6998, 3;
	@%p2056 bra 	$L__BB1_1874;
	shl.b32 	%r5295, %r7028, 2;
	add.s32 	%r5297, %r5010, %r5295;
	ld.shared.u32 	%r5298, [%r5297+65536];
	setp.ne.s32 	%p2057, %r5298, 0;
	setp.eq.s32 	%p2058, %r1531, 3072;
	or.pred  	%p2059, %p2058, %p2057;
	@%p2059 bra 	$L__BB1_1841;
	add.s32 	%r5299, %r7028, %r133;
	add.s32 	%r1589, %r6998, 1;
	mul.wide.u32 	%rd3025, %r6998, 4;
	add.s64 	%rd3026, %rd2, %rd3025;
	st.local.u32 	[%rd3026+408], %r5299;
	mov.u32 	%r6998, %r1589;
$L__BB1_1841:
	add.s32 	%r5300, %r1576, 1280;
	and.b32  	%r7028, %r5300, 8191;
	setp.gt.u32 	%p2061, %r6998, 3;
	@%p2061 bra 	$L__BB1_1874;
	shl.b32 	%r5301, %r7028, 2;
	add.s32 	%r5303, %r5010, %r5301;
	ld.shared.u32 	%r5304, [%r5303+65536];
	setp.ne.s32 	%p2062, %r5304, 0;
	setp.eq.s32 	%p2063, %r1531, 2816;
	or.pred  	%p2064, %p2063, %p2062;
	@%p2064 bra 	$L__BB1_1844;
	add.s32 	%r5305, %r7028, %r133;
	add.s32 	%r1592, %r6998, 1;
	mul.wide.u32 	%rd3027, %r6998, 4;
	add.s64 	%rd3028, %rd2, %rd3027;
	st.local.u32 	[%rd3028+408], %r5305;
	mov.u32 	%r6998, %r1592;
$L__BB1_1844:
	add.s32 	%r5306, %r1576, 1536;
	and.b32  	%r7028, %r5306, 8191;
	setp.gt.u32 	%p2066, %r6998, 3;
	@%p2066 bra 	$L__BB1_1874;
	shl.b32 	%r5307, %r7028, 2;
	add.s32 	%r5309, %r5010, %r5307;
	ld.shared.u32 	%r5310, [%r5309+65536];
	setp.ne.s32 	%p2067, %r5310, 0;
	setp.eq.s32 	%p2068, %r1531, 2560;
	or.pred  	%p2069, %p2068, %p2067;
	@%p2069 bra 	$L__BB1_1847;
	add.s32 	%r5311, %r7028, %r133;
	add.s32 	%r1595, %r6998, 1;
	mul.wide.u32 	%rd3029, %r6998, 4;
	add.s64 	%rd3030, %rd2, %rd3029;
	st.local.u32 	[%rd3030+408], %r5311;
	mov.u32 	%r6998, %r1595;
$L__BB1_1847:
	add.s32 	%r5312, %r1576, 1792;
	and.b32  	%r7028, %r5312, 8191;
	setp.gt.u32 	%p2071, %r6998, 3;
	@%p2071 bra 	$L__BB1_1874;
	shl.b32 	%r5313, %r7028, 2;
	add.s32 	%r5315, %r5010, %r5313;
	ld.shared.u32 	%r5316, [%r5315+65536];
	setp.ne.s32 	%p2072, %r5316, 0;
	setp.eq.s32 	%p2073, %r1531, 2304;
	or.pred  	%p2074, %p2073, %p2072;
	@%p2074 bra 	$L__BB1_1850;
	add.s32 	%r5317, %r7028, %r133;
	add.s32 	%r1598, %r6998, 1;
	mul.wide.u32 	%rd3031, %r6998, 4;
	add.s64 	%rd3032, %rd2, %rd3031;
	st.local.u32 	[%rd3032+408], %r5317;
	mov.u32 	%r6998, %r1598;
$L__BB1_1850:
	add.s32 	%r5318, %r1576, 2048;
	and.b32  	%r7028, %r5318, 8191;
	setp.gt.u32 	%p2076, %r6998, 3;
	@%p2076 bra 	$L__BB1_1874;
	shl.b32 	%r5319, %r7028, 2;
	add.s32 	%r5321, %r5010, %r5319;
	ld.shared.u32 	%r5322, [%r5321+65536];
	setp.ne.s32 	%p2077, %r5322, 0;
	setp.eq.s32 	%p2078, %r1531, 2048;
	or.pred  	%p2079, %p2078, %p2077;
	@%p2079 bra 	$L__BB1_1853;
	add.s32 	%r5323, %r7028, %r133;
	add.s32 	%r1601, %r6998, 1;
	mul.wide.u32 	%rd3033, %r6998, 4;
	add.s64 	%rd3034, %rd2, %rd3033;
	st.local.u32 	[%rd3034+408], %r5323;
	mov.u32 	%r6998, %r1601;
$L__BB1_1853:
	add.s32 	%r5324, %r1576, 2304;
	and.b32  	%r7028, %r5324, 8191;
	setp.gt.u32 	%p2081, %r6998, 3;
	@%p2081 bra 	$L__BB1_1874;
	shl.b32 	%r5325, %r7028, 2;
	add.s32 	%r5327, %r5010, %r5325;
	ld.shared.u32 	%r5328, [%r5327+65536];
	setp.ne.s32 	%p2082, %r5328, 0;
	setp.eq.s32 	%p2083, %r1531, 1792;
	or.pred  	%p2084, %p2083, %p2082;
	@%p2084 bra 	$L__BB1_1856;
	add.s32 	%r5329, %r7028, %r133;
	add.s32 	%r1604, %r6998, 1;
	mul.wide.u32 	%rd3035, %r6998, 4;
	add.s64 	%rd3036, %rd2, %rd3035;
	st.local.u32 	[%rd3036+408], %r5329;
	mov.u32 	%r6998, %r1604;
$L__BB1_1856:
	add.s32 	%r5330, %r1576, 2560;
	and.b32  	%r7028, %r5330, 8191;
	setp.gt.u32 	%p2086, %r6998, 3;
	@%p2086 bra 	$L__BB1_1874;
	shl.b32 	%r5331, %r7028, 2;
	add.s32 	%r5333, %r5010, %r5331;
	ld.shared.u32 	%r5334, [%r5333+65536];
	setp.ne.s32 	%p2087, %r5334, 0;
	setp.eq.s32 	%p2088, %r1531, 1536;
	or.pred  	%p2089, %p2088, %p2087;
	@%p2089 bra 	$L__BB1_1859;
	add.s32 	%r5335, %r7028, %r133;
	add.s32 	%r1607, %r6998, 1;
	mul.wide.u32 	%rd3037, %r6998, 4;
	add.s64 	%rd3038, %rd2, %rd3037;
	st.local.u32 	[%rd3038+408], %r5335;
	mov.u32 	%r6998, %r1607;
$L__BB1_1859:
	add.s32 	%r5336, %r1576, 2816;
	and.b32  	%r7028, %r5336, 8191;
	setp.gt.u32 	%p2091, %r6998, 3;
	@%p2091 bra 	$L__BB1_1874;
	shl.b32 	%r5337, %r7028, 2;
	add.s32 	%r5339, %r5010, %r5337;
	ld.shared.u32 	%r5340, [%r5339+65536];
	setp.ne.s32 	%p2092, %r5340, 0;
	setp.eq.s32 	%p2093, %r1531, 1280;
	or.pred  	%p2094, %p2093, %p2092;
	@%p2094 bra 	$L__BB1_1862;
	add.s32 	%r5341, %r7028, %r133;
	add.s32 	%r1610, %r6998, 1;
	mul.wide.u32 	%rd3039, %r6998, 4;
	add.s64 	%rd3040, %rd2, %rd3039;
	st.local.u32 	[%rd3040+408], %r5341;
	mov.u32 	%r6998, %r1610;
$L__BB1_1862:
	add.s32 	%r5342, %r1576, 3072;
	and.b32  	%r7028, %r5342, 8191;
	setp.gt.u32 	%p2096, %r6998, 3;
	@%p2096 bra 	$L__BB1_1874;
	shl.b32 	%r5343, %r7028, 2;
	add.s32 	%r5345, %r5010, %r5343;
	ld.shared.u32 	%r5346, [%r5345+65536];
	setp.ne.s32 	%p2097, %r5346, 0;
	setp.eq.s32 	%p2098, %r1531, 1024;
	or.pred  	%p2099, %p2098, %p2097;
	@%p2099 bra 	$L__BB1_1865;
	add.s32 	%r5347, %r7028, %r133;
	add.s32 	%r1613, %r6998, 1;
	mul.wide.u32 	%rd3041, %r6998, 4;
	add.s64 	%rd3042, %rd2, %rd3041;
	st.local.u32 	[%rd3042+408], %r5347;
	mov.u32 	%r6998, %r1613;
$L__BB1_1865:
	add.s32 	%r5348, %r1576, 3328;
	and.b32  	%r7028, %r5348, 8191;
	setp.gt.u32 	%p2101, %r6998, 3;
	@%p2101 bra 	$L__BB1_1874;
	shl.b32 	%r5349, %r7028, 2;
	add.s32 	%r5351, %r5010, %r5349;
	ld.shared.u32 	%r5352, [%r5351+65536];
	setp.ne.s32 	%p2102, %r5352, 0;
	setp.eq.s32 	%p2103, %r1531, 768;
	or.pred  	%p2104, %p2103, %p2102;
	@%p2104 bra 	$L__BB1_1868;
	add.s32 	%r5353, %r7028, %r133;
	add.s32 	%r1616, %r6998, 1;
	mul.wide.u32 	%rd3043, %r6998, 4;
	add.s64 	%rd3044, %rd2, %rd3043;
	st.local.u32 	[%rd3044+408], %r5353;
	mov.u32 	%r6998, %r1616;
$L__BB1_1868:
	add.s32 	%r5354, %r1576, 3584;
	and.b32  	%r7028, %r5354, 8191;
	setp.gt.u32 	%p2106, %r6998, 3;
	@%p2106 bra 	$L__BB1_1874;
	shl.b32 	%r5355, %r7028, 2;
	add.s32 	%r5357, %r5010, %r5355;
	ld.shared.u32 	%r5358, [%r5357+65536];
	setp.ne.s32 	%p2107, %r5358, 0;
	setp.eq.s32 	%p2108, %r1531, 512;
	or.pred  	%p2109, %p2108, %p2107;
	@%p2109 bra 	$L__BB1_1871;
	add.s32 	%r5359, %r7028, %r133;
	add.s32 	%r1619, %r6998, 1;
	mul.wide.u32 	%rd3045, %r6998, 4;
	add.s64 	%rd3046, %rd2, %rd3045;
	st.local.u32 	[%rd3046+408], %r5359;
	mov.u32 	%r6998, %r1619;
$L__BB1_1871:
	add.s32 	%r5360, %r1576, 3840;
	and.b32  	%r1621, %r5360, 8191;
	setp.gt.u32 	%p2111, %r6998, 3;
	mov.u32 	%r7028, %r1621;
	@%p2111 bra 	$L__BB1_1874;
	shl.b32 	%r5361, %r1621, 2;
	add.s32 	%r5363, %r5010, %r5361;
	ld.shared.u32 	%r5364, [%r5363+65536];
	setp.ne.s32 	%p2113, %r5364, 0;
	setp.eq.s32 	%p2114, %r1531, 256;
	or.pred  	%p2115, %p2114, %p2113;
	mov.pred 	%p2798, -1;
	mov.u32 	%r7028, %r1531;
	@%p2115 bra 	$L__BB1_1874;
	add.s32 	%r5365, %r1621, %r133;
	mul.wide.u32 	%rd3047, %r6998, 4;
	add.s64 	%rd3048, %rd2, %rd3047;
	st.local.u32 	[%rd3048+408], %r5365;
	mov.u32 	%r7028, %r1531;
$L__BB1_1874:
	st.local.u32 	[%rd2+276], %r7028;
	sub.s32 	%r5366, %r1037, %r1432;
	add.s32 	%r5367, %r5366, 1;
	setp.lt.u32 	%p2117, %r5367, 4;
	or.pred  	%p2118, %p2117, %p2797;
	or.pred  	%p2119, %p2118, %p2798;
	@%p2119 bra 	$L__BB1_2267;
	ld.param.u64 	%rd3993, [_Z9evaluatorP4GNetj_param_0];
	shr.u32 	%r5368, %r1040, 3;
	shr.u32 	%r1623, %r1040, 16;
	setp.eq.s32 	%p2120, %r1623, %r132;
	sub.s32 	%r5369, %r5368, %r133;
	mul.wide.u32 	%rd3049, %r5369, 8;
	cvt.u64.u32 	%rd3050, %r5010;
	cvta.shared.u64 	%rd3051, %rd3050;
	add.s64 	%rd4152, %rd3051, %rd3049;
	and.b32  	%r5371, %r1040, -8;
	cvt.u64.u32 	%rd3052, %r5371;
	add.s64 	%rd426, %rd3993, %rd3052;
	mov.u64 	%rd4150, %rd4152;
	@%p2120 bra 	$L__BB1_1877;
	add.s64 	%rd4150, %rd426, 8388608;
$L__BB1_1877:
	ld.u64 	%rd3053, [%rd4150];
	setp.eq.s64 	%p2121, %rd3053, 0;
	@%p2121 bra 	$L__BB1_2267;
	ld.param.u64 	%rd3994, [_Z9evaluatorP4GNetj_param_0];
	shr.u32 	%r5372, %r1039, 3;
	shr.u32 	%r1624, %r1039, 16;
	setp.eq.s32 	%p2122, %r1624, %r132;
	sub.s32 	%r5373, %r5372, %r133;
	mul.wide.u32 	%rd3054, %r5373, 8;
	mov.u32 	%r5374, shared_mem;
	cvt.u64.u32 	%rd3055, %r5374;
	cvta.shared.u64 	%rd3056, %rd3055;
	add.s64 	%rd4153, %rd3056, %rd3054;
	and.b32  	%r5375, %r1039, -8;
	cvt.u64.u32 	%rd3057, %r5375;
	add.s64 	%rd430, %rd3994, %rd3057;
	mov.u64 	%rd4151, %rd4153;
	@%p2122 bra 	$L__BB1_1880;
	add.s64 	%rd4151, %rd430, 8388608;
$L__BB1_1880:
	ld.u64 	%rd3058, [%rd4151];
	setp.eq.s64 	%p2123, %rd3058, 0;
	@%p2123 bra 	$L__BB1_2267;
	@%p2120 bra 	$L__BB1_1885;
	mul.wide.u32 	%rd3059, %r1623, 4;
	add.s64 	%rd3060, %rd39, %rd3059;
	atom.global.add.u32 	%r5376, [%rd3060], -1;
	setp.ne.s32 	%p2125, %r5376, 1;
	@%p2125 bra 	$L__BB1_1884;
	atom.global.add.u32 	%r5377, [%rd40], 1;
	shl.b32 	%r5378, %r5377, 2;
	cvt.u64.u32 	%rd3061, %r5378;
	and.b64  	%rd3062, %rd3061, 262140;
	add.s64 	%rd3063, %rd37, %rd3062;
	st.global.u32 	[%rd3063], %r1623;
$L__BB1_1884:
	add.s64 	%rd4152, %rd426, 8388608;
$L__BB1_1885:
	atom.exch.b64 	%rd435, [%rd4152], 0;
	@%p2122 bra 	$L__BB1_1889;
	mul.wide.u32 	%rd3064, %r1624, 4;
	add.s64 	%rd3065, %rd39, %rd3064;
	atom.global.add.u32 	%r5379, [%rd3065], -1;
	setp.ne.s32 	%p2127, %r5379, 1;
	@%p2127 bra 	$L__BB1_1888;
	atom.global.add.u32 	%r5380, [%rd40], 1;
	shl.b32 	%r5381, %r5380, 2;
	cvt.u64.u32 	%rd3066, %r5381;
	and.b64  	%rd3067, %rd3066, 262140;
	add.s64 	%rd3068, %rd37, %rd3067;
	st.global.u32 	[%rd3068], %r1624;
$L__BB1_1888:
	add.s64 	%rd4153, %rd430, 8388608;
$L__BB1_1889:
	atom.exch.b64 	%rd438, [%rd4153], 0;
	ld.local.u32 	%r1625, [%rd2+408];
	setp.eq.s32 	%p2128, %r1625, 0;
	shr.u32 	%r5382, %r1625, 13;
	setp.ne.s32 	%p2129, %r5382, %r132;
	or.pred  	%p2130, %p2128, %p2129;
	@%p2130 bra 	$L__BB1_1891;
	sub.s32 	%r5383, %r1625, %r133;
	mul.wide.u32 	%rd3070, %r5383, 4;
	mov.u32 	%r5384, shared_mem;
	cvt.u64.u32 	%rd3071, %r5384;
	cvta.shared.u64 	%rd3072, %rd3071;
	add.s64 	%rd3073, %rd3072, %rd3070;
	add.s64 	%rd4154, %rd3073, 65536;
	bra.uni 	$L__BB1_1892;
$L__BB1_1891:
	mul.wide.u32 	%rd3069, %r1625, 4;
	add.s64 	%rd4154, %rd38, %rd3069;
$L__BB1_1892:
	atom.exch.b32 	%r5385, [%rd4154], -7;
	ld.local.u32 	%r1626, [%rd2+412];
	setp.eq.s32 	%p2131, %r1626, 0;
	shr.u32 	%r5386, %r1626, 13;
	setp.ne.s32 	%p2132, %r5386, %r132;
	or.pred  	%p2133, %p2131, %p2132;
	@%p2133 bra 	$L__BB1_1894;
	sub.s32 	%r5387, %r1626, %r133;
	mul.wide.u32 	%rd3075, %r5387, 4;
	mov.u32 	%r5388, shared_mem;
	cvt.u64.u32 	%rd3076, %r5388;
	cvta.shared.u64 	%rd3077, %rd3076;
	add.s64 	%rd3078, %rd3077, %rd3075;
	add.s64 	%rd4155, %rd3078, 65536;
	bra.uni 	$L__BB1_1895;
$L__BB1_1894:
	mul.wide.u32 	%rd3074, %r1626, 4;
	add.s64 	%rd4155, %rd38, %rd3074;
$L__BB1_1895:
	atom.exch.b32 	%r5389, [%rd4155], -7;
	ld.local.u32 	%r1627, [%rd2+416];
	setp.eq.s32 	%p2134, %r1627, 0;
	shr.u32 	%r5390, %r1627, 13;
	setp.ne.s32 	%p2135, %r5390, %r132;
	or.pred  	%p2136, %p2134, %p2135;
	@%p2136 bra 	$L__BB1_1897;
	sub.s32 	%r5391, %r1627, %r133;
	mul.wide.u32 	%rd3080, %r5391, 4;
	mov.u32 	%r5392, shared_mem;
	cvt.u64.u32 	%rd3081, %r5392;
	cvta.shared.u64 	%rd3082, %rd3081;
	add.s64 	%rd3083, %rd3082, %rd3080;
	add.s64 	%rd4156, %rd3083, 65536;
	bra.uni 	$L__BB1_1898;
$L__BB1_1897:
	mul.wide.u32 	%rd3079, %r1627, 4;
	add.s64 	%rd4156, %rd38, %rd3079;
$L__BB1_1898:
	atom.exch.b32 	%r5393, [%rd4156], -7;
	ld.local.u32 	%r1628, [%rd2+420];
	setp.eq.s32 	%p2137, %r1628, 0;
	shr.u32 	%r5394, %r1628, 13;
	setp.ne.s32 	%p2138, %r5394, %r132;
	or.pred  	%p2139, %p2137, %p2138;
	@%p2139 bra 	$L__BB1_1900;
	sub.s32 	%r5395, %r1628, %r133;
	mul.wide.u32 	%rd3085, %r5395, 4;
	mov.u32 	%r5396, shared_mem;
	cvt.u64.u32 	%rd3086, %r5396;
	cvta.shared.u64 	%rd3087, %rd3086;
	add.s64 	%rd3088, %rd3087, %rd3085;
	add.s64 	%rd4157, %rd3088, 65536;
	bra.uni 	$L__BB1_1901;
$L__BB1_1900:
	mul.wide.u32 	%rd3084, %r1628, 4;
	add.s64 	%rd4157, %rd38, %rd3084;
$L__BB1_1901:
	atom.exch.b32 	%r5397, [%rd4157], -7;
	ld.local.u32 	%r1629, [%rd2+280];
	shr.u32 	%r5398, %r1629, 13;
	setp.ne.s32 	%p2140, %r5398, %r132;
	@%p2140 bra 	$L__BB1_1903;
	sub.s32 	%r5399, %r1629, %r133;
	mul.wide.u32 	%rd3091, %r5399, 8;
	mov.u32 	%r5400, shared_mem;
	cvt.u64.u32 	%rd3092, %r5400;
	cvta.shared.u64 	%rd3093, %rd3092;
	add.s64 	%rd4158, %rd3093, %rd3091;
	bra.uni 	$L__BB1_1904;
$L__BB1_1903:
	ld.param.u64 	%rd3995, [_Z9evaluatorP4GNetj_param_0];
	mul.wide.u32 	%rd3089, %r1629, 8;
	add.s64 	%rd3090, %rd3995, %rd3089;
	add.s64 	%rd4158, %rd3090, 8388608;
$L__BB1_1904:
	cvt.u64.u32 	%rd3094, %r1626;
	shl.b64 	%rd3095, %rd3094, 35;
	shl.b32 	%r5401, %r1625, 3;
	cvt.u64.u32 	%rd3096, %r5401;
	or.b64  	%rd3097, %rd3095, %rd3096;
	atom.exch.b64 	%rd3098, [%rd4158], %rd3097;
	ld.local.u32 	%r1630, [%rd2+284];
	shl.b32 	%r1631, %r1627, 3;
	shr.u32 	%r5402, %r1630, 13;
	setp.ne.s32 	%p2141, %r5402, %r132;
	@%p2141 bra 	$L__BB1_1906;
	sub.s32 	%r5403, %r1630, %r133;
	mul.wide.u32 	%rd3101, %r5403, 8;
	mov.u32 	%r5404, shared_mem;
	cvt.u64.u32 	%rd3102, %r5404;
	cvta.shared.u64 	%rd3103, %rd3102;
	add.s64 	%rd4159, %rd3103, %rd3101;
	bra.uni 	$L__BB1_1907;
$L__BB1_1906:
	ld.param.u64 	%rd3996, [_Z9evaluatorP4GNetj_param_0];
	mul.wide.u32 	%rd3099, %r1630, 8;
	add.s64 	%rd3100, %rd3996, %rd3099;
	add.s64 	%rd4159, %rd3100, 8388608;
$L__BB1_1907:
	cvt.u64.u32 	%rd3104, %r1631;
	cvt.u64.u32 	%rd3105, %r1628;
	shl.b64 	%rd3106, %rd3105, 35;
	or.b64  	%rd3107, %rd3106, %rd3104;
	atom.exch.b64 	%rd3108, [%rd4159], %rd3107;
	ld.local.u32 	%r1632, [%rd2+288];
	shl.b64 	%rd3109, %rd3104, 32;
	shl.b32 	%r5405, %r1625, 3;
	cvt.u64.u32 	%rd3110, %r5405;
	or.b64  	%rd457, %rd3109, %rd3110;
	shr.u32 	%r5406, %r1632, 13;
	setp.ne.s32 	%p2142, %r5406, %r132;
	@%p2142 bra 	$L__BB1_1909;
	sub.s32 	%r5407, %r1632, %r133;
	mul.wide.u32 	%rd3113, %r5407, 8;
	mov.u32 	%r5408, shared_mem;
	cvt.u64.u32 	%rd3114, %r5408;
	cvta.shared.u64 	%rd3115, %rd3114;
	add.s64 	%rd4160, %rd3115, %rd3113;
	bra.uni 	$L__BB1_1910;
$L__BB1_1909:
	ld.param.u64 	%rd3997, [_Z9evaluatorP4GNetj_param_0];
	mul.wide.u32 	%rd3111, %r1632, 8;
	add.s64 	%rd3112, %rd3997, %rd3111;
	add.s64 	%rd4160, %rd3112, 8388608;
$L__BB1_1910:
	atom.exch.b64 	%rd3116, [%rd4160], %rd457;
	ld.local.u32 	%r1633, [%rd2+292];
	shl.b32 	%r5409, %r1626, 3;
	cvt.u64.u32 	%rd3117, %r5409;
	cvt.u64.u32 	%rd3118, %r1628;
	shl.b64 	%rd3119, %rd3118, 35;
	or.b64  	%rd461, %rd3119, %rd3117;
	shr.u32 	%r5410, %r1633, 13;
	setp.ne.s32 	%p2143, %r5410, %r132;
	@%p2143 bra 	$L__BB1_1912;
	sub.s32 	%r5411, %r1633, %r133;
	mul.wide.u32 	%rd3122, %r5411, 8;
	mov.u32 	%r5412, shared_mem;
	cvt.u64.u32 	%rd3123, %r5412;
	cvta.shared.u64 	%rd3124, %rd3123;
	add.s64 	%rd4161, %rd3124, %rd3122;
	bra.uni 	$L__BB1_1913;
$L__BB1_1912:
	ld.param.u64 	%rd3998, [_Z9evaluatorP4GNetj_param_0];
	mul.wide.u32 	%rd3120, %r1633, 8;
	add.s64 	%rd3121, %rd3998, %rd3120;
	add.s64 	%rd4161, %rd3121, 8388608;
$L__BB1_1913:
	atom.exch.b64 	%rd3125, [%rd4161], %rd461;
	and.b32  	%r1634, %r1039, 7;
	shl.b32 	%r5413, %r1629, 3;
	or.b32  	%r5414, %r5413, %r1634;
	cvt.u32.u64 	%r5415, %rd435;
	and.b32  	%r5416, %r5415, 7;
	setp.eq.s32 	%p2144, %r5416, 0;
	selp.b32 	%r7030, %r5415, %r5414, %p2144;
	selp.b32 	%r7034, %r5414, %r5415, %p2144;
	and.b32  	%r5417, %r7030, 7;
	setp.ne.s32 	%p2145, %r5417, 0;
	@%p2145 bra 	$L__BB1_1922;
$L__BB1_1914:
	and.b32  	%r5418, %r7034, 7;
	setp.ne.s32 	%p2146, %r5418, 0;
	@%p2146 bra 	$L__BB1_1927;
$L__BB1_1915:
	shr.u32 	%r5419, %r7034, 3;
	setp.ne.s32 	%p2147, %r7034, 0;
	shr.u32 	%r1642, %r7034, 16;
	setp.eq.s32 	%p2148, %r1642, %r132;
	and.pred  	%p2149, %p2147, %p2148;
	sub.s32 	%r5420, %r5419, %r133;
	mul.wide.u32 	%rd3126, %r5420, 4;
	mov.u32 	%r5421, shared_mem;
	cvt.u64.u32 	%rd3127, %r5421;
	cvta.shared.u64 	%rd3128, %rd3127;
	add.s64 	%rd3129, %rd3128, %rd3126;
	add.s64 	%rd4163, %rd3129, 65536;
	mul.wide.u32 	%rd3130, %r5419, 4;
	add.s64 	%rd467, %rd38, %rd3130;
	mov.u64 	%rd4162, %rd4163;
	@%p2149 bra 	$L__BB1_1917;
	mov.u64 	%rd4162, %rd467;
$L__BB1_1917:
	atom.exch.b32 	%r1643, [%rd4162], -7;
	setp.eq.s32 	%p2150, %r1643, -7;
	@%p2150 bra 	$L__BB1_1927;
	setp.eq.s32 	%p2151, %r1643, 0;
	@%p2151 bra 	$L__BB1_1927;
	@%p2148 bra 	$L__BB1_1924;
	mul.wide.u32 	%rd3131, %r1642, 4;
	add.s64 	%rd3132, %rd39, %rd3131;
	atom.global.add.u32 	%r5422, [%rd3132], -1;
	setp.ne.s32 	%p2153, %r5422, 1;
	@%p2153 bra 	$L__BB1_1925;
	atom.global.add.u32 	%r5423, [%rd40], 1;
	shl.b32 	%r5424, %r5423, 2;
	cvt.u64.u32 	%rd3133, %r5424;
	and.b64  	%rd3134, %rd3133, 262140;
	add.s64 	%rd3135, %rd37, %rd3134;
	st.global.u32 	[%rd3135], %r1642;
	bra.uni 	$L__BB1_1925;
$L__BB1_1922:
	cvt.u64.u32 	%rd3148, %r7034;
	shl.b64 	%rd3149, %rd3148, 32;
	cvt.u64.u32 	%rd3150, %r7030;
	or.b64  	%rd465, %rd3149, %rd3150;
	mul.wide.u32 	%rd3151, %r7030, 8;
	and.b32  	%r5438, %r7034, 7;
	cvt.u64.u32 	%rd3152, %r5438;
	mov.b64 	%rd3153, 56;
	cvt.u32.u64 	%r5439, %rd3153;
	cvt.u32.u64 	%r5440, %rd3151;
	and.b32  	%r5441, %r5440, %r5439;
	cvt.u32.u64 	%r5442, %rd3152;
	or.b32  	%r5443, %r5441, %r5442;
	mov.b64 	%rd3154, 9130730411292422402;
	shr.u64 	%rd3155, %rd3154, %r5443;
	mov.b64 	%rd3156, 1736168554312260608;
	shr.u64 	%rd3157, %rd3156, %r5443;
	mov.b64 	%rd3158, -506390041275138048;
	shr.u64 	%rd3159, %rd3158, %r5443;
	shl.b64 	%rd3160, %rd3159, 2;
	cvt.u32.u64 	%r5444, %rd3157;
	mov.b64 	%rd3161, 2;
	cvt.u32.u64 	%r5445, %rd3161;
	and.b32  	%r5446, %r5444, %r5445;
	cvt.u32.u64 	%r5447, %rd3155;
	mov.b64 	%rd3162, 1;
	cvt.u32.u64 	%r5448, %rd3162;
	and.b32  	%r5449, %r5447, %r5448;
	or.b32  	%r5450, %r5449, %r5446;
	cvt.u32.u64 	%r5451, %rd3160;
	mov.b64 	%rd3163, 4;
	cvt.u32.u64 	%r5452, %rd3163;
	and.b32  	%r5453, %r5451, %r5452;
	or.b32  	%r5454, %r5450, %r5453;
	mov.b16 	%rs183, 1;
	shl.b16 	%rs184, %rs183, %r5454;
	and.b16  	%rs185, %rs184, 29;
	setp.eq.s16 	%p2165, %rs185, 0;
	@%p2165 bra 	$L__BB1_1936;
	st.local.u32 	[%rd2+4], %r1036;
	st.local.u64 	[%rd303+8], %rd465;
	mov.u32 	%r1037, %r1036;
	bra.uni 	$L__BB1_1937;
$L__BB1_1924:
	@%p2147 bra 	$L__BB1_1926;
$L__BB1_1925:
	shr.u32 	%r5425, %r7034, 3;
	mul.wide.u32 	%rd3136, %r5425, 4;
	add.s64 	%rd4163, %rd38, %rd3136;
$L__BB1_1926:
	atom.exch.b32 	%r5426, [%rd4163], 0;
	and.b32  	%r5427, %r1643, 7;
	setp.eq.s32 	%p2155, %r5427, 0;
	mov.u32 	%r7034, %r1643;
	@%p2155 bra 	$L__BB1_1915;
$L__BB1_1927:
	shr.u32 	%r5428, %r7030, 3;
	setp.ne.s32 	%p2156, %r7030, 0;
	shr.u32 	%r1645, %r7030, 16;
	setp.eq.s32 	%p2157, %r1645, %r132;
	and.pred  	%p2158, %p2156, %p2157;
	sub.s32 	%r5429, %r5428, %r133;
	mul.wide.u32 	%rd3137, %r5429, 4;
	mov.u32 	%r5430, shared_mem;
	cvt.u64.u32 	%rd3138, %r5430;
	cvta.shared.u64 	%rd3139, %rd3138;
	add.s64 	%rd3140, %rd3139, %rd3137;
	add.s64 	%rd4165, %rd3140, 65536;
	mul.wide.u32 	%rd3141, %r5428, 4;
	add.s64 	%rd472, %rd38, %rd3141;
	mov.u64 	%rd4164, %rd4165;
	@%p2158 bra 	$L__BB1_1929;
	mov.u64 	%rd4164, %rd472;
$L__BB1_1929:
	atom.exch.b32 	%r1646, [%rd4164], %r7034;
	setp.eq.s32 	%p2159, %r1646, -7;
	@%p2159 bra 	$L__BB1_1937;
	@%p2157 bra 	$L__BB1_1933;
	mul.wide.u32 	%rd3142, %r1645, 4;
	add.s64 	%rd3143, %rd39, %rd3142;
	atom.global.add.u32 	%r5431, [%rd3143], -1;
	setp.ne.s32 	%p2161, %r5431, 1;
	@%p2161 bra 	$L__BB1_1934;
	atom.global.add.u32 	%r5432, [%rd40], 1;
	shl.b32 	%r5433, %r5432, 2;
	cvt.u64.u32 	%rd3144, %r5433;
	and.b64  	%rd3145, %rd3144, 262140;
	add.s64 	%rd3146, %rd37, %rd3145;
	st.global.u32 	[%rd3146], %r1645;
	bra.uni 	$L__BB1_1934;
$L__BB1_1933:
	@%p2156 bra 	$L__BB1_1935;
$L__BB1_1934:
	shr.u32 	%r5434, %r7030, 3;
	mul.wide.u32 	%rd3147, %r5434, 4;
	add.s64 	%rd4165, %rd38, %rd3147;
$L__BB1_1935:
	atom.exch.b32 	%r5435, [%rd4165], 0;
	and.b32  	%r5436, %r1646, 7;
	setp.eq.s32 	%p2163, %r5436, 0;
	selp.b32 	%r7030, %r1646, %r7034, %p2163;
	selp.b32 	%r7034, %r7034, %r1646, %p2163;
	and.b32  	%r5437, %r7030, 7;
	setp.eq.s32 	%p2164, %r5437, 0;
	@%p2164 bra 	$L__BB1_1914;
	bra.uni 	$L__BB1_1922;
$L__BB1_1936:
	ld.local.u32 	%r5455, [%rd2];
	add.s32 	%r5456, %r5455, 1;
	st.local.u32 	[%rd2], %r5456;
	mul.wide.u32 	%rd3164, %r5455, 8;
	add.s64 	%rd3165, %rd2, %rd3164;
	st.local.u64 	[%rd3165+8], %rd465;
$L__BB1_1937:
	ld.local.u32 	%r5457, [%rd2+284];
	shl.b32 	%r5458, %r5457, 3;
	or.b32  	%r5459, %r5458, %r1634;
	{ .reg .b32 tmp; mov.b64 {tmp, %r5460}, %rd435; }
	and.b32  	%r5461, %r5460, 7;
	setp.eq.s32 	%p2166, %r5461, 0;
	selp.b32 	%r1653, %r5460, %r5459, %p2166;
	selp.b32 	%r7041, %r5459, %r5460, %p2166;
	and.b32  	%r5462, %r1653, 7;
	setp.ne.s32 	%p2167, %r5462, 0;
	@%p2167 bra 	$L__BB1_1946;
$L__BB1_1938:
	and.b32  	%r5463, %r7041, 7;
	setp.ne.s32 	%p2168, %r5463, 0;
	@%p2168 bra 	$L__BB1_1951;
$L__BB1_1939:
	shr.u32 	%r5464, %r7041, 3;
	setp.ne.s32 	%p2169, %r7041, 0;
	shr.u32 	%r1658, %r7041, 16;
	setp.eq.s32 	%p2170, %r1658, %r132;
	and.pred  	%p2171, %p2169, %p2170;
	sub.s32 	%r5465, %r5464, %r133;
	mul.wide.u32 	%rd3166, %r5465, 4;
	mov.u32 	%r5466, shared_mem;
	cvt.u64.u32 	%rd3167, %r5466;
	cvta.shared.u64 	%rd3168, %rd3167;
	add.s64 	%rd3169, %rd3168, %rd3166;
	add.s64 	%rd4167, %rd3169, 65536;
	mul.wide.u32 	%rd3170, %r5464, 4;
	add.s64 	%rd478, %rd38, %rd3170;
	mov.u64 	%rd4166, %rd4167;
	@%p2171 bra 	$L__BB1_1941;
	mov.u64 	%rd4166, %rd478;
$L__BB1_1941:
	atom.exch.b32 	%r1659, [%rd4166], -7;
	setp.eq.s32 	%p2172, %r1659, -7;
	@%p2172 bra 	$L__BB1_1951;
	setp.eq.s32 	%p2173, %r1659, 0;
	@%p2173 bra 	$L__BB1_1951;
	setp.eq.s32 	%p2174, %r1658, %r132;
	@%p2174 bra 	$L__BB1_1948;
	mul.wide.u32 	%rd3171, %r1658, 4;
	add.s64 	%rd3172, %rd39, %rd3171;
	atom.global.add.u32 	%r5467, [%rd3172], -1;
	setp.ne.s32 	%p2175, %r5467, 1;
	@%p2175 bra 	$L__BB1_1949;
	atom.global.add.u32 	%r5468, [%rd40], 1;
	shl.b32 	%r5469, %r5468, 2;
	cvt.u64.u32 	%rd3173, %r5469;
	and.b64  	%rd3174, %rd3173, 262140;
	add.s64 	%rd3175, %rd37, %rd3174;
	st.global.u32 	[%rd3175], %r1658;
	bra.uni 	$L__BB1_1949;
$L__BB1_1946:
	cvt.u64.u32 	%rd3186, %r7041;
	shl.b64 	%rd3187, %rd3186, 32;
	cvt.u64.u32 	%rd3188, %r1653;
	or.b64  	%rd476, %rd3187, %rd3188;
	mul.wide.u32 	%rd3189, %r1653, 8;
	and.b32  	%r5481, %r7041, 7;
	cvt.u64.u32 	%rd3190, %r5481;
	mov.b64 	%rd3191, 56;
	cvt.u32.u64 	%r5482, %rd3191;
	cvt.u32.u64 	%r5483, %rd3189;
	and.b32  	%r5484, %r5483, %r5482;
	cvt.u32.u64 	%r5485, %rd3190;
	or.b32  	%r5486, %r5484, %r5485;
	mov.b64 	%rd3192, 9130730411292422402;
	shr.u64 	%rd3193, %rd3192, %r5486;
	mov.b64 	%rd3194, 1736168554312260608;
	shr.u64 	%rd3195, %rd3194, %r5486;
	mov.b64 	%rd3196, -506390041275138048;
	shr.u64 	%rd3197, %rd3196, %r5486;
	shl.b64 	%rd3198, %rd3197, 2;
	cvt.u32.u64 	%r5487, %rd3195;
	mov.b64 	%rd3199, 2;
	cvt.u32.u64 	%r5488, %rd3199;
	and.b32  	%r5489, %r5487, %r5488;
	cvt.u32.u64 	%r5490, %rd3193;
	mov.b64 	%rd3200, 1;
	cvt.u32.u64 	%r5491, %rd3200;
	and.b32  	%r5492, %r5490, %r5491;
	or.b32  	%r5493, %r5492, %r5489;
	cvt.u32.u64 	%r5494, %rd3198;
	mov.b64 	%rd3201, 4;
	cvt.u32.u64 	%r5495, %rd3201;
	and.b32  	%r5496, %r5494, %r5495;
	or.b32  	%r5497, %r5493, %r5496;
	mov.b16 	%rs186, 1;
	shl.b16 	%rs187, %rs186, %r5497;
	and.b16  	%rs188, %rs187, 29;
	setp.eq.s16 	%p2187, %rs188, 0;
	@%p2187 bra 	$L__BB1_1960;
	add.s32 	%r1656, %r1037, -1;
	st.local.u32 	[%rd2+4], %r1656;
	mul.wide.u32 	%rd3202, %r1037, 8;
	add.s64 	%rd3203, %rd2, %rd3202;
	st.local.u64 	[%rd3203+8], %rd476;
	mov.u32 	%r1037, %r1656;
	bra.uni 	$L__BB1_1961;
$L__BB1_1948:
	setp.ne.s32 	%p2176, %r7041, 0;
	@%p2176 bra 	$L__BB1_1950;
$L__BB1_1949:
	mov.u64 	%rd4167, %rd478;
$L__BB1_1950:
	atom.exch.b32 	%r5470, [%rd4167], 0;
	and.b32  	%r5471, %r1659, 7;
	setp.eq.s32 	%p2177, %r5471, 0;
	mov.u32 	%r7041, %r1659;
	@%p2177 bra 	$L__BB1_1939;
$L__BB1_1951:
	shr.u32 	%r5472, %r1653, 3;
	setp.ne.s32 	%p2178, %r1653, 0;
	shr.u32 	%r1661, %r1653, 16;
	setp.eq.s32 	%p2179, %r1661, %r132;
	and.pred  	%p2180, %p2178, %p2179;
	sub.s32 	%r5473, %r5472, %r133;
	mul.wide.u32 	%rd3176, %r5473, 4;
	mov.u32 	%r5474, shared_mem;
	cvt.u64.u32 	%rd3177, %r5474;
	cvta.shared.u64 	%rd3178, %rd3177;
	add.s64 	%rd3179, %rd3178, %rd3176;
	add.s64 	%rd4169, %rd3179, 65536;
	mul.wide.u32 	%rd3180, %r5472, 4;
	add.s64 	%rd482, %rd38, %rd3180;
	mov.u64 	%rd4168, %rd4169;
	@%p2180 bra 	$L__BB1_1953;
	mov.u64 	%rd4168, %rd482;
$L__BB1_1953:
	atom.exch.b32 	%r1662, [%rd4168], %r7041;
	setp.eq.s32 	%p2181, %r1662, -7;
	@%p2181 bra 	$L__BB1_1961;
	setp.eq.s32 	%p2182, %r1661, %r132;
	@%p2182 bra 	$L__BB1_1957;
	mul.wide.u32 	%rd3181, %r1661, 4;
	add.s64 	%rd3182, %rd39, %rd3181;
	atom.global.add.u32 	%r5475, [%rd3182], -1;
	setp.ne.s32 	%p2183, %r5475, 1;
	@%p2183 bra 	$L__BB1_1958;
	atom.global.add.u32 	%r5476, [%rd40], 1;
	shl.b32 	%r5477, %r5476, 2;
	cvt.u64.u32 	%rd3183, %r5477;
	and.b64  	%rd3184, %rd3183, 262140;
	add.s64 	%rd3185, %rd37, %rd3184;
	st.global.u32 	[%rd3185], %r1661;
	bra.uni 	$L__BB1_1958;
$L__BB1_1957:
	setp.ne.s32 	%p2184, %r1653, 0;
	@%p2184 bra 	$L__BB1_1959;
$L__BB1_1958:
	mov.u64 	%rd4169, %rd482;
$L__BB1_1959:
	atom.exch.b32 	%r5478, [%rd4169], 0;
	and.b32  	%r5479, %r1662, 7;
	setp.eq.s32 	%p2185, %r5479, 0;
	selp.b32 	%r1653, %r1662, %r7041, %p2185;
	selp.b32 	%r7041, %r7041, %r1662, %p2185;
	and.b32  	%r5480, %r1653, 7;
	setp.eq.s32 	%p2186, %r5480, 0;
	@%p2186 bra 	$L__BB1_1938;
	bra.uni 	$L__BB1_1946;
$L__BB1_1960:
	ld.local.u32 	%r5498, [%rd2];
	add.s32 	%r5499, %r5498, 1;
	st.local.u32 	[%rd2], %r5499;
	mul.wide.u32 	%rd3204, %r5498, 8;
	add.s64 	%rd3205, %rd2, %rd3204;
	st.local.u64 	[%rd3205+8], %rd476;
$L__BB1_1961:
	and.b32  	%r1666, %r1040, 7;
	ld.local.u32 	%r5500, [%rd2+288];
	shl.b32 	%r5501, %r5500, 3;
	or.b32  	%r5502, %r5501, %r1666;
	cvt.u32.u64 	%r5503, %rd438;
	and.b32  	%r5504, %r5503, 7;
	setp.eq.s32 	%p2188, %r5504, 0;
	selp.b32 	%r1670, %r5503, %r5502, %p2188;
	selp.b32 	%r7048, %r5502, %r5503, %p2188;
	and.b32  	%r5505, %r1670, 7;
	setp.ne.s32 	%p2189, %r5505, 0;
	@%p2189 bra 	$L__BB1_1970;
$L__BB1_1962:
	and.b32  	%r5506, %r7048, 7;
	setp.ne.s32 	%p2190, %r5506, 0;
	@%p2190 bra 	$L__BB1_1975;
$L__BB1_1963:
	shr.u32 	%r5507, %r7048, 3;
	setp.ne.s32 	%p2191, %r7048, 0;
	shr.u32 	%r1675, %r7048, 16;
	setp.eq.s32 	%p2192, %r1675, %r132;
	and.pred  	%p2193, %p2191, %p2192;
	sub.s32 	%r5508, %r5507, %r133;
	mul.wide.u32 	%rd3206, %r5508, 4;
	mov.u32 	%r5509, shared_mem;
	cvt.u64.u32 	%rd3207, %r5509;
	cvta.shared.u64 	%rd3208, %rd3207;
	add.s64 	%rd3209, %rd3208, %rd3206;
	add.s64 	%rd4171, %rd3209, 65536;
	mul.wide.u32 	%rd3210, %r5507, 4;
	add.s64 	%rd487, %rd38, %rd3210;
	mov.u64 	%rd4170, %rd4171;
	@%p2193 bra 	$L__BB1_1965;
	mov.u64 	%rd4170, %rd487;
$L__BB1_1965:
	atom.exch.b32 	%r1676, [%rd4170], -7;
	setp.eq.s32 	%p2194, %r1676, -7;
	@%p2194 bra 	$L__BB1_1975;
	setp.eq.s32 	%p2195, %r1676, 0;
	@%p2195 bra 	$L__BB1_1975;
	setp.eq.s32 	%p2196, %r1675, %r132;
	@%p2196 bra 	$L__BB1_1972;
	mul.wide.u32 	%rd3211, %r1675, 4;
	add.s64 	%rd3212, %rd39, %rd3211;
	atom.global.add.u32 	%r5510, [%rd3212], -1;
	setp.ne.s32 	%p2197, %r5510, 1;
	@%p2197 bra 	$L__BB1_1973;
	atom.global.add.u32 	%r5511, [%rd40], 1;
	shl.b32 	%r5512, %r5511, 2;
	cvt.u64.u32 	%rd3213, %r5512;
	and.b64  	%rd3214, %rd3213, 262140;
	add.s64 	%rd3215, %rd37, %rd3214;
	st.global.u32 	[%rd3215], %r1675;
	bra.uni 	$L__BB1_1973;
$L__BB1_1970:
	cvt.u64.u32 	%rd3226, %r7048;
	shl.b64 	%rd3227, %rd3226, 32;
	cvt.u64.u32 	%rd3228, %r1670;
	or.b64  	%rd485, %rd3227, %rd3228;
	mul.wide.u32 	%rd3229, %r1670, 8;
	and.b32  	%r5524, %r7048, 7;
	cvt.u64.u32 	%rd3230, %r5524;
	mov.b64 	%rd3231, 56;
	cvt.u32.u64 	%r5525, %rd3231;
	cvt.u32.u64 	%r5526, %rd3229;
	and.b32  	%r5527, %r5526, %r5525;
	cvt.u32.u64 	%r5528, %rd3230;
	or.b32  	%r5529, %r5527, %r5528;
	mov.b64 	%rd3232, 9130730411292422402;
	shr.u64 	%rd3233, %rd3232, %r5529;
	mov.b64 	%rd3234, 1736168554312260608;
	shr.u64 	%rd3235, %rd3234, %r5529;
	mov.b64 	%rd3236, -506390041275138048;
	shr.u64 	%rd3237, %rd3236, %r5529;
	shl.b64 	%rd3238, %rd3237, 2;
	cvt.u32.u64 	%r5530, %rd3235;
	mov.b64 	%rd3239, 2;
	cvt.u32.u64 	%r5531, %rd3239;
	and.b32  	%r5532, %r5530, %r5531;
	cvt.u32.u64 	%r5533, %rd3233;
	mov.b64 	%rd3240, 1;
	cvt.u32.u64 	%r5534, %rd3240;
	and.b32  	%r5535, %r5533, %r5534;
	or.b32  	%r5536, %r5535, %r5532;
	cvt.u32.u64 	%r5537, %rd3238;
	mov.b64 	%rd3241, 4;
	cvt.u32.u64 	%r5538, %rd3241;
	and.b32  	%r5539, %r5537, %r5538;
	or.b32  	%r5540, %r5536, %r5539;
	mov.b16 	%rs189, 1;
	shl.b16 	%rs190, %rs189, %r5540;
	and.b16  	%rs191, %rs190, 29;
	setp.eq.s16 	%p2209, %rs191, 0;
	@%p2209 bra 	$L__BB1_1984;
	add.s32 	%r1673, %r1037, -1;
	st.local.u32 	[%rd2+4], %r1673;
	mul.wide.u32 	%rd3242, %r1037, 8;
	add.s64 	%rd3243, %rd2, %rd3242;
	st.local.u64 	[%rd3243+8], %rd485;
	mov.u32 	%r1037, %r1673;
	bra.uni 	$L__BB1_1985;
$L__BB1_1972:
	setp.ne.s32 	%p2198, %r7048, 0;
	@%p2198 bra 	$L__BB1_1974;
$L__BB1_1973:
	mov.u64 	%rd4171, %rd487;
$L__BB1_1974:
	atom.exch.b32 	%r5513, [%rd4171], 0;
	and.b32  	%r5514, %r1676, 7;
	setp.eq.s32 	%p2199, %r5514, 0;
	mov.u32 	%r7048, %r1676;
	@%p2199 bra 	$L__BB1_1963;
$L__BB1_1975:
	shr.u32 	%r5515, %r1670, 3;
	setp.ne.s32 	%p2200, %r1670, 0;
	shr.u32 	%r1678, %r1670, 16;
	setp.eq.s32 	%p2201, %r1678, %r132;
	and.pred  	%p2202, %p2200, %p2201;
	sub.s32 	%r5516, %r5515, %r133;
	mul.wide.u32 	%rd3216, %r5516, 4;
	mov.u32 	%r5517, shared_mem;
	cvt.u64.u32 	%rd3217, %r5517;
	cvta.shared.u64 	%rd3218, %rd3217;
	add.s64 	%rd3219, %rd3218, %rd3216;
	add.s64 	%rd4173, %rd3219, 65536;
	mul.wide.u32 	%rd3220, %r5515, 4;
	add.s64 	%rd491, %rd38, %rd3220;
	mov.u64 	%rd4172, %rd4173;
	@%p2202 bra 	$L__BB1_1977;
	mov.u64 	%rd4172, %rd491;
$L__BB1_1977:
	atom.exch.b32 	%r1679, [%rd4172], %r7048;
	setp.eq.s32 	%p2203, %r1679, -7;
	@%p2203 bra 	$L__BB1_1985;
	setp.eq.s32 	%p2204, %r1678, %r132;
	@%p2204 bra 	$L__BB1_1981;
	mul.wide.u32 	%rd3221, %r1678, 4;
	add.s64 	%rd3222, %rd39, %rd3221;
	atom.global.add.u32 	%r5518, [%rd3222], -1;
	setp.ne.s32 	%p2205, %r5518, 1;
	@%p2205 bra 	$L__BB1_1982;
	atom.global.add.u32 	%r5519, [%rd40], 1;
	shl.b32 	%r5520, %r5519, 2;
	cvt.u64.u32 	%rd3223, %r5520;
	and.b64  	%rd3224, %rd3223, 262140;
	add.s64 	%rd3225, %rd37, %rd3224;
	st.global.u32 	[%rd3225], %r1678;
	bra.uni 	$L__BB1_1982;
$L__BB1_1981:
	setp.ne.s32 	%p2206, %r1670, 0;
	@%p2206 bra 	$L__BB1_1983;
$L__BB1_1982:
	mov.u64 	%rd4173, %rd491;
$L__BB1_1983:
	atom.exch.b32 	%r5521, [%rd4173], 0;
	and.b32  	%r5522, %r1679, 7;
	setp.eq.s32 	%p2207, %r5522, 0;
	selp.b32 	%r1670, %r1679, %r7048, %p2207;
	selp.b32 	%r7048, %r7048, %r1679, %p2207;
	and.b32  	%r5523, %r1670, 7;
	setp.eq.s32 	%p2208, %r5523, 0;
	@%p2208 bra 	$L__BB1_1962;
	bra.uni 	$L__BB1_1970;
$L__BB1_1984:
	ld.local.u32 	%r5541, [%rd2];
	add.s32 	%r5542, %r5541, 1;
	st.local.u32 	[%rd2], %r5542;
	mul.wide.u32 	%rd3244, %r5541, 8;
	add.s64 	%rd3245, %rd2, %rd3244;
	st.local.u64 	[%rd3245+8], %rd485;
$L__BB1_1985:
	ld.local.u32 	%r5543, [%rd2+292];
	shl.b32 	%r5544, %r5543, 3;
	or.b32  	%r5545, %r5544, %r1666;
	{ .reg .b32 tmp; mov.b64 {tmp, %r5546}, %rd438; }
	and.b32  	%r5547, %r5546, 7;
	setp.eq.s32 	%p2210, %r5547, 0;
	selp.b32 	%r1686, %r5546, %r5545, %p2210;
	selp.b32 	%r7055, %r5545, %r5546, %p2210;
	and.b32  	%r5548, %r1686, 7;
	setp.ne.s32 	%p2211, %r5548, 0;
	@%p2211 bra 	$L__BB1_1994;
$L__BB1_1986:
	and.b32  	%r5549, %r7055, 7;
	setp.ne.s32 	%p2212, %r5549, 0;
	@%p2212 bra 	$L__BB1_2000;
$L__BB1_1987:
	shr.u32 	%r5550, %r7055, 3;
	setp.ne.s32 	%p2213, %r7055, 0;
	shr.u32 	%r1690, %r7055, 16;
	setp.eq.s32 	%p2214, %r1690, %r132;
	and.pred  	%p2215, %p2213, %p2214;
	sub.s32 	%r5551, %r5550, %r133;
	mul.wide.u32 	%rd3246, %r5551, 4;
	mov.u32 	%r5552, shared_mem;
	cvt.u64.u32 	%rd3247, %r5552;
	cvta.shared.u64 	%rd3248, %rd3247;
	add.s64 	%rd3249, %rd3248, %rd3246;
	add.s64 	%rd4175, %rd3249, 65536;
	mul.wide.u32 	%rd3250, %r5550, 4;
	add.s64 	%rd496, %rd38, %rd3250;
	mov.u64 	%rd4174, %rd4175;
	@%p2215 bra 	$L__BB1_1989;
	mov.u64 	%rd4174, %rd496;
$L__BB1_1989:
	atom.exch.b32 	%r1691, [%rd4174], -7;
	setp.eq.s32 	%p2216, %r1691, -7;
	@%p2216 bra 	$L__BB1_2000;
	setp.eq.s32 	%p2217, %r1691, 0;
	@%p2217 bra 	$L__BB1_2000;
	setp.eq.s32 	%p2218, %r1690, %r132;
	@%p2218 bra 	$L__BB1_1997;
	mul.wide.u32 	%rd3251, %r1690, 4;
	add.s64 	%rd3252, %rd39, %rd3251;
	atom.global.add.u32 	%r5553, [%rd3252], -1;
	setp.ne.s32 	%p2219, %r5553, 1;
	@%p2219 bra 	$L__BB1_1998;
	atom.global.add.u32 	%r5554, [%rd40], 1;
	shl.b32 	%r5555, %r5554, 2;
	cvt.u64.u32 	%rd3253, %r5555;
	and.b64  	%rd3254, %rd3253, 262140;
	add.s64 	%rd3255, %rd37, %rd3254;
	st.global.u32 	[%rd3255], %r1690;
	bra.uni 	$L__BB1_1998;
$L__BB1_1994:
	cvt.u64.u32 	%rd3266, %r7055;
	shl.b64 	%rd3267, %rd3266, 32;
	cvt.u64.u32 	%rd3268, %r1686;
	or.b64  	%rd494, %rd3267, %rd3268;
	mul.wide.u32 	%rd3269, %r1686, 8;
	and.b32  	%r5567, %r7055, 7;
	cvt.u64.u32 	%rd3270, %r5567;
	mov.b64 	%rd3271, 56;
	cvt.u32.u64 	%r5568, %rd3271;
	cvt.u32.u64 	%r5569, %rd3269;
	and.b32  	%r5570, %r5569, %r5568;
	cvt.u32.u64 	%r5571, %rd3270;
	or.b32  	%r5572, %r5570, %r5571;
	mov.b64 	%rd3272, 9130730411292422402;
	shr.u64 	%rd3273, %rd3272, %r5572;
	mov.b64 	%rd3274, 1736168554312260608;
	shr.u64 	%rd3275, %rd3274, %r5572;
	mov.b64 	%rd3276, -506390041275138048;
	shr.u64 	%rd3277, %rd3276, %r5572;
	shl.b64 	%rd3278, %rd3277, 2;
	cvt.u32.u64 	%r5573, %rd3275;
	mov.b64 	%rd3279, 2;
	cvt.u32.u64 	%r5574, %rd3279;
	and.b32  	%r5575, %r5573, %r5574;
	cvt.u32.u64 	%r5576, %rd3273;
	mov.b64 	%rd3280, 1;
	cvt.u32.u64 	%r5577, %rd3280;
	and.b32  	%r5578, %r5576, %r5577;
	or.b32  	%r5579, %r5578, %r5575;
	cvt.u32.u64 	%r5580, %rd3278;
	mov.b64 	%rd3281, 4;
	cvt.u32.u64 	%r5581, %rd3281;
	and.b32  	%r5582, %r5580, %r5581;
	or.b32  	%r5583, %r5579, %r5582;
	mov.b16 	%rs192, 1;
	shl.b16 	%rs193, %rs192, %r5583;
	and.b16  	%rs194, %rs193, 29;
	setp.eq.s16 	%p2231, %rs194, 0;
	@%p2231 bra 	$L__BB1_1996;
	add.s32 	%r5584, %r1037, -1;
	st.local.u32 	[%rd2+4], %r5584;
	mul.wide.u32 	%rd3282, %r1037, 8;
	add.s64 	%rd3283, %rd2, %rd3282;
	st.local.u64 	[%rd3283+8], %rd494;
	bra.uni 	$L__BB1_2253;
$L__BB1_1996:
	ld.local.u32 	%r5585, [%rd2];
	add.s32 	%r5586, %r5585, 1;
	st.local.u32 	[%rd2], %r5586;
	mul.wide.u32 	%rd3284, %r5585, 8;
	add.s64 	%rd3285, %rd2, %rd3284;
	st.local.u64 	[%rd3285+8], %rd494;
	bra.uni 	$L__BB1_2253;
$L__BB1_1997:
	setp.ne.s32 	%p2220, %r7055, 0;
	@%p2220 bra 	$L__BB1_1999;
$L__BB1_1998:
	mov.u64 	%rd4175, %rd496;
$L__BB1_1999:
	atom.exch.b32 	%r5556, [%rd4175], 0;
	and.b32  	%r5557, %r1691, 7;
	setp.eq.s32 	%p2221, %r5557, 0;
	mov.u32 	%r7055, %r1691;
	@%p2221 bra 	$L__BB1_1987;
$L__BB1_2000:
	shr.u32 	%r5558, %r1686, 3;
	setp.ne.s32 	%p2222, %r1686, 0;
	shr.u32 	%r1693, %r1686, 16;
	setp.eq.s32 	%p2223, %r1693, %r132;
	and.pred  	%p2224, %p2222, %p2223;
	sub.s32 	%r5559, %r5558, %r133;
	mul.wide.u32 	%rd3256, %r5559, 4;
	mov.u32 	%r5560, shared_mem;
	cvt.u64.u32 	%rd3257, %r5560;
	cvta.shared.u64 	%rd3258, %rd3257;
	add.s64 	%rd3259, %rd3258, %rd3256;
	add.s64 	%rd4177, %rd3259, 65536;
	mul.wide.u32 	%rd3260, %r5558, 4;
	add.s64 	%rd500, %rd38, %rd3260;
	mov.u64 	%rd4176, %rd4177;
	@%p2224 bra 	$L__BB1_2002;
	mov.u64 	%rd4176, %rd500;
$L__BB1_2002:
	atom.exch.b32 	%r1694, [%rd4176], %r7055;
	setp.eq.s32 	%p2225, %r1694, -7;
	@%p2225 bra 	$L__BB1_2253;
	setp.eq.s32 	%p2226, %r1693, %r132;
	@%p2226 bra 	$L__BB1_2006;
	mul.wide.u32 	%rd3261, %r1693, 4;
	add.s64 	%rd3262, %rd39, %rd3261;
	atom.global.add.u32 	%r5561, [%rd3262], -1;
	setp.ne.s32 	%p2227, %r5561, 1;
	@%p2227 bra 	$L__BB1_2007;
	atom.global.add.u32 	%r5562, [%rd40], 1;
	shl.b32 	%r5563, %r5562, 2;
	cvt.u64.u32 	%rd3263, %r5563;
	and.b64  	%rd3264, %rd3263, 262140;
	add.s64 	%rd3265, %rd37, %rd3264;
	st.global.u32 	[%rd3265], %r1693;
	bra.uni 	$L__BB1_2007;
$L__BB1_2006:
	setp.ne.s32 	%p2228, %r1686, 0;
	@%p2228 bra 	$L__BB1_2008;
$L__BB1_2007:
	mov.u64 	%rd4177, %rd500;
$L__BB1_2008:
	atom.exch.b32 	%r5564, [%rd4177], 0;
	and.b32  	%r5565, %r1694, 7;
	setp.eq.s32 	%p2229, %r5565, 0;
	selp.b32 	%r1686, %r1694, %r7055, %p2229;
	selp.b32 	%r7055, %r7055, %r1694, %p2229;
	and.b32  	%r5566, %r1686, 7;
	setp.eq.s32 	%p2230, %r5566, 0;
	@%p2230 bra 	$L__BB1_1986;
	bra.uni 	$L__BB1_1994;
$L__BB1_2009:
	ld.local.u32 	%r1697, [%rd2];
	ld.local.u32 	%r1698, [%rd2+272];
	shl.b32 	%r4772, %r1698, 3;
	mov.u32 	%r4773, shared_mem;
	add.s32 	%r4774, %r4773, %r4772;
	ld.shared.u64 	%rd2765, [%r4774];
	setp.eq.s64 	%p1630, %rd2765, 0;
	setp.ne.s32 	%p1631, %r1698, 0;
	add.s32 	%r7056, %r1698, %r133;
	add.s32 	%r4775, %r1698, 256;
	and.b32  	%r7057, %r4775, 8191;
	mov.pred 	%p2799, 0;
	and.pred  	%p1632, %p1631, %p1630;
	@%p1632 bra 	$L__BB1_2041;
	shl.b32 	%r4776, %r7057, 3;
	add.s32 	%r4778, %r4773, %r4776;
	ld.shared.u64 	%rd2766, [%r4778];
	setp.eq.s64 	%p1634, %rd2766, 0;
	and.b32  	%r1701, %r1698, 8191;
	setp.ne.s32 	%p1635, %r1701, 7936;
	add.s32 	%r7056, %r7057, %r133;
	add.s32 	%r4779, %r1698, 512;
	and.b32  	%r7057, %r4779, 8191;
	and.pred  	%p1636, %p1635, %p1634;
	@%p1636 bra 	$L__BB1_2041;
	shl.b32 	%r4780, %r7057, 3;
	add.s32 	%r4782, %r4773, %r4780;
	ld.shared.u64 	%rd2767, [%r4782];
	setp.eq.s64 	%p1638, %rd2767, 0;
	setp.ne.s32 	%p1639, %r1701, 7680;
	add.s32 	%r7056, %r7057, %r133;
	add.s32 	%r4783, %r1698, 768;
	and.b32  	%r7057, %r4783, 8191;
	and.pred  	%p1640, %p1639, %p1638;
	@%p1640 bra 	$L__BB1_2041;
	shl.b32 	%r4784, %r7057, 3;
	add.s32 	%r4786, %r4773, %r4784;
	ld.shared.u64 	%rd2768, [%r4786];
	setp.eq.s64 	%p1642, %rd2768, 0;
	setp.ne.s32 	%p1643, %r1701, 7424;
	add.s32 	%r7056, %r7057, %r133;
	add.s32 	%r4787, %r1698, 1024;
	and.b32  	%r7057, %r4787, 8191;
	and.pred  	%p1644, %p1643, %p1642;
	@%p1644 bra 	$L__BB1_2041;
	shl.b32 	%r4788, %r7057, 3;
	add.s32 	%r4790, %r4773, %r4788;
	ld.shared.u64 	%rd2769, [%r4790];
	setp.eq.s64 	%p1646, %rd2769, 0;
	setp.ne.s32 	%p1647, %r1701, 7168;
	add.s32 	%r7056, %r7057, %r133;
	add.s32 	%r4791, %r1698, 1280;
	and.b32  	%r7057, %r4791, 8191;
	and.pred  	%p1648, %p1647, %p1646;
	@%p1648 bra 	$L__BB1_2041;
	shl.b32 	%r4792, %r7057, 3;
	add.s32 	%r4794, %r4773, %r4792;
	ld.shared.u64 	%rd2770, [%r4794];
	setp.eq.s64 	%p1650, %rd2770, 0;
	setp.ne.s32 	%p1651, %r1701, 6912;
	add.s32 	%r7056, %r7057, %r133;
	add.s32 	%r4795, %r1698, 1536;
	and.b32  	%r7057, %r4795, 8191;
	and.pred  	%p1652, %p1651, %p1650;
	@%p1652 bra 	$L__BB1_2041;
	shl.b32 	%r4796, %r7057, 3;
	add.s32 	%r4798, %r4773, %r4796;
	ld.shared.u64 	%rd2771, [%r4798];
	setp.eq.s64 	%p1654, %rd2771, 0;
	setp.ne.s32 	%p1655, %r1701, 6656;
	add.s32 	%r7056, %r7057, %r133;
	add.s32 	%r4799, %r1698, 1792;
	and.b32  	%r7057, %r4799, 8191;
	and.pred  	%p1656, %p1655, %p1654;
	@%p1656 bra 	$L__BB1_2041;
	shl.b32 	%r4800, %r7057, 3;
	add.s32 	%r4802, %r4773, %r4800;
	ld.shared.u64 	%rd2772, [%r4802];
	setp.eq.s64 	%p1658, %rd2772, 0;
	setp.ne.s32 	%p1659, %r1701, 6400;
	add.s32 	%r7056, %r7057, %r133;
	add.s32 	%r4803, %r1698, 2048;
	and.b32  	%r7057, %r4803, 8191;
	and.pred  	%p1660, %p1659, %p1658;
	@%p1660 bra 	$L__BB1_2041;
	shl.b32 	%r4804, %r7057, 3;
	add.s32 	%r4806, %r4773, %r4804;
	ld.shared.u64 	%rd2773, [%r4806];
	setp.eq.s64 	%p1662, %rd2773, 0;
	setp.ne.s32 	%p1663, %r1701, 6144;
	add.s32 	%r7056, %r7057, %r133;
	add.s32 	%r4807, %r1698, 2304;
	and.b32  	%r7057, %r4807, 8191;
	and.pred  	%p1664, %p1663, %p1662;
	@%p1664 bra 	$L__BB1_2041;
	shl.b32 	%r4808, %r7057, 3;
	add.s32 	%r4810, %r4773, %r4808;
	ld.shared.u64 	%rd2774, [%r4810];
	setp.eq.s64 	%p1666, %rd2774, 0;
	setp.ne.s32 	%p1667, %r1701, 5888;
	add.s32 	%r7056, %r7057, %r133;
	add.s32 	%r4811, %r1698, 2560;
	and.b32  	%r7057, %r4811, 8191;
	and.pred  	%p1668, %p1667, %p1666;
	@%p1668 bra 	$L__BB1_2041;
	shl.b32 	%r4812, %r7057, 3;
	add.s32 	%r4814, %r4773, %r4812;
	ld.shared.u64 	%rd2775, [%r4814];
	setp.eq.s64 	%p1670, %rd2775, 0;
	setp.ne.s32 	%p1671, %r1701, 5632;
	add.s32 	%r7056, %r7057, %r133;
	add.s32 	%r4815, %r1698, 2816;
	and.b32  	%r7057, %r4815, 8191;
	and.pred  	%p1672, %p1671, %p1670;
	@%p1672 bra 	$L__BB1_2041;
	shl.b32 	%r4816, %r7057, 3;
	add.s32 	%r4818, %r4773, %r4816;
	ld.shared.u64 	%rd2776, [%r4818];
	setp.eq.s64 	%p1674, %rd2776, 0;
	setp.ne.s32 	%p1675, %r1701, 5376;
	add.s32 	%r7056, %r7057, %r133;
	add.s32 	%r4819, %r1698, 3072;
	and.b32  	%r7057, %r4819, 8191;
	and.pred  	%p1676, %p1675, %p1674;
	@%p1676 bra 	$L__BB1_2041;
	shl.b32 	%r4820, %r7057, 3;
	add.s32 	%r4822, %r4773, %r4820;
	ld.shared.u64 	%rd2777, [%r4822];
	setp.eq.s64 	%p1678, %rd2777, 0;
	setp.ne.s32 	%p1679, %r1701, 5120;
	add.s32 	%r7056, %r7057, %r133;
	add.s32 	%r4823, %r1698, 3328;
	and.b32  	%r7057, %r4823, 8191;
	and.pred  	%p1680, %p1679, %p1678;
	@%p1680 bra 	$L__BB1_2041;
	shl.b32 	%r4824, %r7057, 3;
	add.s32 	%r4826, %r4773, %r4824;
	ld.shared.u64 	%rd2778, [%r4826];
	setp.eq.s64 	%p1682, %rd2778, 0;
	setp.ne.s32 	%p1683, %r1701, 4864;
	add.s32 	%r7056, %r7057, %r133;
	add.s32 	%r4827, %r1698, 3584;
	and.b32  	%r7057, %r4827, 8191;
	and.pred  	%p1684, %p1683, %p1682;
	@%p1684 bra 	$L__BB1_2041;
	shl.b32 	%r4828, %r7057, 3;
	add.s32 	%r4830, %r4773, %r4828;
	ld.shared.u64 	%rd2779, [%r4830];
	setp.eq.s64 	%p1686, %rd2779, 0;
	setp.ne.s32 	%p1687, %r1701, 4608;
	add.s32 	%r7056, %r7057, %r133;
	add.s32 	%r4831, %r1698, 3840;
	and.b32  	%r7057, %r4831, 8191;
	and.pred  	%p1688, %p1687, %p1686;
	@%p1688 bra 	$L__BB1_2041;
	shl.b32 	%r4832, %r7057, 3;
	add.s32 	%r4834, %r4773, %r4832;
	ld.shared.u64 	%rd2780, [%r4834];
	setp.eq.s64 	%p1690, %rd2780, 0;
	setp.ne.s32 	%p1691, %r1701, 4352;
	add.s32 	%r7056, %r7057, %r133;
	xor.b32  	%r1731, %r1701, 4096;
	and.pred  	%p1692, %p1691, %p1690;
	mov.u32 	%r7057, %r1731;
	@%p1692 bra 	$L__BB1_2041;
	shl.b32 	%r4835, %r1731, 3;
	add.s32 	%r4837, %r4773, %r4835;
	ld.shared.u64 	%rd2781, [%r4837];
	setp.eq.s64 	%p1694, %rd2781, 0;
	setp.ne.s32 	%p1695, %r1701, 4096;
	add.s32 	%r7056, %r1731, %r133;
	add.s32 	%r4838, %r1731, 256;
	and.b32  	%r7057, %r4838, 8191;
	and.pred  	%p1696, %p1695, %p1694;
	@%p1696 bra 	$L__BB1_2041;
	shl.b32 	%r4839, %r7057, 3;
	add.s32 	%r4841, %r4773, %r4839;
	ld.shared.u64 	%rd2782, [%r4841];
	setp.eq.s64 	%p1698, %rd2782, 0;
	setp.ne.s32 	%p1699, %r1701, 3840;
	add.s32 	%r7056, %r7057, %r133;
	add.s32 	%r4842, %r1731, 512;
	and.b32  	%r7057, %r4842, 8191;
	and.pred  	%p1700, %p1699, %p1698;
	@%p1700 bra 	$L__BB1_2041;
	shl.b32 	%r4843, %r7057, 3;
	add.s32 	%r4845, %r4773, %r4843;
	ld.shared.u64 	%rd2783, [%r4845];
	setp.eq.s64 	%p1702, %rd2783, 0;
	setp.ne.s32 	%p1703, %r1701, 3584;
	add.s32 	%r7056, %r7057, %r133;
	add.s32 	%r4846, %r1731, 768;
	and.b32  	%r7057, %r4846, 8191;
	and.pred  	%p1704, %p1703, %p1702;
	@%p1704 bra 	$L__BB1_2041;
	shl.b32 	%r4847, %r7057, 3;
	add.s32 	%r4849, %r4773, %r4847;
	ld.shared.u64 	%rd2784, [%r4849];
	setp.eq.s64 	%p1706, %rd2784, 0;
	setp.ne.s32 	%p1707, %r1701, 3328;
	add.s32 	%r7056, %r7057, %r133;
	add.s32 	%r4850, %r1731, 1024;
	and.b32  	%r7057, %r4850, 8191;
	and.pred  	%p1708, %p1707, %p1706;
	@%p1708 bra 	$L__BB1_2041;
	shl.b32 	%r4851, %r7057, 3;
	add.s32 	%r4853, %r4773, %r4851;
	ld.shared.u64 	%rd2785, [%r4853];
	setp.eq.s64 	%p1710, %rd2785, 0;
	setp.ne.s32 	%p1711, %r1701, 3072;
	add.s32 	%r7056, %r7057, %r133;
	add.s32 	%r4854, %r1731, 1280;
	and.b32  	%r7057, %r4854, 8191;
	and.pred  	%p1712, %p1711, %p1710;
	@%p1712 bra 	$L__BB1_2041;
	shl.b32 	%r4855, %r7057, 3;
	add.s32 	%r4857, %r4773, %r4855;
	ld.shared.u64 	%rd2786, [%r4857];
	setp.eq.s64 	%p1714, %rd2786, 0;
	setp.ne.s32 	%p1715, %r1701, 2816;
	add.s32 	%r7056, %r7057, %r133;
	add.s32 	%r4858, %r1731, 1536;
	and.b32  	%r7057, %r4858, 8191;
	and.pred  	%p1716, %p1715, %p1714;
	@%p1716 bra 	$L__BB1_2041;
	shl.b32 	%r4859, %r7057, 3;
	add.s32 	%r4861, %r4773, %r4859;
	ld.shared.u64 	%rd2787, [%r4861];
	setp.eq.s64 	%p1718, %rd2787, 0;
	setp.ne.s32 	%p1719, %r1701, 2560;
	add.s32 	%r7056, %r7057, %r133;
	add.s32 	%r4862, %r1731, 1792;
	and.b32  	%r7057, %r4862, 8191;
	and.pred  	%p1720, %p1719, %p1718;
	@%p1720 bra 	$L__BB1_2041;
	shl.b32 	%r4863, %r7057, 3;
	add.s32 	%r4865, %r4773, %r4863;
	ld.shared.u64 	%rd2788, [%r4865];
	setp.eq.s64 	%p1722, %rd2788, 0;
	setp.ne.s32 	%p1723, %r1701, 2304;
	add.s32 	%r7056, %r7057, %r133;
	add.s32 	%r4866, %r1731, 2048;
	and.b32  	%r7057, %r4866, 8191;
	and.pred  	%p1724, %p1723, %p1722;
	@%p1724 bra 	$L__BB1_2041;
	shl.b32 	%r4867, %r7057, 3;
	add.s32 	%r4869, %r4773, %r4867;
	ld.shared.u64 	%rd2789, [%r4869];
	setp.eq.s64 	%p1726, %rd2789, 0;
	setp.ne.s32 	%p1727, %r1701, 2048;
	add.s32 	%r7056, %r7057, %r133;
	add.s32 	%r4870, %r1731, 2304;
	and.b32  	%r7057, %r4870, 8191;
	and.pred  	%p1728, %p1727, %p1726;
	@%p1728 bra 	$L__BB1_2041;
	shl.b32 	%r4871, %r7057, 3;
	add.s32 	%r4873, %r4773, %r4871;
	ld.shared.u64 	%rd2790, [%r4873];
	setp.eq.s64 	%p1730, %rd2790, 0;
	setp.ne.s32 	%p1731, %r1701, 1792;
	add.s32 	%r7056, %r7057, %r133;
	add.s32 	%r4874, %r1731, 2560;
	and.b32  	%r7057, %r4874, 8191;
	and.pred  	%p1732, %p1731, %p1730;
	@%p1732 bra 	$L__BB1_2041;
	shl.b32 	%r4875, %r7057, 3;
	add.s32 	%r4877, %r4773, %r4875;
	ld.shared.u64 	%rd2791, [%r4877];
	setp.eq.s64 	%p1734, %rd2791, 0;
	setp.ne.s32 	%p1735, %r1701, 1536;
	add.s32 	%r7056, %r7057, %r133;
	add.s32 	%r4878, %r1731, 2816;
	and.b32  	%r7057, %r4878, 8191;
	and.pred  	%p1736, %p1735, %p1734;
	@%p1736 bra 	$L__BB1_2041;
	shl.b32 	%r4879, %r7057, 3;
	add.s32 	%r4881, %r4773, %r4879;
	ld.shared.u64 	%rd2792, [%r4881];
	setp.eq.s64 	%p1738, %rd2792, 0;
	setp.ne.s32 	%p1739, %r1701, 1280;
	add.s32 	%r7056, %r7057, %r133;
	add.s32 	%r4882, %r1731, 3072;
	and.b32  	%r7057, %r4882, 8191;
	and.pred  	%p1740, %p1739, %p1738;
	@%p1740 bra 	$L__BB1_2041;
	shl.b32 	%r4883, %r7057, 3;
	add.s32 	%r4885, %r4773, %r4883;
	ld.shared.u64 	%rd2793, [%r4885];
	setp.eq.s64 	%p1742, %rd2793, 0;
	setp.ne.s32 	%p1743, %r1701, 1024;
	add.s32 	%r7056, %r7057, %r133;
	add.s32 	%r4886, %r1731, 3328;
	and.b32  	%r7057, %r4886, 8191;
	and.pred  	%p1744, %p1743, %p1742;
	@%p1744 bra 	$L__BB1_2041;
	shl.b32 	%r4887, %r7057, 3;
	add.s32 	%r4889, %r4773, %r4887;
	ld.shared.u64 	%rd2794, [%r4889];
	setp.eq.s64 	%p1746, %rd2794, 0;
	setp.ne.s32 	%p1747, %r1701, 768;
	add.s32 	%r7056, %r7057, %r133;
	add.s32 	%r4890, %r1731, 3584;
	and.b32  	%r7057, %r4890, 8191;
	and.pred  	%p1748, %p1747, %p1746;
	@%p1748 bra 	$L__BB1_2041;
	shl.b32 	%r4891, %r7057, 3;
	add.s32 	%r4893, %r4773, %r4891;
	ld.shared.u64 	%rd2795, [%r4893];
	setp.eq.s64 	%p1750, %rd2795, 0;
	setp.ne.s32 	%p1751, %r1701, 512;
	add.s32 	%r7056, %r7057, %r133;
	add.s32 	%r4894, %r1731, 3840;
	and.b32  	%r7057, %r4894, 8191;
	and.pred  	%p1752, %p1751, %p1750;
	@%p1752 bra 	$L__BB1_2041;
	ld.local.u32 	%r4895, [%rd2+280];
	shl.b32 	%r4896, %r7057, 3;
	add.s32 	%r4898, %r4773, %r4896;
	ld.shared.u64 	%rd2796, [%r4898];
	setp.ne.s64 	%p1754, %rd2796, 0;
	setp.eq.s32 	%p1755, %r1701, 256;
	add.s32 	%r4899, %r7057, %r133;
	selp.b32 	%r4900, %r4895, %r4899, %p1754;
	selp.b32 	%r7056, %r4895, %r4900, %p1755;
	mov.pred 	%p2799, -1;
	mov.u32 	%r7057, %r1701;
$L__BB1_2041:
	st.local.u32 	[%rd2+272], %r7057;
	st.local.u32 	[%rd2+280], %r7056;
	sub.s32 	%r4901, %r1037, %r1697;
	setp.eq.s32 	%p1756, %r4901, -1;
	or.pred  	%p1757, %p1756, %p2799;
	@%p1757 bra 	$L__BB1_2267;
	ld.param.u64 	%rd3991, [_Z9evaluatorP4GNetj_param_0];
	shr.u32 	%r4902, %r1039, 3;
	shr.u32 	%r1765, %r1039, 16;
	setp.eq.s32 	%p1758, %r1765, %r132;
	sub.s32 	%r4903, %r4902, %r133;
	mul.wide.u32 	%rd2797, %r4903, 8;
	mov.u32 	%r4904, shared_mem;
	cvt.u64.u32 	%rd2798, %r4904;
	cvta.shared.u64 	%rd2799, %rd2798;
	add.s64 	%rd4179, %rd2799, %rd2797;
	and.b32  	%r4905, %r1039, -8;
	cvt.u64.u32 	%rd2800, %r4905;
	add.s64 	%rd504, %rd3991, %rd2800;
	mov.u64 	%rd4178, %rd4179;
	@%p1758 bra 	$L__BB1_2044;
	add.s64 	%rd4178, %rd504, 8388608;
$L__BB1_2044:
	ld.u64 	%rd2801, [%rd4178];
	setp.eq.s64 	%p1759, %rd2801, 0;
	@%p1759 bra 	$L__BB1_2267;
	shr.u32 	%r1766, %r1040, 3;
	@%p1758 bra 	$L__BB1_2049;
	mul.wide.u32 	%rd2802, %r1765, 4;
	add.s64 	%rd2803, %rd39, %rd2802;
	atom.global.add.u32 	%r4906, [%rd2803], -1;
	setp.ne.s32 	%p1761, %r4906, 1;
	@%p1761 bra 	$L__BB1_2048;
	atom.global.add.u32 	%r4907, [%rd40], 1;
	shl.b32 	%r4908, %r4907, 2;
	cvt.u64.u32 	%rd2804, %r4908;
	and.b64  	%rd2805, %rd2804, 262140;
	add.s64 	%rd2806, %rd37, %rd2805;
	st.global.u32 	[%rd2806], %r1765;
$L__BB1_2048:
	add.s64 	%rd4179, %rd504, 8388608;
$L__BB1_2049:
	atom.exch.b64 	%rd509, [%rd4179], 0;
	and.b64  	%rd2807, %rd509, 7;
	setp.ne.s64 	%p1762, %rd2807, 3;
	@%p1762 bra 	$L__BB1_2078;
	cvt.u32.u64 	%r4956, %rd509;
	shl.b32 	%r1767, %r4956, 1;
	shr.u32 	%r4957, %r4956, 27;
	cvt.u16.u32 	%rs178, %r4957;
	and.b16  	%rs2, %rs178, 1;
	setp.eq.s16 	%p1786, %rs2, 0;
	@%p1786 bra 	$L__BB1_2052;
	shl.b32 	%r4958, %r1766, 4;
	and.b32  	%r4959, %r4958, 268435440;
	and.b32  	%r4960, %r1767, 268435440;
	add.s32 	%r7058, %r4960, %r4959;
	bra.uni 	$L__BB1_2053;
$L__BB1_2052:
	shl.b32 	%r4961, %r1766, 4;
	and.b32  	%r4962, %r4961, 268435440;
	and.b32  	%r4963, %r1767, 268435440;
	add.s32 	%r7058, %r4963, %r4962;
$L__BB1_2053:
	shl.b32 	%r4964, %r7058, 3;
	add.s32 	%r4965, %r4964, 11;
	{ .reg .b32 tmp; mov.b64 {tmp, %r4966}, %rd509; }
	and.b32  	%r4967, %r4966, 7;
	setp.eq.s32 	%p1787, %r4967, 0;
	selp.b32 	%r7060, %r4966, %r4965, %p1787;
	selp.b32 	%r7064, %r4965, %r4966, %p1787;
	and.b32  	%r4968, %r7060, 7;
	setp.ne.s32 	%p1788, %r4968, 0;
	@%p1788 bra 	$L__BB1_2062;
$L__BB1_2054:
	and.b32  	%r4969, %r7064, 7;
	setp.ne.s32 	%p1789, %r4969, 0;
	@%p1789 bra 	$L__BB1_2067;
$L__BB1_2055:
	shr.u32 	%r4970, %r7064, 3;
	setp.ne.s32 	%p1790, %r7064, 0;
	shr.u32 	%r1778, %r7064, 16;
	setp.eq.s32 	%p1791, %r1778, %r132;
	and.pred  	%p1792, %p1790, %p1791;
	sub.s32 	%r4971, %r4970, %r133;
	mul.wide.u32 	%rd2855, %r4971, 4;
	cvt.u64.u32 	%rd2856, %r4904;
	cvta.shared.u64 	%rd2857, %rd2856;
	add.s64 	%rd2858, %rd2857, %rd2855;
	add.s64 	%rd4181, %rd2858, 65536;
	mul.wide.u32 	%rd2859, %r4970, 4;
	add.s64 	%rd512, %rd38, %rd2859;
	mov.u64 	%rd4180, %rd4181;
	@%p1792 bra 	$L__BB1_2057;
	mov.u64 	%rd4180, %rd512;
$L__BB1_2057:
	atom.exch.b32 	%r1779, [%rd4180], -7;
	setp.eq.s32 	%p1793, %r1779, -7;
	@%p1793 bra 	$L__BB1_2067;
	setp.eq.s32 	%p1794, %r1779, 0;
	@%p1794 bra 	$L__BB1_2067;
	@%p1791 bra 	$L__BB1_2064;
	mul.wide.u32 	%rd2860, %r1778, 4;
	add.s64 	%rd2861, %rd39, %rd2860;
	atom.global.add.u32 	%r4973, [%rd2861], -1;
	setp.ne.s32 	%p1796, %r4973, 1;
	@%p1796 bra 	$L__BB1_2065;
	atom.global.add.u32 	%r4974, [%rd40], 1;
	shl.b32 	%r4975, %r4974, 2;
	cvt.u64.u32 	%rd2862, %r4975;
	and.b64  	%rd2863, %rd2862, 262140;
	add.s64 	%rd2864, %rd37, %rd2863;
	st.global.u32 	[%rd2864], %r1778;
	bra.uni 	$L__BB1_2065;
$L__BB1_2062:
	cvt.u64.u32 	%rd2875, %r7064;
	shl.b64 	%rd2876, %rd2875, 32;
	cvt.u64.u32 	%rd2877, %r7060;
	or.b64  	%rd510, %rd2876, %rd2877;
	mul.wide.u32 	%rd2878, %r7060, 8;
	and.b32  	%r4987, %r7064, 7;
	cvt.u64.u32 	%rd2879, %r4987;
	mov.b64 	%rd2880, 56;
	cvt.u32.u64 	%r4988, %rd2880;
	cvt.u32.u64 	%r4989, %rd2878;
	and.b32  	%r4990, %r4989, %r4988;
	cvt.u32.u64 	%r4991, %rd2879;
	or.b32  	%r4992, %r4990, %r4991;
	mov.b64 	%rd2881, 9130730411292422402;
	shr.u64 	%rd2882, %rd2881, %r4992;
	mov.b64 	%rd2883, 1736168554312260608;
	shr.u64 	%rd2884, %rd2883, %r4992;
	mov.b64 	%rd2885, -506390041275138048;
	shr.u64 	%rd2886, %rd2885, %r4992;
	shl.b64 	%rd2887, %rd2886, 2;
	cvt.u32.u64 	%r4993, %rd2884;
	mov.b64 	%rd2888, 2;
	cvt.u32.u64 	%r4994, %rd2888;
	and.b32  	%r4995, %r4993, %r4994;
	cvt.u32.u64 	%r4996, %rd2882;
	mov.b64 	%rd2889, 1;
	cvt.u32.u64 	%r4997, %rd2889;
	and.b32  	%r4998, %r4996, %r4997;
	or.b32  	%r4999, %r4998, %r4995;
	cvt.u32.u64 	%r5000, %rd2887;
	mov.b64 	%rd2890, 4;
	cvt.u32.u64 	%r5001, %rd2890;
	and.b32  	%r5002, %r5000, %r5001;
	or.b32  	%r5003, %r4999, %r5002;
	mov.b16 	%rs179, 1;
	shl.b16 	%rs180, %rs179, %r5003;
	and.b16  	%rs181, %rs180, 29;
	setp.eq.s16 	%p1808, %rs181, 0;
	@%p1808 bra 	$L__BB1_2076;
	st.local.u32 	[%rd2+4], %r1036;
	st.local.u64 	[%rd303+8], %rd510;
	bra.uni 	$L__BB1_2077;
$L__BB1_2064:
	@%p1790 bra 	$L__BB1_2066;
$L__BB1_2065:
	mov.u64 	%rd4181, %rd512;
$L__BB1_2066:
	atom.exch.b32 	%r4976, [%rd4181], 0;
	and.b32  	%r4977, %r1779, 7;
	setp.eq.s32 	%p1798, %r4977, 0;
	mov.u32 	%r7064, %r1779;
	@%p1798 bra 	$L__BB1_2055;
$L__BB1_2067:
	shr.u32 	%r4978, %r7060, 3;
	setp.ne.s32 	%p1799, %r7060, 0;
	shr.u32 	%r1781, %r7060, 16;
	setp.eq.s32 	%p1800, %r1781, %r132;
	and.pred  	%p1801, %p1799, %p1800;
	sub.s32 	%r4979, %r4978, %r133;
	mul.wide.u32 	%rd2865, %r4979, 4;
	cvt.u64.u32 	%rd2866, %r4904;
	cvta.shared.u64 	%rd2867, %rd2866;
	add.s64 	%rd2868, %rd2867, %rd2865;
	add.s64 	%rd4183, %rd2868, 65536;
	mul.wide.u32 	%rd2869, %r4978, 4;
	add.s64 	%rd516, %rd38, %rd2869;
	mov.u64 	%rd4182, %rd4183;
	@%p1801 bra 	$L__BB1_2069;
	mov.u64 	%rd4182, %rd516;
$L__BB1_2069:
	atom.exch.b32 	%r1782, [%rd4182], %r7064;
	setp.eq.s32 	%p1802, %r1782, -7;
	@%p1802 bra 	$L__BB1_2077;
	@%p1800 bra 	$L__BB1_2073;
	mul.wide.u32 	%rd2870, %r1781, 4;
	add.s64 	%rd2871, %rd39, %rd2870;
	atom.global.add.u32 	%r4981, [%rd2871], -1;
	setp.ne.s32 	%p1804, %r4981, 1;
	@%p1804 bra 	$L__BB1_2074;
	atom.global.add.u32 	%r4982, [%rd40], 1;
	shl.b32 	%r4983, %r4982, 2;
	cvt.u64.u32 	%rd2872, %r4983;
	and.b64  	%rd2873, %rd2872, 262140;
	add.s64 	%rd2874, %rd37, %rd2873;
	st.global.u32 	[%rd2874], %r1781;
	bra.uni 	$L__BB1_2074;
$L__BB1_2073:
	@%p1799 bra 	$L__BB1_2075;
$L__BB1_2074:
	mov.u64 	%rd4183, %rd516;
$L__BB1_2075:
	atom.exch.b32 	%r4984, [%rd4183], 0;
	and.b32  	%r4985, %r1782, 7;
	setp.eq.s32 	%p1806, %r4985, 0;
	selp.b32 	%r7060, %r1782, %r7064, %p1806;
	selp.b32 	%r7064, %r7064, %r1782, %p1806;
	and.b32  	%r4986, %r7060, 7;
	setp.eq.s32 	%p1807, %r4986, 0;
	@%p1807 bra 	$L__BB1_2054;
	bra.uni 	$L__BB1_2062;
$L__BB1_2076:
	add.s32 	%r5004, %r1697, 1;
	st.local.u32 	[%rd2], %r5004;
	mul.wide.u32 	%rd2891, %r1697, 8;
	add.s64 	%rd2892, %rd2, %rd2891;
	st.local.u64 	[%rd2892+8], %rd510;
$L__BB1_2077:
	xor.b16  	%rs182, %rs2, 1;
	cvt.u32.u16 	%r5005, %rs182;
	ld.local.u32 	%r5006, [%rd2+536];
	add.s32 	%r5007, %r5006, %r5005;
	st.local.u32 	[%rd2+536], %r5007;
	bra.uni 	$L__BB1_2253;
$L__BB1_2078:
	and.b32  	%r4909, %r1040, 7;
	shl.b32 	%r4910, %r1766, 7;
	and.b32  	%r4911, %r4910, -2147483648;
	or.b32  	%r1785, %r4911, %r4909;
	shr.u32 	%r4912, %r7056, 13;
	setp.ne.s32 	%p1763, %r4912, %r132;
	@%p1763 bra 	$L__BB1_2080;
	sub.s32 	%r4913, %r7056, %r133;
	mul.wide.u32 	%rd2810, %r4913, 8;
	cvt.u64.u32 	%rd2811, %r4904;
	cvta.shared.u64 	%rd2812, %rd2811;
	add.s64 	%rd4184, %rd2812, %rd2810;
	bra.uni 	$L__BB1_2081;
$L__BB1_2080:
	ld.param.u64 	%rd3992, [_Z9evaluatorP4GNetj_param_0];
	mul.wide.u32 	%rd2808, %r7056, 8;
	add.s64 	%rd2809, %rd3992, %rd2808;
	add.s64 	%rd4184, %rd2809, 8388608;
$L__BB1_2081:
	cvt.u64.u32 	%rd2813, %r1785;
	and.b64  	%rd2814, %rd509, -4294967296;
	or.b64  	%rd2815, %rd2814, %rd2813;
	atom.exch.b64 	%rd2816, [%rd4184], %rd2815;
	shl.b32 	%r4915, %r7056, 3;
	or.b32  	%r4916, %r4915, 6;
	cvt.u32.u64 	%r4917, %rd509;
	and.b32  	%r4918, %r4917, 7;
	setp.eq.s32 	%p1764, %r4918, 0;
	selp.b32 	%r7066, %r4917, %r4916, %p1764;
	selp.b32 	%r7070, %r4916, %r4917, %p1764;
	and.b32  	%r4919, %r7066, 7;
	setp.ne.s32 	%p1765, %r4919, 0;
	@%p1765 bra 	$L__BB1_2090;
$L__BB1_2082:
	and.b32  	%r4920, %r7070, 7;
	setp.ne.s32 	%p1766, %r4920, 0;
	@%p1766 bra 	$L__BB1_2096;
$L__BB1_2083:
	shr.u32 	%r4921, %r7070, 3;
	setp.ne.s32 	%p1767, %r7070, 0;
	shr.u32 	%r1793, %r7070, 16;
	setp.eq.s32 	%p1768, %r1793, %r132;
	and.pred  	%p1769, %p1767, %p1768;
	sub.s32 	%r4922, %r4921, %r133;
	mul.wide.u32 	%rd2817, %r4922, 4;
	cvt.u64.u32 	%rd2818, %r4904;
	cvta.shared.u64 	%rd2819, %rd2818;
	add.s64 	%rd2820, %rd2819, %rd2817;
	add.s64 	%rd4186, %rd2820, 65536;
	mul.wide.u32 	%rd2821, %r4921, 4;
	add.s64 	%rd524, %rd38, %rd2821;
	mov.u64 	%rd4185, %rd4186;
	@%p1769 bra 	$L__BB1_2085;
	mov.u64 	%rd4185, %rd524;
$L__BB1_2085:
	atom.exch.b32 	%r1794, [%rd4185], -7;
	setp.eq.s32 	%p1770, %r1794, -7;
	@%p1770 bra 	$L__BB1_2096;
	setp.eq.s32 	%p1771, %r1794, 0;
	@%p1771 bra 	$L__BB1_2096;
	@%p1768 bra 	$L__BB1_2093;
	mul.wide.u32 	%rd2822, %r1793, 4;
	add.s64 	%rd2823, %rd39, %rd2822;
	atom.global.add.u32 	%r4924, [%rd2823], -1;
	setp.ne.s32 	%p1773, %r4924, 1;
	@%p1773 bra 	$L__BB1_2094;
	atom.global.add.u32 	%r4925, [%rd40], 1;
	shl.b32 	%r4926, %r4925, 2;
	cvt.u64.u32 	%rd2824, %r4926;
	and.b64  	%rd2825, %rd2824, 262140;
	add.s64 	%rd2826, %rd37, %rd2825;
	st.global.u32 	[%rd2826], %r1793;
	bra.uni 	$L__BB1_2094;
$L__BB1_2090:
	cvt.u64.u32 	%rd2837, %r7070;
	shl.b64 	%rd2838, %rd2837, 32;
	cvt.u64.u32 	%rd2839, %r7066;
	or.b64  	%rd522, %rd2838, %rd2839;
	mul.wide.u32 	%rd2840, %r7066, 8;
	and.b32  	%r4938, %r7070, 7;
	cvt.u64.u32 	%rd2841, %r4938;
	mov.b64 	%rd2842, 56;
	cvt.u32.u64 	%r4939, %rd2842;
	cvt.u32.u64 	%r4940, %rd2840;
	and.b32  	%r4941, %r4940, %r4939;
	cvt.u32.u64 	%r4942, %rd2841;
	or.b32  	%r4943, %r4941, %r4942;
	mov.b64 	%rd2843, 9130730411292422402;
	shr.u64 	%rd2844, %rd2843, %r4943;
	mov.b64 	%rd2845, 1736168554312260608;
	shr.u64 	%rd2846, %rd2845, %r4943;
	mov.b64 	%rd2847, -506390041275138048;
	shr.u64 	%rd2848, %rd2847, %r4943;
	shl.b64 	%rd2849, %rd2848, 2;
	cvt.u32.u64 	%r4944, %rd2846;
	mov.b64 	%rd2850, 2;
	cvt.u32.u64 	%r4945, %rd2850;
	and.b32  	%r4946, %r4944, %r4945;
	cvt.u32.u64 	%r4947, %rd2844;
	mov.b64 	%rd2851, 1;
	cvt.u32.u64 	%r4948, %rd2851;
	and.b32  	%r4949, %r4947, %r4948;
	or.b32  	%r4950, %r4949, %r4946;
	cvt.u32.u64 	%r4951, %rd2849;
	mov.b64 	%rd2852, 4;
	cvt.u32.u64 	%r4952, %rd2852;
	and.b32  	%r4953, %r4951, %r4952;
	or.b32  	%r4954, %r4950, %r4953;
	mov.b16 	%rs175, 1;
	shl.b16 	%rs176, %rs175, %r4954;
	and.b16  	%rs177, %rs176, 29;
	setp.eq.s16 	%p1785, %rs177, 0;
	@%p1785 bra 	$L__BB1_2092;
	st.local.u32 	[%rd2+4], %r1036;
	st.local.u64 	[%rd303+8], %rd522;
	bra.uni 	$L__BB1_2253;
$L__BB1_2092:
	add.s32 	%r4955, %r1697, 1;
	st.local.u32 	[%rd2], %r4955;
	mul.wide.u32 	%rd2853, %r1697, 8;
	add.s64 	%rd2854, %rd2, %rd2853;
	st.local.u64 	[%rd2854+8], %rd522;
	bra.uni 	$L__BB1_2253;
$L__BB1_2093:
	@%p1767 bra 	$L__BB1_2095;
$L__BB1_2094:
	mov.u64 	%rd4186, %rd524;
$L__BB1_2095:
	atom.exch.b32 	%r4927, [%rd4186], 0;
	and.b32  	%r4928, %r1794, 7;
	setp.eq.s32 	%p1775, %r4928, 0;
	mov.u32 	%r7070, %r1794;
	@%p1775 bra 	$L__BB1_2083;
$L__BB1_2096:
	shr.u32 	%r4929, %r7066, 3;
	setp.ne.s32 	%p1776, %r7066, 0;
	shr.u32 	%r1796, %r7066, 16;
	setp.eq.s32 	%p1777, %r1796, %r132;
	and.pred  	%p1778, %p1776, %p1777;
	sub.s32 	%r4930, %r4929, %r133;
	mul.wide.u32 	%rd2827, %r4930, 4;
	cvt.u64.u32 	%rd2828, %r4904;
	cvta.shared.u64 	%rd2829, %rd2828;
	add.s64 	%rd2830, %rd2829, %rd2827;
	add.s64 	%rd4188, %rd2830, 65536;
	mul.wide.u32 	%rd2831, %r4929, 4;
	add.s64 	%rd528, %rd38, %rd2831;
	mov.u64 	%rd4187, %rd4188;
	@%p1778 bra 	$L__BB1_2098;
	mov.u64 	%rd4187, %rd528;
$L__BB1_2098:
	atom.exch.b32 	%r1797, [%rd4187], %r7070;
	setp.eq.s32 	%p1779, %r1797, -7;
	@%p1779 bra 	$L__BB1_2253;
	@%p1777 bra 	$L__BB1_2102;
	mul.wide.u32 	%rd2832, %r1796, 4;
	add.s64 	%rd2833, %rd39, %rd2832;
	atom.global.add.u32 	%r4932, [%rd2833], -1;
	setp.ne.s32 	%p1781, %r4932, 1;
	@%p1781 bra 	$L__BB1_2103;
	atom.global.add.u32 	%r4933, [%rd40], 1;
	shl.b32 	%r4934, %r4933, 2;
	cvt.u64.u32 	%rd2834, %r4934;
	and.b64  	%rd2835, %rd2834, 262140;
	add.s64 	%rd2836, %rd37, %rd2835;
	st.global.u32 	[%rd2836], %r1796;
	bra.uni 	$L__BB1_2103;
$L__BB1_2102:
	@%p1776 bra 	$L__BB1_2104;
$L__BB1_2103:
	mov.u64 	%rd4188, %rd528;
$L__BB1_2104:
	atom.exch.b32 	%r4935, [%rd4188], 0;
	and.b32  	%r4936, %r1797, 7;
	setp.eq.s32 	%p1783, %r4936, 0;
	selp.b32 	%r7066, %r1797, %r7070, %p1783;
	selp.b32 	%r7070, %r7070, %r1797, %p1783;
	and.b32  	%r4937, %r7066, 7;
	setp.eq.s32 	%p1784, %r4937, 0;
	@%p1784 bra 	$L__BB1_2082;
	bra.uni 	$L__BB1_2090;
$L__BB1_2105:
	setp.eq.s16 	%p1414, %rs164, 6;
	@%p1414 bra 	$L__BB1_2009;
	ld.local.u32 	%r1800, [%rd2];
	ld.local.u32 	%r1801, [%rd2+272];
	shl.b32 	%r4516, %r1801, 3;
	mov.u32 	%r4517, shared_mem;
	add.s32 	%r4518, %r4517, %r4516;
	ld.shared.u64 	%rd2561, [%r4518];
	setp.ne.s64 	%p1419, %rd2561, 0;
	setp.eq.s32 	%p1420, %r1801, 0;
	or.pred  	%p1421, %p1420, %p1419;
	mov.b32 	%r7072, 0;
	@%p1421 bra 	$L__BB1_2108;
	add.s32 	%r4520, %r1801, %r133;
	st.local.u32 	[%rd2+280], %r4520;
	mov.b32 	%r7072, 1;
$L__BB1_2108:
	add.s32 	%r4521, %r1801, 256;
	and.b32  	%r1803, %r4521, 8191;
	shl.b32 	%r4522, %r4521, 3;
	and.b32  	%r4523, %r4522, 65528;
	add.s32 	%r4525, %r4517, %r4523;
	ld.shared.u64 	%rd2562, [%r4525];
	setp.ne.s64 	%p1422, %rd2562, 0;
	and.b32  	%r1804, %r1801, 8191;
	setp.eq.s32 	%p1423, %r1804, 7936;
	or.pred  	%p1424, %p1423, %p1422;
	@%p1424 bra 	$L__BB1_2110;
	add.s32 	%r4526, %r1803, %r133;
	add.s32 	%r1805, %r7072, 1;
	mul.wide.u32 	%rd2563, %r7072, 4;
	add.s64 	%rd2564, %rd2, %rd2563;
	st.local.u32 	[%rd2564+280], %r4526;
	mov.u32 	%r7072, %r1805;
$L__BB1_2110:
	add.s32 	%r4527, %r1801, 512;
	and.b32  	%r7102, %r4527, 8191;
	setp.gt.u32 	%p1426, %r7072, 1;
	mov.pred 	%p2800, 0;
	@%p1426 bra 	$L__BB1_2200;
	shl.b32 	%r4528, %r7102, 3;
	add.s32 	%r4530, %r4517, %r4528;
	ld.shared.u64 	%rd2565, [%r4530];
	setp.ne.s64 	%p1427, %rd2565, 0;
	setp.eq.s32 	%p1428, %r1804, 7680;
	or.pred  	%p1429, %p1428, %p1427;
	@%p1429 bra 	$L__BB1_2113;
	add.s32 	%r4531, %r7102, %r133;
	add.s32 	%r1808, %r7072, 1;
	mul.wide.u32 	%rd2566, %r7072, 4;
	add.s64 	%rd2567, %rd2, %rd2566;
	st.local.u32 	[%rd2567+280], %r4531;
	mov.u32 	%r7072, %r1808;
$L__BB1_2113:
	add.s32 	%r4532, %r1801, 768;
	and.b32  	%r7102, %r4532, 8191;
	setp.gt.u32 	%p1431, %r7072, 1;
	@%p1431 bra 	$L__BB1_2200;
	shl.b32 	%r4533, %r7102, 3;
	add.s32 	%r4535, %r4517, %r4533;
	ld.shared.u64 	%rd2568, [%r4535];
	setp.ne.s64 	%p1432, %rd2568, 0;
	setp.eq.s32 	%p1433, %r1804, 7424;
	or.pred  	%p1434, %p1433, %p1432;
	@%p1434 bra 	$L__BB1_2116;
	add.s32 	%r4536, %r7102, %r133;
	add.s32 	%r1811, %r7072, 1;
	mul.wide.u32 	%rd2569, %r7072, 4;
	add.s64 	%rd2570, %rd2, %rd2569;
	st.local.u32 	[%rd2570+280], %r4536;
	mov.u32 	%r7072, %r1811;
$L__BB1_2116:
	add.s32 	%r4537, %r1801, 1024;
	and.b32  	%r7102, %r4537, 8191;
	setp.gt.u32 	%p1436, %r7072, 1;
	@%p1436 bra 	$L__BB1_2200;
	shl.b32 	%r4538, %r7102, 3;
	add.s32 	%r4540, %r4517, %r4538;
	ld.shared.u64 	%rd2571, [%r4540];
	setp.ne.s64 	%p1437, %rd2571, 0;
	setp.eq.s32 	%p1438, %r1804, 7168;
	or.pred  	%p1439, %p1438, %p1437;
	@%p1439 bra 	$L__BB1_2119;
	add.s32 	%r4541, %r7102, %r133;
	add.s32 	%r1814, %r7072, 1;
	mul.wide.u32 	%rd2572, %r7072, 4;
	add.s64 	%rd2573, %rd2, %rd2572;
	st.local.u32 	[%rd2573+280], %r4541;
	mov.u32 	%r7072, %r1814;
$L__BB1_2119:
	add.s32 	%r4542, %r1801, 1280;
	and.b32  	%r7102, %r4542, 8191;
	setp.gt.u32 	%p1441, %r7072, 1;
	@%p1441 bra 	$L__BB1_2200;
	shl.b32 	%r4543, %r7102, 3;
	add.s32 	%r4545, %r4517, %r4543;
	ld.shared.u64 	%rd2574, [%r4545];
	setp.ne.s64 	%p1442, %rd2574, 0;
	setp.eq.s32 	%p1443, %r1804, 6912;
	or.pred  	%p1444, %p1443, %p1442;
	@%p1444 bra 	$L__BB1_2122;
	add.s32 	%r4546, %r7102, %r133;
	add.s32 	%r1817, %r7072, 1;
	mul.wide.u32 	%rd2575, %r7072, 4;
	add.s64 	%rd2576, %rd2, %rd2575;
	st.local.u32 	[%rd2576+280], %r4546;
	mov.u32 	%r7072, %r1817;
$L__BB1_2122:
	add.s32 	%r4547, %r1801, 1536;
	and.b32  	%r7102, %r4547, 8191;
	setp.gt.u32 	%p1446, %r7072, 1;
	@%p1446 bra 	$L__BB1_2200;
	shl.b32 	%r4548, %r7102, 3;
	add.s32 	%r4550, %r4517, %r4548;
	ld.shared.u64 	%rd2577, [%r4550];
	setp.ne.s64 	%p1447, %rd2577, 0;
	setp.eq.s32 	%p1448, %r1804, 6656;
	or.pred  	%p1449, %p1448, %p1447;
	@%p1449 bra 	$L__BB1_2125;
	add.s32 	%r4551, %r7102, %r133;
	add.s32 	%r1820, %r7072, 1;
	mul.wide.u32 	%rd2578, %r7072, 4;
	add.s64 	%rd2579, %rd2, %rd2578;
	st.local.u32 	[%rd2579+280], %r4551;
	mov.u32 	%r7072, %r1820;
$L__BB1_2125:
	add.s32 	%r4552, %r1801, 1792;
	and.b32  	%r7102, %r4552, 8191;
	setp.gt.u32 	%p1451, %r7072, 1;
	@%p1451 bra 	$L__BB1_2200;
	shl.b32 	%r4553, %r7102, 3;
	add.s32 	%r4555, %r4517, %r4553;
	ld.shared.u64 	%rd2580, [%r4555];
	setp.ne.s64 	%p1452, %rd2580, 0;
	setp.eq.s32 	%p1453, %r1804, 6400;
	or.pred  	%p1454, %p1453, %p1452;
	@%p1454 bra 	$L__BB1_2128;
	add.s32 	%r4556, %r7102, %r133;
	add.s32 	%r1823, %r7072, 1;
	mul.wide.u32 	%rd2581, %r7072, 4;
	add.s64 	%rd2582, %rd2, %rd2581;
	st.local.u32 	[%rd2582+280], %r4556;
	mov.u32 	%r7072, %r1823;
$L__BB1_2128:
	add.s32 	%r4557, %r1801, 2048;
	and.b32  	%r7102, %r4557, 8191;
	setp.gt.u32 	%p1456, %r7072, 1;
	@%p1456 bra 	$L__BB1_2200;
	shl.b32 	%r4558, %r7102, 3;
	add.s32 	%r4560, %r4517, %r4558;
	ld.shared.u64 	%rd2583, [%r4560];
	setp.ne.s64 	%p1457, %rd2583, 0;
	setp.eq.s32 	%p1458, %r1804, 6144;
	or.pred  	%p1459, %p1458, %p1457;
	@%p1459 bra 	$L__BB1_2131;
	add.s32 	%r4561, %r7102, %r133;
	add.s32 	%r1826, %r7072, 1;
	mul.wide.u32 	%rd2584, %r7072, 4;
	add.s64 	%rd2585, %rd2, %rd2584;
	st.local.u32 	[%rd2585+280], %r4561;
	mov.u32 	%r7072, %r1826;
$L__BB1_2131:
	add.s32 	%r4562, %r1801, 2304;
	and.b32  	%r7102, %r4562, 8191;
	setp.gt.u32 	%p1461, %r7072, 1;
	@%p1461 bra 	$L__BB1_2200;
	shl.b32 	%r4563, %r7102, 3;
	add.s32 	%r4565, %r4517, %r4563;
	ld.shared.u64 	%rd2586, [%r4565];
	setp.ne.s64 	%p1462, %rd2586, 0;
	setp.eq.s32 	%p1463, %r1804, 5888;
	or.pred  	%p1464, %p1463, %p1462;
	@%p1464 bra 	$L__BB1_2134;
	add.s32 	%r4566, %r7102, %r133;
	add.s32 	%r1829, %r7072, 1;
	mul.wide.u32 	%rd2587, %r7072, 4;
	add.s64 	%rd2588, %rd2, %rd2587;
	st.local.u32 	[%rd2588+280], %r4566;
	mov.u32 	%r7072, %r1829;
$L__BB1_2134:
	add.s32 	%r4567, %r1801, 2560;
	and.b32  	%r7102, %r4567, 8191;
	setp.gt.u32 	%p1466, %r7072, 1;
	@%p1466 bra 	$L__BB1_2200;
	shl.b32 	%r4568, %r7102, 3;
	add.s32 	%r4570, %r4517, %r4568;
	ld.shared.u64 	%rd2589, [%r4570];
	setp.ne.s64 	%p1467, %rd2589, 0;
	setp.eq.s32 	%p1468, %r1804, 5632;
	or.pred  	%p1469, %p1468, %p1467;
	@%p1469 bra 	$L__BB1_2137;
	add.s32 	%r4571, %r7102, %r133;
	add.s32 	%r1832, %r7072, 1;
	mul.wide.u32 	%rd2590, %r7072, 4;
	add.s64 	%rd2591, %rd2, %rd2590;
	st.local.u32 	[%rd2591+280], %r4571;
	mov.u32 	%r7072, %r1832;
$L__BB1_2137:
	add.s32 	%r4572, %r1801, 2816;
	and.b32  	%r7102, %r4572, 8191;
	setp.gt.u32 	%p1471, %r7072, 1;
	@%p1471 bra 	$L__BB1_2200;
	shl.b32 	%r4573, %r7102, 3;
	add.s32 	%r4575, %r4517, %r4573;
	ld.shared.u64 	%rd2592, [%r4575];
	setp.ne.s64 	%p1472, %rd2592, 0;
	setp.eq.s32 	%p1473, %r1804, 5376;
	or.pred  	%p1474, %p1473, %p1472;
	@%p1474 bra 	$L__BB1_2140;
	add.s32 	%r4576, %r7102, %r133;
	add.s32 	%r1835, %r7072, 1;
	mul.wide.u32 	%rd2593, %r7072, 4;
	add.s64 	%rd2594, %rd2, %rd2593;
	st.local.u32 	[%rd2594+280], %r4576;
	mov.u32 	%r7072, %r1835;
$L__BB1_2140:
	add.s32 	%r4577, %r1801, 3072;
	and.b32  	%r7102, %r4577, 8191;
	setp.gt.u32 	%p1476, %r7072, 1;
	@%p1476 bra 	$L__BB1_2200;
	shl.b32 	%r4578, %r7102, 3;
	add.s32 	%r4580, %r4517, %r4578;
	ld.shared.u64 	%rd2595, [%r4580];
	setp.ne.s64 	%p1477, %rd2595, 0;
	setp.eq.s32 	%p1478, %r1804, 5120;
	or.pred  	%p1479, %p1478, %p1477;
	@%p1479 bra 	$L__BB1_2143;
	add.s32 	%r4581, %r7102, %r133;
	add.s32 	%r1838, %r7072, 1;
	mul.wide.u32 	%rd2596, %r7072, 4;
	add.s64 	%rd2597, %rd2, %rd2596;
	st.local.u32 	[%rd2597+280], %r4581;
	mov.u32 	%r7072, %r1838;
$L__BB1_2143:
	add.s32 	%r4582, %r1801, 3328;
	and.b32  	%r7102, %r4582, 8191;
	setp.gt.u32 	%p1481, %r7072, 1;
	@%p1481 bra 	$L__BB1_2200;
	shl.b32 	%r4583, %r7102, 3;
	add.s32 	%r4585, %r4517, %r4583;
	ld.shared.u64 	%rd2598, [%r4585];
	setp.ne.s64 	%p1482, %rd2598, 0;
	setp.eq.s32 	%p1483, %r1804, 4864;
	or.pred  	%p1484, %p1483, %p1482;
	@%p1484 bra 	$L__BB1_2146;
	add.s32 	%r4586, %r7102, %r133;
	add.s32 	%r1841, %r7072, 1;
	mul.wide.u32 	%rd2599, %r7072, 4;
	add.s64 	%rd2600, %rd2, %rd2599;
	st.local.u32 	[%rd2600+280], %r4586;
	mov.u32 	%r7072, %r1841;
$L__BB1_2146:
	add.s32 	%r4587, %r1801, 3584;
	and.b32  	%r7102, %r4587, 8191;
	setp.gt.u32 	%p1486, %r7072, 1;
	@%p1486 bra 	$L__BB1_2200;
	shl.b32 	%r4588, %r7102, 3;
	add.s32 	%r4590, %r4517, %r4588;
	ld.shared.u64 	%rd2601, [%r4590];
	setp.ne.s64 	%p1487, %rd2601, 0;
	setp.eq.s32 	%p1488, %r1804, 4608;
	or.pred  	%p1489, %p1488, %p1487;
	@%p1489 bra 	$L__BB1_2149;
	add.s32 	%r4591, %r7102, %r133;
	add.s32 	%r1844, %r7072, 1;
	mul.wide.u32 	%rd2602, %r7072, 4;
	add.s64 	%rd2603, %rd2, %rd2602;
	st.local.u32 	[%rd2603+280], %r4591;
	mov.u32 	%r7072, %r1844;
$L__BB1_2149:
	add.s32 	%r4592, %r1801, 3840;
	and.b32  	%r7102, %r4592, 8191;
	setp.gt.u32 	%p1491, %r7072, 1;
	@%p1491 bra 	$L__BB1_2200;
	shl.b32 	%r4593, %r7102, 3;
	add.s32 	%r4595, %r4517, %r4593;
	ld.shared.u64 	%rd2604, [%r4595];
	setp.ne.s64 	%p1492, %rd2604, 0;
	setp.eq.s32 	%p1493, %r1804, 4352;
	or.pred  	%p1494, %p1493, %p1492;
	@%p1494 bra 	$L__BB1_2152;
	add.s32 	%r4596, %r7102, %r133;
	add.s32 	%r1847, %r7072, 1;
	mul.wide.u32 	%rd2605, %r7072, 4;
	add.s64 	%rd2606, %rd2, %rd2605;
	st.local.u32 	[%rd2606+280], %r4596;
	mov.u32 	%r7072, %r1847;
$L__BB1_2152:
	xor.b32  	%r1849, %r1804, 4096;
	setp.gt.u32 	%p1496, %r7072, 1;
	mov.u32 	%r7102, %r1849;
	@%p1496 bra 	$L__BB1_2200;
	shl.b32 	%r4597, %r1849, 3;
	add.s32 	%r4599, %r4517, %r4597;
	ld.shared.u64 	%rd2607, [%r4599];
	setp.ne.s64 	%p1497, %rd2607, 0;
	setp.eq.s32 	%p1498, %r1804, 4096;
	or.pred  	%p1499, %p1498, %p1497;
	@%p1499 bra 	$L__BB1_2155;
	add.s32 	%r4600, %r1849, %r133;
	add.s32 	%r1850, %r7072, 1;
	mul.wide.u32 	%rd2608, %r7072, 4;
	add.s64 	%rd2609, %rd2, %rd2608;
	st.local.u32 	[%rd2609+280], %r4600;
	mov.u32 	%r7072, %r1850;
$L__BB1_2155:
	add.s32 	%r4601, %r1849, 256;
	and.b32  	%r7102, %r4601, 8191;
	setp.gt.u32 	%p1501, %r7072, 1;
	@%p1501 bra 	$L__BB1_2200;
	shl.b32 	%r4602, %r7102, 3;
	add.s32 	%r4604, %r4517, %r4602;
	ld.shared.u64 	%rd2610, [%r4604];
	setp.ne.s64 	%p1502, %rd2610, 0;
	setp.eq.s32 	%p1503, %r1804, 3840;
	or.pred  	%p1504, %p1503, %p1502;
	@%p1504 bra 	$L__BB1_2158;
	add.s32 	%r4605, %r7102, %r133;
	add.s32 	%r1853, %r7072, 1;
	mul.wide.u32 	%rd2611, %r7072, 4;
	add.s64 	%rd2612, %rd2, %rd2611;
	st.local.u32 	[%rd2612+280], %r4605;
	mov.u32 	%r7072, %r1853;
$L__BB1_2158:
	add.s32 	%r4606, %r1849, 512;
	and.b32  	%r7102, %r4606, 8191;
	setp.gt.u32 	%p1506, %r7072, 1;
	@%p1506 bra 	$L__BB1_2200;
	shl.b32 	%r4607, %r7102, 3;
	add.s32 	%r4609, %r4517, %r4607;
	ld.shared.u64 	%rd2613, [%r4609];
	setp.ne.s64 	%p1507, %rd2613, 0;
	setp.eq.s32 	%p1508, %r1804, 3584;
	or.pred  	%p1509, %p1508, %p1507;
	@%p1509 bra 	$L__BB1_2161;
	add.s32 	%r4610, %r7102, %r133;
	add.s32 	%r1856, %r7072, 1;
	mul.wide.u32 	%rd2614, %r7072, 4;
	add.s64 	%rd2615, %rd2, %rd2614;
	st.local.u32 	[%rd2615+280], %r4610;
	mov.u32 	%r7072, %r1856;
$L__BB1_2161:
	add.s32 	%r4611, %r1849, 768;
	and.b32  	%r7102, %r4611, 8191;
	setp.gt.u32 	%p1511, %r7072, 1;
	@%p1511 bra 	$L__BB1_2200;
	shl.b32 	%r4612, %r7102, 3;
	add.s32 	%r4614, %r4517, %r4612;
	ld.shared.u64 	%rd2616, [%r4614];
	setp.ne.s64 	%p1512, %rd2616, 0;
	setp.eq.s32 	%p1513, %r1804, 3328;
	or.pred  	%p1514, %p1513, %p1512;
	@%p1514 bra 	$L__BB1_2164;
	add.s32 	%r4615, %r7102, %r133;
	add.s32 	%r1859, %r7072, 1;
	mul.wide.u32 	%rd2617, %r7072, 4;
	add.s64 	%rd2618, %rd2, %rd2617;
	st.local.u32 	[%rd2618+280], %r4615;
	mov.u32 	%r7072, %r1859;
$L__BB1_2164:
	add.s32 	%r4616, %r1849, 1024;
	and.b32  	%r7102, %r4616, 8191;
	setp.gt.u32 	%p1516, %r7072, 1;
	@%p1516 bra 	$L__BB1_2200;
	shl.b32 	%r4617, %r7102, 3;
	add.s32 	%r4619, %r4517, %r4617;
	ld.shared.u64 	%rd2619, [%r4619];
	setp.ne.s64 	%p1517, %rd2619, 0;
	setp.eq.s32 	%p1518, %r1804, 3072;
	or.pred  	%p1519, %p1518, %p1517;
	@%p1519 bra 	$L__BB1_2167;
	add.s32 	%r4620, %r7102, %r133;
	add.s32 	%r1862, %r7072, 1;
	mul.wide.u32 	%rd2620, %r7072, 4;
	add.s64 	%rd2621, %rd2, %rd2620;
	st.local.u32 	[%rd2621+280], %r4620;
	mov.u32 	%r7072, %r1862;
$L__BB1_2167:
	add.s32 	%r4621, %r1849, 1280;
	and.b32  	%r7102, %r4621, 8191;
	setp.gt.u32 	%p1521, %r7072, 1;
	@%p1521 bra 	$L__BB1_2200;
	shl.b32 	%r4622, %r7102, 3;
	add.s32 	%r4624, %r4517, %r4622;
	ld.shared.u64 	%rd2622, [%r4624];
	setp.ne.s64 	%p1522, %rd2622, 0;
	setp.eq.s32 	%p1523, %r1804, 2816;
	or.pred  	%p1524, %p1523, %p1522;
	@%p1524 bra 	$L__BB1_2170;
	add.s32 	%r4625, %r7102, %r133;
	add.s32 	%r1865, %r7072, 1;
	mul.wide.u32 	%rd2623, %r7072, 4;
	add.s64 	%rd2624, %rd2, %rd2623;
	st.local.u32 	[%rd2624+280], %r4625;
	mov.u32 	%r7072, %r1865;
$L__BB1_2170:
	add.s32 	%r4626, %r1849, 1536;
	and.b32  	%r7102, %r4626, 8191;
	setp.gt.u32 	%p1526, %r7072, 1;
	@%p1526 bra 	$L__BB1_2200;
	shl.b32 	%r4627, %r7102, 3;
	add.s32 	%r4629, %r4517, %r4627;
	ld.shared.u64 	%rd2625, [%r4629];
	setp.ne.s64 	%p1527, %rd2625, 0;
	setp.eq.s32 	%p1528, %r1804, 2560;
	or.pred  	%p1529, %p1528, %p1527;
	@%p1529 bra 	$L__BB1_2173;
	add.s32 	%r4630, %r7102, %r133;
	add.s32 	%r1868, %r7072, 1;
	mul.wide.u32 	%rd2626, %r7072, 4;
	add.s64 	%rd2627, %rd2, %rd2626;
	st.local.u32 	[%rd2627+280], %r4630;
	mov.u32 	%r7072, %r1868;
$L__BB1_2173:
	add.s32 	%r4631, %r1849, 1792;
	and.b32  	%r7102, %r4631, 8191;
	setp.gt.u32 	%p1531, %r7072, 1;
	@%p1531 bra 	$L__BB1_2200;
	shl.b32 	%r4632, %r7102, 3;
	add.s32 	%r4634, %r4517, %r4632;
	ld.shared.u64 	%rd2628, [%r4634];
	setp.ne.s64 	%p1532, %rd2628, 0;
	setp.eq.s32 	%p1533, %r1804, 2304;
	or.pred  	%p1534, %p1533, %p1532;
	@%p1534 bra 	$L__BB1_2176;
	add.s32 	%r4635, %r7102, %r133;
	add.s32 	%r1871, %r7072, 1;
	mul.wide.u32 	%rd2629, %r7072, 4;
	add.s64 	%rd2630, %rd2, %rd2629;
	st.local.u32 	[%rd2630+280], %r4635;
	mov.u32 	%r7072, %r1871;
$L__BB1_2176:
	add.s32 	%r4636, %r1849, 2048;
	and.b32  	%r7102, %r4636, 8191;
	setp.gt.u32 	%p1536, %r7072, 1;
	@%p1536 bra 	$L__BB1_2200;
	shl.b32 	%r4637, %r7102, 3;
	add.s32 	%r4639, %r4517, %r4637;
	ld.shared.u64 	%rd2631, [%r4639];
	setp.ne.s64 	%p1537, %rd2631, 0;
	setp.eq.s32 	%p1538, %r1804, 2048;
	or.pred  	%p1539, %p1538, %p1537;
	@%p1539 bra 	$L__BB1_2179;
	add.s32 	%r4640, %r7102, %r133;
	add.s32 	%r1874, %r7072, 1;
	mul.wide.u32 	%rd2632, %r7072, 4;
	add.s64 	%rd2633, %rd2, %rd2632;
	st.local.u32 	[%rd2633+280], %r4640;
	mov.u32 	%r7072, %r1874;
$L__BB1_2179:
	add.s32 	%r4641, %r1849, 2304;
	and.b32  	%r7102, %r4641, 8191;
	setp.gt.u32 	%p1541, %r7072, 1;
	@%p1541 bra 	$L__BB1_2200;
	shl.b32 	%r4642, %r7102, 3;
	add.s32 	%r4644, %r4517, %r4642;
	ld.shared.u64 	%rd2634, [%r4644];
	setp.ne.s64 	%p1542, %rd2634, 0;
	setp.eq.s32 	%p1543, %r1804, 1792;
	or.pred  	%p1544, %p1543, %p1542;
	@%p1544 bra 	$L__BB1_2182;
	add.s32 	%r4645, %r7102, %r133;
	add.s32 	%r1877, %r7072, 1;
	mul.wide.u32 	%rd2635, %r7072, 4;
	add.s64 	%rd2636, %rd2, %rd2635;
	st.local.u32 	[%rd2636+280], %r4645;
	mov.u32 	%r7072, %r1877;
$L__BB1_2182:
	add.s32 	%r4646, %r1849, 2560;
	and.b32  	%r7102, %r4646, 8191;
	setp.gt.u32 	%p1546, %r7072, 1;
	@%p1546 bra 	$L__BB1_2200;
	shl.b32 	%r4647, %r7102, 3;
	add.s32 	%r4649, %r4517, %r4647;
	ld.shared.u64 	%rd2637, [%r4649];
	setp.ne.s64 	%p1547, %rd2637, 0;
	setp.eq.s32 	%p1548, %r1804, 1536;
	or.pred  	%p1549, %p1548, %p1547;
	@%p1549 bra 	$L__BB1_2185;
	add.s32 	%r4650, %r7102, %r133;
	add.s32 	%r1880, %r7072, 1;
	mul.wide.u32 	%rd2638, %r7072, 4;
	add.s64 	%rd2639, %rd2, %rd2638;
	st.local.u32 	[%rd2639+280], %r4650;
	mov.u32 	%r7072, %r1880;
$L__BB1_2185:
	add.s32 	%r4651, %r1849, 2816;
	and.b32  	%r7102, %r4651, 8191;
	setp.gt.u32 	%p1551, %r7072, 1;
	@%p1551 bra 	$L__BB1_2200;
	shl.b32 	%r4652, %r7102, 3;
	add.s32 	%r4654, %r4517, %r4652;
	ld.shared.u64 	%rd2640, [%r4654];
	setp.ne.s64 	%p1552, %rd2640, 0;
	setp.eq.s32 	%p1553, %r1804, 1280;
	or.pred  	%p1554, %p1553, %p1552;
	@%p1554 bra 	$L__BB1_2188;
	add.s32 	%r4655, %r7102, %r133;
	add.s32 	%r1883, %r7072, 1;
	mul.wide.u32 	%rd2641, %r7072, 4;
	add.s64 	%rd2642, %rd2, %rd2641;
	st.local.u32 	[%rd2642+280], %r4655;
	mov.u32 	%r7072, %r1883;
$L__BB1_2188:
	add.s32 	%r4656, %r1849, 3072;
	and.b32  	%r7102, %r4656, 8191;
	setp.gt.u32 	%p1556, %r7072, 1;
	@%p1556 bra 	$L__BB1_2200;
	shl.b32 	%r4657, %r7102, 3;
	add.s32 	%r4659, %r4517, %r4657;
	ld.shared.u64 	%rd2643, [%r4659];
	setp.ne.s64 	%p1557, %rd2643, 0;
	setp.eq.s32 	%p1558, %r1804, 1024;
	or.pred  	%p1559, %p1558, %p1557;
	@%p1559 bra 	$L__BB1_2191;
	add.s32 	%r4660, %r7102, %r133;
	add.s32 	%r1886, %r7072, 1;
	mul.wide.u32 	%rd2644, %r7072, 4;
	add.s64 	%rd2645, %rd2, %rd2644;
	st.local.u32 	[%rd2645+280], %r4660;
	mov.u32 	%r7072, %r1886;
$L__BB1_2191:
	add.s32 	%r4661, %r1849, 3328;
	and.b32  	%r7102, %r4661, 8191;
	setp.gt.u32 	%p1561, %r7072, 1;
	@%p1561 bra 	$L__BB1_2200;
	shl.b32 	%r4662, %r7102, 3;
	add.s32 	%r4664, %r4517, %r4662;
	ld.shared.u64 	%rd2646, [%r4664];
	setp.ne.s64 	%p1562, %rd2646, 0;
	setp.eq.s32 	%p1563, %r1804, 768;
	or.pred  	%p1564, %p1563, %p1562;
	@%p1564 bra 	$L__BB1_2194;
	add.s32 	%r4665, %r7102, %r133;
	add.s32 	%r1889, %r7072, 1;
	mul.wide.u32 	%rd2647, %r7072, 4;
	add.s64 	%rd2648, %rd2, %rd2647;
	st.local.u32 	[%rd2648+280], %r4665;
	mov.u32 	%r7072, %r1889;
$L__BB1_2194:
	add.s32 	%r4666, %r1849, 3584;
	and.b32  	%r7102, %r4666, 8191;
	setp.gt.u32 	%p1566, %r7072, 1;
	@%p1566 bra 	$L__BB1_2200;
	shl.b32 	%r4667, %r7102, 3;
	add.s32 	%r4669, %r4517, %r4667;
	ld.shared.u64 	%rd2649, [%r4669];
	setp.ne.s64 	%p1567, %rd2649, 0;
	setp.eq.s32 	%p1568, %r1804, 512;
	or.pred  	%p1569, %p1568, %p1567;
	@%p1569 bra 	$L__BB1_2197;
	add.s32 	%r4670, %r7102, %r133;
	add.s32 	%r1892, %r7072, 1;
	mul.wide.u32 	%rd2650, %r7072, 4;
	add.s64 	%rd2651, %rd2, %rd2650;
	st.local.u32 	[%rd2651+280], %r4670;
	mov.u32 	%r7072, %r1892;
$L__BB1_2197:
	add.s32 	%r4671, %r1849, 3840;
	and.b32  	%r1894, %r4671, 8191;
	setp.gt.u32 	%p1571, %r7072, 1;
	mov.u32 	%r7102, %r1894;
	@%p1571 bra 	$L__BB1_2200;
	shl.b32 	%r4672, %r1894, 3;
	add.s32 	%r4674, %r4517, %r4672;
	ld.shared.u64 	%rd2652, [%r4674];
	setp.ne.s64 	%p1573, %rd2652, 0;
	setp.eq.s32 	%p1574, %r1804, 256;
	or.pred  	%p1575, %p1574, %p1573;
	mov.pred 	%p2800, -1;
	mov.u32 	%r7102, %r1804;
	@%p1575 bra 	$L__BB1_2200;
	add.s32 	%r4675, %r1894, %r133;
	mul.wide.u32 	%rd2653, %r7072, 4;
	add.s64 	%rd2654, %rd2, %rd2653;
	st.local.u32 	[%rd2654+280], %r4675;
	mov.u32 	%r7102, %r1804;
$L__BB1_2200:
	st.local.u32 	[%rd2+272], %r7102;
	sub.s32 	%r4676, %r1037, %r1800;
	setp.eq.s32 	%p1577, %r4676, -1;
	or.pred  	%p1578, %p1577, %p2800;
	@%p1578 bra 	$L__BB1_2267;
	ld.param.u64 	%rd3987, [_Z9evaluatorP4GNetj_param_0];
	shr.u32 	%r4677, %r1039, 3;
	shr.u32 	%r1896, %r1039, 16;
	setp.eq.s32 	%p1579, %r1896, %r132;
	sub.s32 	%r4678, %r4677, %r133;
	mul.wide.u32 	%rd2655, %r4678, 8;
	cvt.u64.u32 	%rd2656, %r4517;
	cvta.shared.u64 	%rd2657, %rd2656;
	add.s64 	%rd4190, %rd2657, %rd2655;
	and.b32  	%r4680, %r1039, -8;
	cvt.u64.u32 	%rd2658, %r4680;
	add.s64 	%rd532, %rd3987, %rd2658;
	mov.u64 	%rd4189, %rd4190;
	@%p1579 bra 	$L__BB1_2203;
	add.s64 	%rd4189, %rd532, 8388608;
$L__BB1_2203:
	ld.u64 	%rd2659, [%rd4189];
	setp.eq.s64 	%p1580, %rd2659, 0;
	@%p1580 bra 	$L__BB1_2267;
	setp.eq.s32 	%p1581, %r1896, %r132;
	shr.u32 	%r4681, %r1040, 7;
	and.b32  	%r1897, %r4681, 16777215;
	@%p1581 bra 	$L__BB1_2208;
	mul.wide.u32 	%rd2660, %r1896, 4;
	add.s64 	%rd2661, %rd39, %rd2660;
	atom.global.add.u32 	%r4682, [%rd2661], -1;
	setp.ne.s32 	%p1582, %r4682, 1;
	@%p1582 bra 	$L__BB1_2207;
	atom.global.add.u32 	%r4683, [%rd40], 1;
	shl.b32 	%r4684, %r4683, 2;
	cvt.u64.u32 	%rd2662, %r4684;
	and.b64  	%rd2663, %rd2662, 262140;
	add.s64 	%rd2664, %rd37, %rd2663;
	st.global.u32 	[%rd2664], %r1896;
$L__BB1_2207:
	add.s64 	%rd4190, %rd532, 8388608;
$L__BB1_2208:
	atom.exch.b64 	%rd537, [%rd4190], 0;
	cvt.u32.u64 	%r7110, %rd537;
	setp.ne.s32 	%p1583, %r1897, 0;
	@%p1583 bra 	$L__BB1_2236;
	shr.u64 	%rd538, %rd537, 32;
	ld.local.u32 	%r1899, [%rd2+280];
	shr.u32 	%r4731, %r1899, 13;
	setp.ne.s32 	%p1607, %r4731, %r132;
	@%p1607 bra 	$L__BB1_2211;
	sub.s32 	%r4732, %r1899, %r133;
	mul.wide.u32 	%rd2722, %r4732, 8;
	cvt.u64.u32 	%rd2723, %r4517;
	cvta.shared.u64 	%rd2724, %rd2723;
	add.s64 	%rd4191, %rd2724, %rd2722;
	bra.uni 	$L__BB1_2212;
$L__BB1_2211:
	ld.param.u64 	%rd3990, [_Z9evaluatorP4GNetj_param_0];
	mul.wide.u32 	%rd2720, %r1899, 8;
	add.s64 	%rd2721, %rd3990, %rd2720;
	add.s64 	%rd4191, %rd2721, 8388608;
$L__BB1_2212:
	or.b64  	%rd2725, %rd538, 8589934592;
	atom.exch.b64 	%rd2726, [%rd4191], %rd2725;
	shl.b32 	%r4734, %r1899, 3;
	or.b32  	%r7108, %r4734, 4;
	and.b32  	%r4735, %r7110, 7;
	setp.ne.s32 	%p1608, %r4735, 0;
	@%p1608 bra 	$L__BB1_2221;
$L__BB1_2213:
	and.b32  	%r4736, %r7108, 7;
	setp.ne.s32 	%p1609, %r4736, 0;
	@%p1609 bra 	$L__BB1_2227;
$L__BB1_2214:
	shr.u32 	%r4737, %r7108, 3;
	setp.ne.s32 	%p1610, %r7108, 0;
	shr.u32 	%r1906, %r7108, 16;
	setp.eq.s32 	%p1611, %r1906, %r132;
	and.pred  	%p1612, %p1610, %p1611;
	sub.s32 	%r4738, %r4737, %r133;
	mul.wide.u32 	%rd2727, %r4738, 4;
	cvt.u64.u32 	%rd2728, %r4517;
	cvta.shared.u64 	%rd2729, %rd2728;
	add.s64 	%rd2730, %rd2729, %rd2727;
	add.s64 	%rd4193, %rd2730, 65536;
	mul.wide.u32 	%rd2731, %r4737, 4;
	add.s64 	%rd544, %rd38, %rd2731;
	mov.u64 	%rd4192, %rd4193;
	@%p1612 bra 	$L__BB1_2216;
	mov.u64 	%rd4192, %rd544;
$L__BB1_2216:
	atom.exch.b32 	%r1907, [%rd4192], -7;
	setp.eq.s32 	%p1613, %r1907, -7;
	@%p1613 bra 	$L__BB1_2227;
	setp.eq.s32 	%p1614, %r1907, 0;
	@%p1614 bra 	$L__BB1_2227;
	@%p1611 bra 	$L__BB1_2224;
	mul.wide.u32 	%rd2732, %r1906, 4;
	add.s64 	%rd2733, %rd39, %rd2732;
	atom.global.add.u32 	%r4740, [%rd2733], -1;
	setp.ne.s32 	%p1616, %r4740, 1;
	@%p1616 bra 	$L__BB1_2225;
	atom.global.add.u32 	%r4741, [%rd40], 1;
	shl.b32 	%r4742, %r4741, 2;
	cvt.u64.u32 	%rd2734, %r4742;
	and.b64  	%rd2735, %rd2734, 262140;
	add.s64 	%rd2736, %rd37, %rd2735;
	st.global.u32 	[%rd2736], %r1906;
	bra.uni 	$L__BB1_2225;
$L__BB1_2221:
	cvt.u64.u32 	%rd2747, %r7108;
	shl.b64 	%rd2748, %rd2747, 32;
	cvt.u64.u32 	%rd2749, %r7110;
	or.b64  	%rd542, %rd2748, %rd2749;
	mul.wide.u32 	%rd2750, %r7110, 8;
	and.b32  	%r4754, %r7108, 7;
	cvt.u64.u32 	%rd2751, %r4754;
	mov.b64 	%rd2752, 56;
	cvt.u32.u64 	%r4755, %rd2752;
	cvt.u32.u64 	%r4756, %rd2750;
	and.b32  	%r4757, %r4756, %r4755;
	cvt.u32.u64 	%r4758, %rd2751;
	or.b32  	%r4759, %r4757, %r4758;
	mov.b64 	%rd2753, 9130730411292422402;
	shr.u64 	%rd2754, %rd2753, %r4759;
	mov.b64 	%rd2755, 1736168554312260608;
	shr.u64 	%rd2756, %rd2755, %r4759;
	mov.b64 	%rd2757, -506390041275138048;
	shr.u64 	%rd2758, %rd2757, %r4759;
	shl.b64 	%rd2759, %rd2758, 2;
	cvt.u32.u64 	%r4760, %rd2756;
	mov.b64 	%rd2760, 2;
	cvt.u32.u64 	%r4761, %rd2760;
	and.b32  	%r4762, %r4760, %r4761;
	cvt.u32.u64 	%r4763, %rd2754;
	mov.b64 	%rd2761, 1;
	cvt.u32.u64 	%r4764, %rd2761;
	and.b32  	%r4765, %r4763, %r4764;
	or.b32  	%r4766, %r4765, %r4762;
	cvt.u32.u64 	%r4767, %rd2759;
	mov.b64 	%rd2762, 4;
	cvt.u32.u64 	%r4768, %rd2762;
	and.b32  	%r4769, %r4767, %r4768;
	or.b32  	%r4770, %r4766, %r4769;
	mov.b16 	%rs172, 1;
	shl.b16 	%rs173, %rs172, %r4770;
	and.b16  	%rs174, %rs173, 29;
	setp.eq.s16 	%p1628, %rs174, 0;
	@%p1628 bra 	$L__BB1_2223;
	st.local.u32 	[%rd2+4], %r1036;
	st.local.u64 	[%rd303+8], %rd542;
	bra.uni 	$L__BB1_2253;
$L__BB1_2223:
	add.s32 	%r4771, %r1800, 1;
	st.local.u32 	[%rd2], %r4771;
	mul.wide.u32 	%rd2763, %r1800, 8;
	add.s64 	%rd2764, %rd2, %rd2763;
	st.local.u64 	[%rd2764+8], %rd542;
	bra.uni 	$L__BB1_2253;
$L__BB1_2224:
	@%p1610 bra 	$L__BB1_2226;
$L__BB1_2225:
	mov.u64 	%rd4193, %rd544;
$L__BB1_2226:
	atom.exch.b32 	%r4743, [%rd4193], 0;
	and.b32  	%r4744, %r1907, 7;
	setp.eq.s32 	%p1618, %r4744, 0;
	mov.u32 	%r7108, %r1907;
	@%p1618 bra 	$L__BB1_2214;
$L__BB1_2227:
	shr.u32 	%r4745, %r7110, 3;
	setp.ne.s32 	%p1619, %r7110, 0;
	shr.u32 	%r1909, %r7110, 16;
	setp.eq.s32 	%p1620, %r1909, %r132;
	and.pred  	%p1621, %p1619, %p1620;
	sub.s32 	%r4746, %r4745, %r133;
	mul.wide.u32 	%rd2737, %r4746, 4;
	cvt.u64.u32 	%rd2738, %r4517;
	cvta.shared.u64 	%rd2739, %rd2738;
	add.s64 	%rd2740, %rd2739, %rd2737;
	add.s64 	%rd4195, %rd2740, 65536;
	mul.wide.u32 	%rd2741, %r4745, 4;
	add.s64 	%rd548, %rd38, %rd2741;
	mov.u64 	%rd4194, %rd4195;
	@%p1621 bra 	$L__BB1_2229;
	mov.u64 	%rd4194, %rd548;
$L__BB1_2229:
	atom.exch.b32 	%r1910, [%rd4194], %r7108;
	setp.eq.s32 	%p1622, %r1910, -7;
	@%p1622 bra 	$L__BB1_2253;
	@%p1620 bra 	$L__BB1_2233;
	mul.wide.u32 	%rd2742, %r1909, 4;
	add.s64 	%rd2743, %rd39, %rd2742;
	atom.global.add.u32 	%r4748, [%rd2743], -1;
	setp.ne.s32 	%p1624, %r4748, 1;
	@%p1624 bra 	$L__BB1_2234;
	atom.global.add.u32 	%r4749, [%rd40], 1;
	shl.b32 	%r4750, %r4749, 2;
	cvt.u64.u32 	%rd2744, %r4750;
	and.b64  	%rd2745, %rd2744, 262140;
	add.s64 	%rd2746, %rd37, %rd2745;
	st.global.u32 	[%rd2746], %r1909;
	bra.uni 	$L__BB1_2234;
$L__BB1_2233:
	@%p1619 bra 	$L__BB1_2235;
$L__BB1_2234:
	mov.u64 	%rd4195, %rd548;
$L__BB1_2235:
	atom.exch.b32 	%r4751, [%rd4195], 0;
	and.b32  	%r4752, %r1910, 7;
	setp.eq.s32 	%p1626, %r4752, 0;
	selp.b32 	%r7110, %r1910, %r7108, %p1626;
	selp.b32 	%r7108, %r7108, %r1910, %p1626;
	and.b32  	%r4753, %r7110, 7;
	setp.eq.s32 	%p1627, %r4753, 0;
	@%p1627 bra 	$L__BB1_2213;
	bra.uni 	$L__BB1_2221;
$L__BB1_2236:
	ld.local.v2.u32 	{%r1913, %r1914}, [%rd2+280];
	shr.u32 	%r4685, %r1913, 13;
	setp.ne.s32 	%p1584, %r4685, %r132;
	@%p1584 bra 	$L__BB1_2238;
	sub.s32 	%r4686, %r1913, %r133;
	mul.wide.u32 	%rd2667, %r4686, 8;
	cvt.u64.u32 	%rd2668, %r4517;
	cvta.shared.u64 	%rd2669, %rd2668;
	add.s64 	%rd4196, %rd2669, %rd2667;
	bra.uni 	$L__BB1_2239;
$L__BB1_2238:
	ld.param.u64 	%rd3988, [_Z9evaluatorP4GNetj_param_0];
	mul.wide.u32 	%rd2665, %r1913, 8;
	add.s64 	%rd2666, %rd3988, %rd2665;
	add.s64 	%rd4196, %rd2666, 8388608;
$L__BB1_2239:
	cvt.u64.u32 	%rd2670, %r1914;
	shl.b64 	%rd2671, %rd2670, 35;
	or.b64  	%rd2672, %rd2671, 17179869186;
	atom.exch.b64 	%rd2673, [%rd4196], %rd2672;
	shl.b32 	%r4688, %r1897, 7;
	add.s32 	%r4689, %r4688, -117;
	and.b64  	%rd2674, %rd537, -4294967296;
	cvt.u64.u32 	%rd2675, %r4689;
	or.b64  	%rd554, %rd2674, %rd2675;
	shr.u32 	%r4690, %r1914, 13;
	setp.ne.s32 	%p1585, %r4690, %r132;
	@%p1585 bra 	$L__BB1_2241;
	sub.s32 	%r4691, %r1914, %r133;
	mul.wide.u32 	%rd2678, %r4691, 8;
	cvt.u64.u32 	%rd2679, %r4517;
	cvta.shared.u64 	%rd2680, %rd2679;
	add.s64 	%rd4197, %rd2680, %rd2678;
	bra.uni 	$L__BB1_2242;
$L__BB1_2241:
	ld.param.u64 	%rd3989, [_Z9evaluatorP4GNetj_param_0];
	mul.wide.u32 	%rd2676, %r1914, 8;
	add.s64 	%rd2677, %rd3989, %rd2676;
	add.s64 	%rd4197, %rd2677, 8388608;
$L__BB1_2242:
	atom.exch.b64 	%rd2681, [%rd4197], %rd554;
	shl.b32 	%r4693, %r1913, 3;
	or.b32  	%r7114, %r4693, 4;
	and.b32  	%r4694, %r7110, 7;
	setp.ne.s32 	%p1586, %r4694, 0;
	@%p1586 bra 	$L__BB1_2251;
$L__BB1_2243:
	and.b32  	%r4695, %r7114, 7;
	setp.ne.s32 	%p1587, %r4695, 0;
	@%p1587 bra 	$L__BB1_2258;
$L__BB1_2244:
	shr.u32 	%r4696, %r7114, 3;
	setp.ne.s32 	%p1588, %r7114, 0;
	shr.u32 	%r1921, %r7114, 16;
	setp.eq.s32 	%p1589, %r1921, %r132;
	and.pred  	%p1590, %p1588, %p1589;
	sub.s32 	%r4697, %r4696, %r133;
	mul.wide.u32 	%rd2682, %r4697, 4;
	cvt.u64.u32 	%rd2683, %r4517;
	cvta.shared.u64 	%rd2684, %rd2683;
	add.s64 	%rd2685, %rd2684, %rd2682;
	add.s64 	%rd4199, %rd2685, 65536;
	mul.wide.u32 	%rd2686, %r4696, 4;
	add.s64 	%rd560, %rd38, %rd2686;
	mov.u64 	%rd4198, %rd4199;
	@%p1590 bra 	$L__BB1_2246;
	mov.u64 	%rd4198, %rd560;
$L__BB1_2246:
	atom.exch.b32 	%r1922, [%rd4198], -7;
	setp.eq.s32 	%p1591, %r1922, -7;
	@%p1591 bra 	$L__BB1_2258;
	setp.eq.s32 	%p1592, %r1922, 0;
	@%p1592 bra 	$L__BB1_2258;
	@%p1589 bra 	$L__BB1_2255;
	mul.wide.u32 	%rd2687, %r1921, 4;
	add.s64 	%rd2688, %rd39, %rd2687;
	atom.global.add.u32 	%r4699, [%rd2688], -1;
	setp.ne.s32 	%p1594, %r4699, 1;
	@%p1594 bra 	$L__BB1_2256;
	atom.global.add.u32 	%r4700, [%rd40], 1;
	shl.b32 	%r4701, %r4700, 2;
	cvt.u64.u32 	%rd2689, %r4701;
	and.b64  	%rd2690, %rd2689, 262140;
	add.s64 	%rd2691, %rd37, %rd2690;
	st.global.u32 	[%rd2691], %r1921;
	bra.uni 	$L__BB1_2256;
$L__BB1_2251:
	cvt.u64.u32 	%rd2702, %r7114;
	shl.b64 	%rd2703, %rd2702, 32;
	cvt.u64.u32 	%rd2704, %r7110;
	or.b64  	%rd558, %rd2703, %rd2704;
	mul.wide.u32 	%rd2705, %r7110, 8;
	and.b32  	%r4713, %r7114, 7;
	cvt.u64.u32 	%rd2706, %r4713;
	mov.b64 	%rd2707, 56;
	cvt.u32.u64 	%r4714, %rd2707;
	cvt.u32.u64 	%r4715, %rd2705;
	and.b32  	%r4716, %r4715, %r4714;
	cvt.u32.u64 	%r4717, %rd2706;
	or.b32  	%r4718, %r4716, %r4717;
	mov.b64 	%rd2708, 9130730411292422402;
	shr.u64 	%rd2709, %rd2708, %r4718;
	mov.b64 	%rd2710, 1736168554312260608;
	shr.u64 	%rd2711, %rd2710, %r4718;
	mov.b64 	%rd2712, -506390041275138048;
	shr.u64 	%rd2713, %rd2712, %r4718;
	shl.b64 	%rd2714, %rd2713, 2;
	cvt.u32.u64 	%r4719, %rd2711;
	mov.b64 	%rd2715, 2;
	cvt.u32.u64 	%r4720, %rd2715;
	and.b32  	%r4721, %r4719, %r4720;
	cvt.u32.u64 	%r4722, %rd2709;
	mov.b64 	%rd2716, 1;
	cvt.u32.u64 	%r4723, %rd2716;
	and.b32  	%r4724, %r4722, %r4723;
	or.b32  	%r4725, %r4724, %r4721;
	cvt.u32.u64 	%r4726, %rd2714;
	mov.b64 	%rd2717, 4;
	cvt.u32.u64 	%r4727, %rd2717;
	and.b32  	%r4728, %r4726, %r4727;
	or.b32  	%r4729, %r4725, %r4728;
	mov.b16 	%rs169, 1;
	shl.b16 	%rs170, %rs169, %r4729;
	and.b16  	%rs171, %rs170, 29;
	setp.eq.s16 	%p1606, %rs171, 0;
	@%p1606 bra 	$L__BB1_2254;
	st.local.u32 	[%rd2+4], %r1036;
	st.local.u64 	[%rd303+8], %rd558;
$L__BB1_2253:
	ld.local.u32 	%r6351, [%rd2+536];
	add.s32 	%r6352, %r6351, 1;
	st.local.u32 	[%rd2+536], %r6352;
	bra.uni 	$L__BB1_2270;
$L__BB1_2254:
	add.s32 	%r4730, %r1800, 1;
	st.local.u32 	[%rd2], %r4730;
	mul.wide.u32 	%rd2718, %r1800, 8;
	add.s64 	%rd2719, %rd2, %rd2718;
	st.local.u64 	[%rd2719+8], %rd558;
	bra.uni 	$L__BB1_2253;
$L__BB1_2255:
	@%p1588 bra 	$L__BB1_2257;
$L__BB1_2256:
	mov.u64 	%rd4199, %rd560;
$L__BB1_2257:
	atom.exch.b32 	%r4702, [%rd4199], 0;
	and.b32  	%r4703, %r1922, 7;
	setp.eq.s32 	%p1596, %r4703, 0;
	mov.u32 	%r7114, %r1922;
	@%p1596 bra 	$L__BB1_2244;
$L__BB1_2258:
	shr.u32 	%r4704, %r7110, 3;
	setp.ne.s32 	%p1597, %r7110, 0;
	shr.u32 	%r1924, %r7110, 16;
	setp.eq.s32 	%p1598, %r1924, %r132;
	and.pred  	%p1599, %p1597, %p1598;
	sub.s32 	%r4705, %r4704, %r133;
	mul.wide.u32 	%rd2692, %r4705, 4;
	cvt.u64.u32 	%rd2693, %r4517;
	cvta.shared.u64 	%rd2694, %rd2693;
	add.s64 	%rd2695, %rd2694, %rd2692;
	add.s64 	%rd4201, %rd2695, 65536;
	mul.wide.u32 	%rd2696, %r4704, 4;
	add.s64 	%rd564, %rd38, %rd2696;
	mov.u64 	%rd4200, %rd4201;
	@%p1599 bra 	$L__BB1_2260;
	mov.u64 	%rd4200, %rd564;
$L__BB1_2260:
	atom.exch.b32 	%r1925, [%rd4200], %r7114;
	setp.eq.s32 	%p1600, %r1925, -7;
	@%p1600 bra 	$L__BB1_2253;
	@%p1598 bra 	$L__BB1_2264;
	mul.wide.u32 	%rd2697, %r1924, 4;
	add.s64 	%rd2698, %rd39, %rd2697;
	atom.global.add.u32 	%r4707, [%rd2698], -1;
	setp.ne.s32 	%p1602, %r4707, 1;
	@%p1602 bra 	$L__BB1_2265;
	atom.global.add.u32 	%r4708, [%rd40], 1;
	shl.b32 	%r4709, %r4708, 2;
	cvt.u64.u32 	%rd2699, %r4709;
	and.b64  	%rd2700, %rd2699, 262140;
	add.s64 	%rd2701, %rd37, %rd2700;
	st.global.u32 	[%rd2701], %r1924;
	bra.uni 	$L__BB1_2265;
$L__BB1_2264:
	@%p1597 bra 	$L__BB1_2266;
$L__BB1_2265:
	mov.u64 	%rd4201, %rd564;
$L__BB1_2266:
	atom.exch.b32 	%r4710, [%rd4201], 0;
	and.b32  	%r4711, %r1925, 7;
	setp.eq.s32 	%p1604, %r4711, 0;
	selp.b32 	%r7110, %r1925, %r7114, %p1604;
	selp.b32 	%r7114, %r7114, %r1925, %p1604;
	and.b32  	%r4712, %r7110, 7;
	setp.eq.s32 	%p1605, %r4712, 0;
	@%p1605 bra 	$L__BB1_2243;
	bra.uni 	$L__BB1_2251;
$L__BB1_2267:
	shl.b64 	%rd3879, %rd304, 3;
	shr.u64 	%rd3880, %rd304, 32;
	mov.b64 	%rd3881, 7;
	cvt.u32.u64 	%r6353, %rd3881;
	cvt.u32.u64 	%r6354, %rd3880;
	and.b32  	%r6355, %r6354, %r6353;
	mov.b64 	%rd3882, 56;
	cvt.u32.u64 	%r6356, %rd3882;
	cvt.u32.u64 	%r6357, %rd3879;
	and.b32  	%r6358, %r6357, %r6356;
	or.b32  	%r6359, %r6358, %r6355;
	mov.b64 	%rd3883, 9130730411292422402;
	shr.u64 	%rd3884, %rd3883, %r6359;
	mov.b64 	%rd3885, 1736168554312260608;
	shr.u64 	%rd3886, %rd3885, %r6359;
	mov.b64 	%rd3887, -506390041275138048;
	shr.u64 	%rd3888, %rd3887, %r6359;
	shl.b64 	%rd3889, %rd3888, 2;
	cvt.u32.u64 	%r6360, %rd3886;
	mov.b64 	%rd3890, 2;
	cvt.u32.u64 	%r6361, %rd3890;
	and.b32  	%r6362, %r6360, %r6361;
	cvt.u32.u64 	%r6363, %rd3884;
	mov.b64 	%rd3891, 1;
	cvt.u32.u64 	%r6364, %rd3891;
	and.b32  	%r6365, %r6363, %r6364;
	or.b32  	%r6366, %r6365, %r6362;
	cvt.u32.u64 	%r6367, %rd3889;
	mov.b64 	%rd3892, 4;
	cvt.u32.u64 	%r6368, %rd3892;
	and.b32  	%r6369, %r6367, %r6368;
	or.b32  	%r6370, %r6366, %r6369;
	mov.b16 	%rs223, 1;
	shl.b16 	%rs224, %rs223, %r6370;
	and.b16  	%rs225, %rs224, 29;
	setp.eq.s16 	%p2733, %rs225, 0;
	@%p2733 bra 	$L__BB1_2269;
	ld.local.u32 	%r6371, [%rd2+4];
	add.s32 	%r6372, %r6371, -1;
	st.local.u32 	[%rd2+4], %r6372;
	mul.wide.u32 	%rd3893, %r6371, 8;
	add.s64 	%rd3894, %rd2, %rd3893;
	st.local.u64 	[%rd3894+8], %rd304;
	mov.pred 	%p2801, -1;
	bra.uni 	$L__BB1_2270;
$L__BB1_2269:
	ld.local.u32 	%r6373, [%rd2];
	add.s32 	%r6374, %r6373, 1;
	st.local.u32 	[%rd2], %r6374;
	mul.wide.u32 	%rd3895, %r6373, 8;
	add.s64 	%rd3896, %rd2, %rd3895;
	st.local.u64 	[%rd3896+8], %rd304;
	mov.pred 	%p2801, -1;
$L__BB1_2270:
	ld.local.u32 	%r1036, [%rd2+4];
	setp.lt.u32 	%p2736, %r1036, 31;
	not.pred 	%p2737, %p2801;
	and.pred  	%p2738, %p2737, %p2736;
	@%p2738 bra 	$L__BB1_1191;
$L__BB1_2271:
	ld.local.u32 	%r6376, [%rd2+264];
	and.b32  	%r6377, %r6376, 7;
	xor.b32  	%r6378, %r6377, 7;
	mov.b32 	%r6379, 128;
	shr.u32 	%r6380, %r6379, %r6377;
	mov.u32 	%r7139, %tid.x;
	shr.u32 	%r6381, %r7139, %r6378;
	and.b32  	%r6382, %r6381, 1;
	setp.eq.b32 	%p2739, %r6382, 1;
	neg.s32 	%r6383, %r6380;
	selp.b32 	%r6384, %r6383, %r6380, %p2739;
	add.s32 	%r1930, %r6384, %r7139;
	setp.ge.u32 	%p2740, %r1930, %r6384;
	sub.s32 	%r6385, 8, %r6377;
	shr.u32 	%r6386, %r7139, %r6385;
	shl.b32 	%r6387, %r6386, %r6378;
	min.u32 	%r6388, %r7139, %r1930;
	sub.s32 	%r6389, %r6388, %r6387;
	ld.local.u32 	%r6519, [%rd2];
	shl.b32 	%r6390, %r6389, 3;
	mov.u32 	%r6391, _ZZ9evaluatorP4GNetjE5steal;
	add.s32 	%r1932, %r6391, %r6390;
	@%p2740 bra 	$L__BB1_2273;
	setp.eq.s32 	%p2741, %r6519, 0;
	selp.s64 	%rd3897, -1, 0, %p2741;
	st.shared.u64 	[%r1932], %rd3897;
$L__BB1_2273:
	bar.sync 	0;
	setp.ge.u32 	%p2742, %r7139, %r1930;
	setp.lt.u32 	%p2743, %r6519, 2;
	or.pred  	%p2744, %p2742, %p2743;
	@%p2744 bra 	$L__BB1_2279;
	ld.shared.u64 	%rd3898, [%r1932];
	setp.ne.s64 	%p2745, %rd3898, -1;
	@%p2745 bra 	$L__BB1_2279;
	ld.local.u32 	%r1933, [%rd2+4];
	setp.gt.u32 	%p2746, %r1933, 30;
	@%p2746 bra 	$L__BB1_2277;
	add.s32 	%r6392, %r1933, 1;
	st.local.u32 	[%rd2+4], %r6392;
	mul.wide.u32 	%rd3901, %r1933, 8;
	add.s64 	%rd3902, %rd2, %rd3901;
	ld.local.u64 	%rd4202, [%rd3902+16];
	bra.uni 	$L__BB1_2278;
$L__BB1_2277:
	add.s32 	%r6519, %r6519, -1;
	st.local.u32 	[%rd2], %r6519;
	mul.wide.u32 	%rd3899, %r6519, 8;
	add.s64 	%rd3900, %rd2, %rd3899;
	ld.local.u64 	%rd4202, [%rd3900+8];
$L__BB1_2278:
	st.shared.u64 	[%r1932], %rd4202;
$L__BB1_2279:
	setp.le.u32 	%p2747, %r7139, %r1930;
	bar.sync 	0;
	setp.ne.s32 	%p2748, %r6519, 0;
	or.pred  	%p2749, %p2747, %p2748;
	@%p2749 bra 	$L__BB1_2284;
	ld.shared.u64 	%rd570, [%r1932];
	setp.eq.s64 	%p2750, %rd570, -1;
	mov.b32 	%r6519, 0;
	@%p2750 bra 	$L__BB1_2284;
	shr.u64 	%rd3903, %rd570, 32;
	shl.b64 	%rd3904, %rd570, 3;
	mov.b64 	%rd3905, 7;
	cvt.u32.u64 	%r6394, %rd3905;
	cvt.u32.u64 	%r6395, %rd3903;
	and.b32  	%r6396, %r6395, %r6394;
	mov.b64 	%rd3906, 56;
	cvt.u32.u64 	%r6397, %rd3906;
	cvt.u32.u64 	%r6398, %rd3904;
	and.b32  	%r6399, %r6398, %r6397;
	or.b32  	%r6400, %r6399, %r6396;
	mov.b64 	%rd3907, 9130730411292422402;
	shr.u64 	%rd3908, %rd3907, %r6400;
	mov.b64 	%rd3909, 1736168554312260608;
	shr.u64 	%rd3910, %rd3909, %r6400;
	mov.b64 	%rd3911, -506390041275138048;
	shr.u64 	%rd3912, %rd3911, %r6400;
	shl.b64 	%rd3913, %rd3912, 2;
	cvt.u32.u64 	%r6401, %rd3910;
	mov.b64 	%rd3914, 2;
	cvt.u32.u64 	%r6402, %rd3914;
	and.b32  	%r6403, %r6401, %r6402;
	cvt.u32.u64 	%r6404, %rd3908;
	mov.b64 	%rd3915, 1;
	cvt.u32.u64 	%r6405, %rd3915;
	and.b32  	%r6406, %r6404, %r6405;
	or.b32  	%r6407, %r6406, %r6403;
	cvt.u32.u64 	%r6408, %rd3913;
	mov.b64 	%rd3916, 4;
	cvt.u32.u64 	%r6409, %rd3916;
	and.b32  	%r6410, %r6408, %r6409;
	or.b32  	%r6411, %r6407, %r6410;
	mov.b16 	%rs226, 1;
	shl.b16 	%rs227, %rs226, %r6411;
	and.b16  	%rs228, %rs227, 29;
	setp.eq.s16 	%p2751, %rs228, 0;
	@%p2751 bra 	$L__BB1_2283;
	ld.local.u32 	%r6413, [%rd2+4];
	add.s32 	%r6414, %r6413, -1;
	st.local.u32 	[%rd2+4], %r6414;
	mul.wide.u32 	%rd3917, %r6413, 8;
	add.s64 	%rd3918, %rd2, %rd3917;
	st.local.u64 	[%rd3918+8], %rd570;
	bra.uni 	$L__BB1_2284;
$L__BB1_2283:
	mov.b32 	%r6519, 1;
	st.local.u32 	[%rd2], %r6519;
	st.local.u64 	[%rd2+8], %rd570;
$L__BB1_2284:
	ld.param.u32 	%r6455, [_Z9evaluatorP4GNetj_param_1];
	setp.ne.s32 	%p2752, %r6455, 0;
	bar.sync 	0;
	@%p2752 bra 	$L__BB1_2332;
	setp.ne.s32 	%p2754, %r7139, 0;
	ld.local.u32 	%r6520, [%rd2+4];
	@%p2754 bra 	$L__BB1_2287;
	mov.b16 	%rs229, 1;
	st.shared.u8 	[_ZZ9block_allbE3res], %rs229;
$L__BB1_2287:
	sub.s32 	%r6416, %r6519, %r6520;
	setp.ne.s32 	%p2755, %r6416, -31;
	bar.sync 	0;
	@%p2755 bra 	$L__BB1_2289;
	mov.b16 	%rs230, 0;
	st.shared.u8 	[_ZZ9block_allbE3res], %rs230;
$L__BB1_2289:
	bar.sync 	0;
	ld.shared.u8 	%rs231, [_ZZ9block_allbE3res];
	setp.eq.s16 	%p2756, %rs231, 0;
	setp.lt.u32 	%p2757, %r6523, 16383;
	and.pred  	%p2758, %p2756, %p2757;
	@%p2758 bra 	$L__BB1_2334;
$L__BB1_2290:
	ld.param.u64 	%rd4004, [_Z9evaluatorP4GNetj_param_0];
	shr.u32 	%r6418, %r7139, 8;
	sub.s32 	%r1942, 32, %r6418;
	and.b32  	%r1943, %r1942, 3;
	add.s32 	%r7121, %r7139, %r133;
	shl.b32 	%r6419, %r7139, 3;
	mov.u32 	%r6420, shared_mem;
	add.s32 	%r7120, %r6420, %r6419;
	and.b32  	%r6421, %r1942, 60;
	neg.s32 	%r7119, %r6421;
	cvta.to.global.u64 	%rd571, %rd4004;
	add.s64 	%rd572, %rd571, 8388608;
	mov.b32 	%r7142, 0;
	mov.u32 	%r7130, %r7139;
$L__BB1_2291:
	.pragma "nounroll";
	atom.shared.exch.b64 	%rd573, [%r7120], 0;
	setp.eq.s64 	%p2759, %rd573, 0;
	@%p2759 bra 	$L__BB1_2293;
	mul.wide.u32 	%rd3919, %r7121, 8;
	add.s64 	%rd3920, %rd571, %rd3919;
	st.global.u64 	[%rd3920+8388608], %rd573;
	add.s32 	%r7142, %r7142, 1;
$L__BB1_2293:
	atom.shared.exch.b64 	%rd574, [%r7120+2048], 0;
	setp.eq.s64 	%p2760, %rd574, 0;
	mul.wide.u32 	%rd3921, %r7121, 8;
	add.s64 	%rd575, %rd572, %rd3921;
	@%p2760 bra 	$L__BB1_2295;
	st.global.u64 	[%rd575+2048], %rd574;
	add.s32 	%r7142, %r7142, 1;
$L__BB1_2295:
	atom.shared.exch.b64 	%rd576, [%r7120+4096], 0;
	setp.eq.s64 	%p2761, %rd576, 0;
	@%p2761 bra 	$L__BB1_2297;
	st.global.u64 	[%rd575+4096], %rd576;
	add.s32 	%r7142, %r7142, 1;
$L__BB1_2297:
	atom.shared.exch.b64 	%rd577, [%r7120+6144], 0;
	setp.eq.s64 	%p2762, %rd577, 0;
	@%p2762 bra 	$L__BB1_2299;
	st.global.u64 	[%rd575+6144], %rd577;
	add.s32 	%r7142, %r7142, 1;
$L__BB1_2299:
	add.s32 	%r7130, %r7130, 1024;
	add.s32 	%r7121, %r7121, 1024;
	add.s32 	%r7120, %r7120, 8192;
	add.s32 	%r7119, %r7119, 4;
	setp.ne.s32 	%p2763, %r7119, 0;
	@%p2763 bra 	$L__BB1_2291;
	setp.eq.s32 	%p2764, %r1943, 0;
	@%p2764 bra 	$L__BB1_2309;
	setp.eq.s32 	%p2765, %r1943, 1;
	@%p2765 bra 	$L__BB1_2306;
	atom.shared.exch.b64 	%rd578, [%r7120], 0;
	setp.eq.s64 	%p2766, %rd578, 0;
	@%p2766 bra 	$L__BB1_2304;
	st.global.u64 	[%rd575+8192], %rd578;
	add.s32 	%r7142, %r7142, 1;
$L__BB1_2304:
	add.s32 	%r7130, %r7130, 512;
	atom.shared.exch.b64 	%rd579, [%r7120+2048], 0;
	setp.eq.s64 	%p2767, %rd579, 0;
	@%p2767 bra 	$L__BB1_2306;
	st.global.u64 	[%rd575+10240], %rd579;
	add.s32 	%r7142, %r7142, 1;
$L__BB1_2306:
	and.b32  	%r6423, %r1942, 1;
	setp.eq.b32 	%p2768, %r6423, 1;
	not.pred 	%p2769, %p2768;
	@%p2769 bra 	$L__BB1_2309;
	shl.b32 	%r6424, %r7130, 3;
	add.s32 	%r6426, %r6420, %r6424;
	atom.shared.exch.b64 	%rd580, [%r6426], 0;
	setp.eq.s64 	%p2770, %rd580, 0;
	@%p2770 bra 	$L__BB1_2309;
	add.s32 	%r6427, %r133, %r7130;
	mul.wide.u32 	%rd3922, %r6427, 8;
	add.s64 	%rd3923, %rd571, %rd3922;
	st.global.u64 	[%rd3923+8388608], %rd580;
	add.s32 	%r7142, %r7142, 1;
$L__BB1_2309:
	add.s64 	%rd581, %rd571, 4303355904;
	mov.b32 	%r7141, 0;
$L__BB1_2310:
	.pragma "nounroll";
	mov.u32 	%r1991, %r7139;
	shl.b32 	%r6429, %r1991, 2;
	add.s32 	%r6431, %r6420, %r6429;
	add.s32 	%r1994, %r6431, 65536;
	atom.shared.exch.b32 	%r1995, [%r6431+65536], 0;
	setp.eq.s32 	%p2771, %r1995, 0;
	@%p2771 bra 	$L__BB1_2312;
	add.s32 	%r6432, %r133, %r1991;
	mul.wide.u32 	%rd3924, %r6432, 4;
	add.s64 	%rd3925, %rd581, %rd3924;
	st.global.u32 	[%rd3925], %r1995;
	add.s32 	%r7142, %r7142, 1;
$L__BB1_2312:
	atom.shared.exch.b32 	%r1998, [%r1994+1024], 0;
	setp.eq.s32 	%p2772, %r1998, 0;
	add.s32 	%r6433, %r133, %r1991;
	mul.wide.u32 	%rd3926, %r6433, 4;
	add.s64 	%rd583, %rd581, %rd3926;
	@%p2772 bra 	$L__BB1_2314;
	st.global.u32 	[%rd583+1024], %r1998;
	add.s32 	%r7142, %r7142, 1;
$L__BB1_2314:
	atom.shared.exch.b32 	%r2001, [%r1994+2048], 0;
	setp.eq.s32 	%p2773, %r2001, 0;
	@%p2773 bra 	$L__BB1_2316;
	st.global.u32 	[%rd583+2048], %r2001;
	add.s32 	%r7142, %r7142, 1;
$L__BB1_2316:
	atom.shared.exch.b32 	%r2004, [%r1994+3072], 0;
	setp.eq.s32 	%p2774, %r2004, 0;
	@%p2774 bra 	$L__BB1_2318;
	st.global.u32 	[%rd583+3072], %r2004;
	add.s32 	%r7142, %r7142, 1;
$L__BB1_2318:
	add.s32 	%r7139, %r1991, 1024;
	add.s32 	%r7141, %r7141, 4;
	setp.eq.s32 	%p2775, %r7141, %r6421;
	@%p2775 bra 	$L__BB1_2319;
	bra.uni 	$L__BB1_2310;
$L__BB1_2319:
	setp.eq.s32 	%p2776, %r1943, 0;
	@%p2776 bra 	$L__BB1_2329;
	setp.eq.s32 	%p2777, %r1943, 1;
	@%p2777 bra 	$L__BB1_2326;
	atom.shared.exch.b32 	%r1974, [%r1994+4096], 0;
	setp.eq.s32 	%p2778, %r1974, 0;
	@%p2778 bra 	$L__BB1_2323;
	st.global.u32 	[%rd583+4096], %r1974;
	add.s32 	%r7142, %r7142, 1;
$L__BB1_2323:
	atom.shared.exch.b32 	%r1977, [%r1994+5120], 0;
	setp.eq.s32 	%p2779, %r1977, 0;
	@%p2779 bra 	$L__BB1_2325;
	st.global.u32 	[%rd583+5120], %r1977;
	add.s32 	%r7142, %r7142, 1;
$L__BB1_2325:
	add.s32 	%r7139, %r1991, 1536;
$L__BB1_2326:
	and.b32  	%r6435, %r1942, 1;
	setp.eq.b32 	%p2780, %r6435, 1;
	not.pred 	%p2781, %p2780;
	@%p2781 bra 	$L__BB1_2329;
	shl.b32 	%r6436, %r7139, 2;
	add.s32 	%r6438, %r6420, %r6436;
	atom.shared.exch.b32 	%r1984, [%r6438+65536], 0;
	setp.eq.s32 	%p2782, %r1984, 0;
	@%p2782 bra 	$L__BB1_2329;
	add.s32 	%r6439, %r133, %r7139;
	mul.wide.u32 	%rd3927, %r6439, 4;
	add.s64 	%rd3928, %rd581, %rd3927;
	st.global.u32 	[%rd3928], %r1984;
	add.s32 	%r7142, %r7142, 1;
$L__BB1_2329:
	setp.eq.s32 	%p2783, %r6519, 0;
	mov.b32 	%r7149, 0;
	@%p2783 bra 	$L__BB1_2339;
	and.b32  	%r1987, %r6519, 3;
	setp.lt.u32 	%p2784, %r6519, 4;
	mov.b32 	%r7149, 0;
	@%p2784 bra 	$L__BB1_2336;
	and.b32  	%r7149, %r6519, -4;
	neg.s32 	%r7151, %r7149;
	add.s32 	%r7150, %r5, 3;
	add.s64 	%rd4205, %rd2, 32;
	bra.uni 	$L__BB1_2335;
$L__BB1_2332:
	setp.gt.u32 	%p2753, %r6523, 16382;
	@%p2753 bra 	$L__BB1_2290;
	ld.local.u32 	%r6520, [%rd2+4];
$L__BB1_2334:
	add.s32 	%r6523, %r6523, 1;
	bra.uni 	$L__BB1_139;
$L__BB1_2335:
	ld.local.u64 	%rd3929, [%rd4205+-24];
	add.s32 	%r6443, %r7150, -2;
	add.s32 	%r6444, %r7150, -3;
	mul.wide.u32 	%rd3930, %r6444, 8;
	add.s64 	%rd3931, %rd571, %rd3930;
	st.global.u64 	[%rd3931], %rd3929;
	ld.local.u64 	%rd3932, [%rd4205+-16];
	mul.wide.u32 	%rd3933, %r6443, 8;
	add.s64 	%rd3934, %rd571, %rd3933;
	st.global.u64 	[%rd3934], %rd3932;
	ld.local.u64 	%rd3935, [%rd4205+-8];
	add.s32 	%r6445, %r7150, -1;
	mul.wide.u32 	%rd3936, %r6445, 8;
	add.s64 	%rd3937, %rd571, %rd3936;
	st.global.u64 	[%rd3937], %rd3935;
	ld.local.u64 	%rd3938, [%rd4205];
	mul.wide.u32 	%rd3939, %r7150, 8;
	add.s64 	%rd3940, %rd571, %rd3939;
	st.global.u64 	[%rd3940], %rd3938;
	add.s32 	%r7151, %r7151, 4;
	add.s32 	%r7150, %r7150, 4;
	add.s64 	%rd4205, %rd4205, 32;
	setp.eq.s32 	%p2785, %r7151, 0;
	@%p2785 bra 	$L__BB1_2336;
	bra.uni 	$L__BB1_2335;
$L__BB1_2336:
	setp.eq.s32 	%p2786, %r1987, 0;
	@%p2786 bra 	$L__BB1_2339;
	add.s32 	%r6446, %r7149, %r5;
	mul.wide.u32 	%rd3941, %r6446, 8;
	add.s64 	%rd4204, %rd571, %rd3941;
	mul.wide.u32 	%rd3942, %r7149, 8;
	add.s64 	%rd3943, %rd3942, %rd2;
	add.s64 	%rd4203, %rd3943, 8;
	neg.s32 	%r7148, %r1987;
	add.s32 	%r7149, %r7149, %r1987;
$L__BB1_2338:
	.pragma "nounroll";
	ld.local.u64 	%rd3944, [%rd4203];
	st.global.u64 	[%rd4204], %rd3944;
	add.s64 	%rd4204, %rd4204, 8;
	add.s64 	%rd4203, %rd4203, 8;
	add.s32 	%r7148, %r7148, 1;
	setp.ne.s32 	%p2787, %r7148, 0;
	@%p2787 bra 	$L__BB1_2338;
$L__BB1_2339:
	ld.local.u32 	%r2016, [%rd2+4];
	setp.gt.u32 	%p2788, %r2016, 30;
	@%p2788 bra 	$L__BB1_2347;
	xor.b32  	%r2017, %r2016, 31;
	and.b32  	%r2018, %r2017, 3;
	setp.gt.u32 	%p2789, %r2016, 27;
	mov.b32 	%r7160, 31;
	@%p2789 bra 	$L__BB1_2344;
	add.s32 	%r7154, %r7149, 1;
	add.s32 	%r7153, %r7149, %r5;
	cvt.u16.u32 	%rs232, %r2017;
	shr.u16 	%rs233, %rs232, 2;
	and.b16  	%rs234, %rs233, 7;
	mul.wide.u16 	%r6449, %rs234, 4;
	neg.s32 	%r7152, %r6449;
	mov.b32 	%r7155, 0;
$L__BB1_2342:
	add.s32 	%r6450, %r7155, 31;
	mul.wide.u32 	%rd3945, %r6450, 8;
	add.s64 	%rd3946, %rd2, %rd3945;
	ld.local.u64 	%rd3947, [%rd3946+8];
	mul.wide.u32 	%rd3948, %r7153, 8;
	add.s64 	%rd3949, %rd571, %rd3948;
	st.global.u64 	[%rd3949], %rd3947;
	ld.local.u64 	%rd3950, [%rd3946];
	add.s32 	%r6451, %r7153, 1;
	mul.wide.u32 	%rd3951, %r6451, 8;
	add.s64 	%rd3952, %rd571, %rd3951;
	st.global.u64 	[%rd3952], %rd3950;
	ld.local.u64 	%rd3953, [%rd3946+-8];
	add.s32 	%r6452, %r7153, 2;
	mul.wide.u32 	%rd3954, %r6452, 8;
	add.s64 	%rd3955, %rd571, %rd3954;
	st.global.u64 	[%rd3955], %rd3953;
	ld.local.u64 	%rd3956, [%rd3946+-16];
	add.s32 	%r6453, %r7153, 3;
	mul.wide.u32 	%rd3957, %r6453, 8;
	add.s64 	%rd3958, %rd571, %rd3957;
	st.global.u64 	[%rd3958], %rd3956;
	add.s32 	%r7155, %r7155, -4;
	add.s32 	%r7154, %r7154, 4;
	add.s32 	%r7153, %r7153, 4;
	add.s32 	%r7152, %r7152, 4;
	setp.ne.s32 	%p2790, %r7152, 0;
	@%p2790 bra 	$L__BB1_2342;
	add.s32 	%r7160, %r7155, 31;
	add.s32 	%r7149, %r7154, -1;
$L__BB1_2344:
	setp.eq.s32 	%p2791, %r2018, 0;
	@%p2791 bra 	$L__BB1_2347;
	add.s32 	%r7159, %r7149, %r5;
	neg.s32 	%r7158, %r2018;
$L__BB1_2346:
	.pragma "nounroll";
	mul.wide.u32 	%rd3959, %r7160, 8;
	add.s64 	%rd3960, %rd2, %rd3959;
	ld.local.u64 	%rd3961, [%rd3960+8];
	mul.wide.u32 	%rd3962, %r7159, 8;
	add.s64 	%rd3963, %rd571, %rd3962;
	st.global.u64 	[%rd3963], %rd3961;
	add.s32 	%r7160, %r7160, -1;
	add.s32 	%r7159, %r7159, 1;
	add.s32 	%r7158, %r7158, 1;
	setp.ne.s32 	%p2792, %r7158, 0;
	@%p2792 bra 	$L__BB1_2346;
$L__BB1_2347:
	mul.wide.u32 	%rd3964, %r132, 4;
	add.s64 	%rd3965, %rd39, %rd3964;
	atom.global.add.u32 	%r6454, [%rd3965], %r7142;
	add.s64 	%rd3966, %rd571, 6451363848;
	ld.local.u32 	%rd3967, [%rd2+536];
	atom.global.add.u64 	%rd3968, [%rd3966], %rd3967;
$L__BB1_2348:
	ret;

}


// ===== COMPILED SASS (sm_100) =====

	.target	sm_100

	.elftype	@"ET_EXEC"


//--------------------- .note.nv.tkinfo           --------------------------
	.section	.note.nv.tkinfo,"",@"SHT_NOTE"
	.sectionflags	@"SHF_NOTE_NV_TKINFO"
	.tkinfo
        /*0018*/ 	.word	0x00000002
        /*0030*/ 	.string	""
        /*0030*/ 	.string	"ptxas"
        /*0030*/ 	.string	"Cuda compilation tools, release 13.0, V13.0.88"
        /*0030*/ 	.string	"Build cuda_13.0.r13.0/compiler.36424714_0"
        /*0030*/ 	.string	"-arch sm_100 -m 64 "



//--------------------- .note.nv.cuinfo           --------------------------
	.section	.note.nv.cuinfo,"",@"SHT_NOTE"
	.sectionflags	@"SHF_NOTE_NV_CUINFO"
        /*0018*/ 	.short	0x0002
        /*001a*/ 	.short	0x0064
        /*001c*/ 	.short	0x0082
	.zero		2


//--------------------- .nv.info                  --------------------------
	.section	.nv.info,"",@"SHT_CUDA_INFO"
	.align	4


	//----- nvinfo : EIATTR_REGCOUNT
	.align		4
        /*0000*/ 	.byte	0x04, 0x2f
        /*0002*/ 	.short	(.L_2 - .L_1)
	.align		4
.L_1:
        /*0004*/ 	.word	index@(_Z9gnet_initP4GNet)
        /*0008*/ 	.word	0x0000000c


	//----- nvinfo : EIATTR_FRAME_SIZE
	.align		4
.L_2:
        /*000c*/ 	.byte	0x04, 0x11
        /*000e*/ 	.short	(.L_4 - .L_3)
	.align		4
.L_3:
        /*0010*/ 	.word	index@(_Z9gnet_initP4GNet)
        /*0014*/ 	.word	0x00000000


	//----- nvinfo : EIATTR_REGCOUNT
	.align		4
.L_4:
        /*0018*/ 	.byte	0x04, 0x2f
        /*001a*/ 	.short	(.L_6 - .L_5)
	.align		4
.L_5:
        /*001c*/ 	.word	index@(_Z9evaluatorP4GNetj)
        /*0020*/ 	.word	0x00000020


	//----- nvinfo : EIATTR_FRAME_SIZE
	.align		4
.L_6:
        /*0024*/ 	.byte	0x04, 0x11
        /*0026*/ 	.short	(.L_8 - .L_7)
	.align		4
.L_7:
        /*0028*/ 	.word	index@(_Z9evaluatorP4GNetj)
        /*002c*/ 	.word	0x00000220


	//----- nvinfo : EIATTR_MIN_STACK_SIZE
	.align		4
.L_8:
        /*0030*/ 	.byte	0x04, 0x12
        /*0032*/ 	.short	(.L_10 - .L_9)
	.align		4
.L_9:
        /*0034*/ 	.word	index@(_Z9evaluatorP4GNetj)
        /*0038*/ 	.word	0x00000220


	//----- nvinfo : EIATTR_MIN_STACK_SIZE
	.align		4
.L_10:
        /*003c*/ 	.byte	0x04, 0x12
        /*003e*/ 	.short	(.L_12 - .L_11)
	.align		4
.L_11:
        /*0040*/ 	.word	index@(_Z9gnet_initP4GNet)
        /*0044*/ 	.word	0x00000000
.L_12:


//--------------------- .nv.compat                --------------------------
	.section	.nv.compat,"",@"SHT_CUDA_COMPAT_INFO"
	.align	4
        /*0000*/ 	.byte	0x02, 0x09, 0x00, 0x00, 0x02, 0x02, 0x01, 0x00, 0x02, 0x05, 0x05, 0x00, 0x03, 0x07, 0x01, 0x01
        /*0010*/ 	.byte	0x02, 0x03, 0x00, 0x00, 0x02, 0x06, 0x01, 0x00, 0x04, 0x0b, 0x08, 0x00, 0x09, 0x00, 0x00, 0x00
        /*0020*/ 	.byte	0x00, 0x00, 0x00, 0x00


//--------------------- .nv.info._Z9evaluatorP4GNetj --------------------------
	.section	.nv.info._Z9evaluatorP4GNetj,"",@"SHT_CUDA_INFO"
	.sectionflags	@""
	.align	4


	//----- nvinfo : EIATTR_CUDA_API_VERSION
	.align		4
        /*0000*/ 	.byte	0x04, 0x37
        /*0002*/ 	.short	(.L_14 - .L_13)
.L_13:
        /*0004*/ 	.word	0x00000082


	//----- nvinfo : EIATTR_KPARAM_INFO
	.align		4
.L_14:
        /*0008*/ 	.byte	0x04, 0x17
        /*000a*/ 	.short	(.L_16 - .L_15)
.L_15:
        /*000c*/ 	.word	0x00000000
        /*0010*/ 	.short	0x0001
        /*0012*/ 	.short	0x0008
        /*0014*/ 	.byte	0x00, 0xf0, 0x11, 0x00


	//----- nvinfo : EIATTR_KPARAM_INFO
	.align		4
.L_16:
        /*0018*/ 	.byte	0x04, 0x17
        /*001a*/ 	.short	(.L_18 - .L_17)
.L_17:
        /*001c*/ 	.word	0x00000000
        /*0020*/ 	.short	0x0000
        /*0022*/ 	.short	0x0000
        /*0024*/ 	.byte	0x00, 0xf5, 0x21, 0x00


	//----- nvinfo : EIATTR_SPARSE_MMA_MASK
	.align		4
.L_18:
        /*0028*/ 	.byte	0x03, 0x50
        /*002a*/ 	.short	0x0000


	//----- nvinfo : EIATTR_MAXREG_COUNT
	.align		4
        /*002c*/ 	.byte	0x03, 0x1b
        /*002e*/ 	.short	0x00ff


	//----- nvinfo : EIATTR_NUM_BARRIERS
	.align		4
        /*0030*/ 	.byte	0x02, 0x4c
        /*0032*/ 	.byte	0x01
	.zero		1


	//----- nvinfo : EIATTR_MERCURY_ISA_VERSION
	.align		4
        /*0034*/ 	.byte	0x03, 0x5f
        /*0036*/ 	.short	0x0101


	//----- nvinfo : EIATTR_INT_WARP_WIDE_INSTR_OFFSETS
	.align		4
        /*0038*/ 	.byte	0x04, 0x31
        /*003a*/ 	.short	(.L_20 - .L_19)


	//   ....[0]....
.L_19:
        /*003c*/ 	.word	0x00004460


	//   ....[1]....
        /*0040*/ 	.word	0x00004500


	//   ....[2]....
        /*0044*/ 	.word	0x00004840


	//   ....[3]....
        /*0048*/ 	.word	0x000048e0


	//   ....[4]....
        /*004c*/ 	.word	0x00004ec0


	//   ....[5]....
        /*0050*/ 	.word	0x00004f60


	//   ....[6]....
        /*0054*/ 	.word	0x00005290


	//   ....[7]....
        /*0058*/ 	.word	0x00005330


	//   ....[8]....
        /*005c*/ 	.word	0x00009870


	//   ....[9]....
        /*0060*/ 	.word	0x00009910


	//   ....[10]....
        /*0064*/ 	.word	0x00009c90


	//   ....[11]....
        /*0068*/ 	.word	0x00009d30


	//   ....[12]....
        /*006c*/ 	.word	0x0000a5b0


	//   ....[13]....
        /*0070*/ 	.word	0x0000a650


	//   ....[14]....
        /*0074*/ 	.word	0x0000a9d0


	//   ....[15]....
        /*0078*/ 	.word	0x0000aa70


	//   ....[16]....
        /*007c*/ 	.word	0x0000b140


	//   ....[17]....
        /*0080*/ 	.word	0x0000b1e0


	//   ....[18]....
        /*0084*/ 	.word	0x0000b560


	//   ....[19]....
        /*0088*/ 	.word	0x0000b600


	//   ....[20]....
        /*008c*/ 	.word	0x0000bea0


	//   ....[21]....
        /*0090*/ 	.word	0x0000bf40


	//   ....[22]....
        /*0094*/ 	.word	0x0000c280


	//   ....[23]....
        /*0098*/ 	.word	0x0000c320


	//   ....[24]....
        /*009c*/ 	.word	0x0000c900


	//   ....[25]....
        /*00a0*/ 	.word	0x0000c9a0


	//   ....[26]....
        /*00a4*/ 	.word	0x0000ccd0


	//   ....[27]....
        /*00a8*/ 	.word	0x0000cd70


	//   ....[28]....
        /*00ac*/ 	.word	0x00010b10


	//   ....[29]....
        /*00b0*/ 	.word	0x00010bb0


	//   ....[30]....
        /*00b4*/ 	.word	0x00010d70


	//   ....[31]....
        /*00b8*/ 	.word	0x00010e10


	//   ....[32]....
        /*00bc*/ 	.word	0x00011950


	//   ....[33]....
        /*00c0*/ 	.word	0x000119f0


	//   ....[34]....
        /*00c4*/ 	.word	0x00011d70


	//   ....[35]....
        /*00c8*/ 	.word	0x00011e10


	//   ....[36]....
        /*00cc*/ 	.word	0x00012480


	//   ....[37]....
        /*00d0*/ 	.word	0x00012520


	//   ....[38]....
        /*00d4*/ 	.word	0x000128a0


	//   ....[39]....
        /*00d8*/ 	.word	0x00012940


	//   ....[40]....
        /*00dc*/ 	.word	0x00012fb0


	//   ....[41]....
        /*00e0*/ 	.word	0x00013050


	//   ....[42]....
        /*00e4*/ 	.word	0x000133d0


	//   ....[43]....
        /*00e8*/ 	.word	0x00013470


	//   ....[44]....
        /*00ec*/ 	.word	0x00013ac0


	//   ....[45]....
        /*00f0*/ 	.word	0x00013b60


	//   ....[46]....
        /*00f4*/ 	.word	0x00013ee0


	//   ....[47]....
        /*00f8*/ 	.word	0x00013f80


	//   ....[48]....
        /*00fc*/ 	.word	0x00014660


	//   ....[49]....
        /*0100*/ 	.word	0x00014700


	//   ....[50]....
        /*0104*/ 	.word	0x000148b0


	//   ....[51]....
        /*0108*/ 	.word	0x00014950


	//   ....[52]....
        /*010c*/ 	.word	0x00014d40


	//   ....[53]....
        /*0110*/ 	.word	0x00014de0


	//   ....[54]....
        /*0114*/ 	.word	0x00015160


	//   ....[55]....
        /*0118*/ 	.word	0x00015200


	//   ....[56]....
        /*011c*/ 	.word	0x00015850


	//   ....[57]....
        /*0120*/ 	.word	0x000158f0


	//   ....[58]....
        /*0124*/ 	.word	0x00015c70


	//   ....[59]....
        /*0128*/ 	.word	0x00015d10


	//   ....[60]....
        /*012c*/ 	.word	0x00017f40


	//   ....[61]....
        /*0130*/ 	.word	0x00017fe0


	//   ....[62]....
        /*0134*/ 	.word	0x00018480


	//   ....[63]....
        /*0138*/ 	.word	0x00018520


	//   ....[64]....
        /*013c*/ 	.word	0x00018860


	//   ....[65]....
        /*0140*/ 	.word	0x00018900


	//   ....[66]....
        /*0144*/ 	.word	0x00019080


	//   ....[67]....
        /*0148*/ 	.word	0x00019120


	//   ....[68]....
        /*014c*/ 	.word	0x00019460


	//   ....[69]....
        /*0150*/ 	.word	0x00019500


	//   ....[70]....
        /*0154*/ 	.word	0x0001ad50


	//   ....[71]....
        /*0158*/ 	.word	0x0001adf0


	//   ....[72]....
        /*015c*/ 	.word	0x0001b290


	//   ....[73]....
        /*0160*/ 	.word	0x0001b330


	//   ....[74]....
        /*0164*/ 	.word	0x0001b670


	//   ....[75]....
        /*0168*/ 	.word	0x0001b710


	//   ....[76]....
        /*016c*/ 	.word	0x0001be60


	//   ....[77]....
        /*0170*/ 	.word	0x0001bf00


	//   ....[78]....
        /*0174*/ 	.word	0x0001c240


	//   ....[79]....
        /*0178*/ 	.word	0x0001c2e0


	//   ....[80]....
        /*017c*/ 	.word	0x0001cf90


	//   ....[81]....
        /*0180*/ 	.word	0x0001d030


	//   ....[82]....
        /*0184*/ 	.word	0x0001d3b0


	//   ....[83]....
        /*0188*/ 	.word	0x0001d450


	//   ....[84]....
        /*018c*/ 	.word	0x0001da60


	//   ....[85]....
        /*0190*/ 	.word	0x0001db00


	//   ....[86]....
        /*0194*/ 	.word	0x0001de80


	//   ....[87]....
        /*0198*/ 	.word	0x0001df20


	//   ....[88]....
        /*019c*/ 	.word	0x00022470


	//   ....[89]....
        /*01a0*/ 	.word	0x00022510


	//   ....[90]....
        /*01a4*/ 	.word	0x00022890


	//   ....[91]....
        /*01a8*/ 	.word	0x00022930


	//   ....[92]....
        /*01ac*/ 	.word	0x00023190


	//   ....[93]....
        /*01b0*/ 	.word	0x00023230


	//   ....[94]....
        /*01b4*/ 	.word	0x000235b0


	//   ....[95]....
        /*01b8*/ 	.word	0x00023650


	//   ....[96]....
        /*01bc*/ 	.word	0x00023d20


	//   ....[97]....
        /*01c0*/ 	.word	0x00023dc0


	//   ....[98]....
        /*01c4*/ 	.word	0x00024130


	//   ....[99]....
        /*01c8*/ 	.word	0x000241d0


	//   ....[100]....
        /*01cc*/ 	.word	0x00024a90


	//   ....[101]....
        /*01d0*/ 	.word	0x00024b30


	//   ....[102]....
        /*01d4*/ 	.word	0x00024eb0


	//   ....[103]....
        /*01d8*/ 	.word	0x00024f50


	//   ....[104]....
        /*01dc*/ 	.word	0x00025560


	//   ....[105]....
        /*01e0*/ 	.word	0x00025600


	//   ....[106]....
        /*01e4*/ 	.word	0x00025980


	//   ....[107]....
        /*01e8*/ 	.word	0x00025a20


	//   ....[108]....
        /*01ec*/ 	.word	0x000297a0


	//   ....[109]....
        /*01f0*/ 	.word	0x00029840


	//   ....[110]....
        /*01f4*/ 	.word	0x00029a00


	//   ....[111]....
        /*01f8*/ 	.word	0x00029aa0


	//   ....[112]....
        /*01fc*/ 	.word	0x0002a610


	//   ....[113]....
        /*0200*/ 	.word	0x0002a6b0


	//   ....[114]....
        /*0204*/ 	.word	0x0002aa30


	//   ....[115]....
        /*0208*/ 	.word	0x0002aad0


	//   ....[116]....
        /*020c*/ 	.word	0x0002b120


	//   ....[117]....
        /*0210*/ 	.word	0x0002b1c0


	//   ....[118]....
        /*0214*/ 	.word	0x0002b540


	//   ....[119]....
        /*0218*/ 	.word	0x0002b5e0


	//   ....[120]....
        /*021c*/ 	.word	0x0002bc70


	//   ....[121]....
        /*0220*/ 	.word	0x0002bd10


	//   ....[122]....
        /*0224*/ 	.word	0x0002c090


	//   ....[123]....
        /*0228*/ 	.word	0x0002c130


	//   ....[124]....
        /*022c*/ 	.word	0x0002c7c0


	//   ....[125]....
        /*0230*/ 	.word	0x0002c860


	//   ....[126]....
        /*0234*/ 	.word	0x0002cbe0


	//   ....[127]....
        /*0238*/ 	.word	0x0002cc80


	//   ....[128]....
        /*023c*/ 	.word	0x0002d3b0


	//   ....[129]....
        /*0240*/ 	.word	0x0002d450


	//   ....[130]....
        /*0244*/ 	.word	0x0002d600


	//   ....[131]....
        /*0248*/ 	.word	0x0002d6a0


	//   ....[132]....
        /*024c*/ 	.word	0x0002da90


	//   ....[133]....
        /*0250*/ 	.word	0x0002db30


	//   ....[134]....
        /*0254*/ 	.word	0x0002deb0


	//   ....[135]....
        /*0258*/ 	.word	0x0002df50


	//   ....[136]....
        /*025c*/ 	.word	0x0002e570


	//   ....[137]....
        /*0260*/ 	.word	0x0002e610


	//   ....[138]....
        /*0264*/ 	.word	0x0002e990


	//   ....[139]....
        /*0268*/ 	.word	0x0002ea30


	//   ....[140]....
        /*026c*/ 	.word	0x00030c50


	//   ....[141]....
        /*0270*/ 	.word	0x00030cf0


	//   ....[142]....
        /*0274*/ 	.word	0x00031180


	//   ....[143]....
        /*0278*/ 	.word	0x00031220


	//   ....[144]....
        /*027c*/ 	.word	0x00031560


	//   ....[145]....
        /*0280*/ 	.word	0x00031600


	//   ....[146]....
        /*0284*/ 	.word	0x00031d20


	//   ....[147]....
        /*0288*/ 	.word	0x00031dc0


	//   ....[148]....
        /*028c*/ 	.word	0x00032100


	//   ....[149]....
        /*0290*/ 	.word	0x000321a0


	//   ....[150]....
        /*0294*/ 	.word	0x000339b0


	//   ....[151]....
        /*0298*/ 	.word	0x00033a50


	//   ....[152]....
        /*029c*/ 	.word	0x00033ef0


	//   ....[153]....
        /*02a0*/ 	.word	0x00033f90


	//   ....[154]....
        /*02a4*/ 	.word	0x000342d0


	//   ....[155]....
        /*02a8*/ 	.word	0x00034370


	//   ....[156]....
        /*02ac*/ 	.word	0x00034a70


	//   ....[157]....
        /*02b0*/ 	.word	0x00034b10


	//   ....[158]....
        /*02b4*/ 	.word	0x00034e50


	//   ....[159]....
        /*02b8*/ 	.word	0x00034ef0


	//   ....[160]....
        /*02bc*/ 	.word	0x00037cb0


	//   ....[161]....
        /*02c0*/ 	.word	0x00037cc0


	//----- nvinfo : EIATTR_VRC_CTA_INIT_COUNT
	.align		4
.L_20:
        /*02c4*/ 	.byte	0x02, 0x4a
	.zero		1
	.zero		1


	//----- nvinfo : EIATTR_EXIT_INSTR_OFFSETS
	.align		4
        /*02c8*/ 	.byte	0x04, 0x1c
        /*02ca*/ 	.short	(.L_22 - .L_21)


	//   ....[0]....
.L_21:
        /*02cc*/ 	.word	0x000038d0


	//   ....[1]....
        /*02d0*/ 	.word	0x00003a30


	//   ....[2]....
        /*02d4*/ 	.word	0x00037d90


	//----- nvinfo : EIATTR_CRS_STACK_SIZE
	.align		4
.L_22:
        /*02d8*/ 	.byte	0x04, 0x1e
        /*02da*/ 	.short	(.L_24 - .L_23)
.L_23:
        /*02dc*/ 	.word	0x00000000


	//----- nvinfo : EIATTR_CBANK_PARAM_SIZE
	.align		4
.L_24:
        /*02e0*/ 	.byte	0x03, 0x19
        /*02e2*/ 	.short	0x000c


	//----- nvinfo : EIATTR_PARAM_CBANK
	.align		4
        /*02e4*/ 	.byte	0x04, 0x0a
        /*02e6*/ 	.short	(.L_26 - .L_25)
	.align		4
.L_25:
        /*02e8*/ 	.word	index@(.nv.constant0._Z9evaluatorP4GNetj)
        /*02ec*/ 	.short	0x0380
        /*02ee*/ 	.short	0x000c


	//----- nvinfo : EIATTR_SW_WAR
	.align		4
.L_26:
        /*02f0*/ 	.byte	0x04, 0x36
        /*02f2*/ 	.short	(.L_28 - .L_27)
.L_27:
        /*02f4*/ 	.word	0x00000008
.L_28:


//--------------------- .nv.info._Z9gnet_initP4GNet --------------------------
	.section	.nv.info._Z9gnet_initP4GNet,"",@"SHT_CUDA_INFO"
	.sectionflags	@""
	.align	4


	//----- nvinfo : EIATTR_CUDA_API_VERSION
	.align		4
        /*0000*/ 	.byte	0x04, 0x37
        /*0002*/ 	.short	(.L_30 - .L_29)
.L_29:
        /*0004*/ 	.word	0x00000082


	//----- nvinfo : EIATTR_KPARAM_INFO
	.align		4
.L_30:
        /*0008*/ 	.byte	0x04, 0x17
        /*000a*/ 	.short	(.L_32 - .L_31)
.L_31:
        /*000c*/ 	.word	0x00000000
        /*0010*/ 	.short	0x0000
        /*0012*/ 	.short	0x0000
        /*0014*/ 	.byte	0x00, 0xf5, 0x21, 0x00


	//----- nvinfo : EIATTR_SPARSE_MMA_MASK
	.align		4
.L_32:
        /*0018*/ 	.byte	0x03, 0x50
        /*001a*/ 	.short	0x0000


	//----- nvinfo : EIATTR_MAXREG_COUNT
	.align		4
        /*001c*/ 	.byte	0x03, 0x1b
        /*001e*/ 	.short	0x00ff


	//----- nvinfo : EIATTR_MERCURY_ISA_VERSION
	.align		4
        /*0020*/ 	.byte	0x03, 0x5f
        /*0022*/ 	.short	0x0101


	//----- nvinfo : EIATTR_VRC_CTA_INIT_COUNT
	.align		4
        /*0024*/ 	.byte	0x02, 0x4a
	.zero		1
	.zero		1


	//----- nvinfo : EIATTR_EXIT_INSTR_OFFSETS
	.align		4
        /*0028*/ 	.byte	0x04, 0x1c
        /*002a*/ 	.short	(.L_34 - .L_33)


	//   ....[0]....
.L_33:
        /*002c*/ 	.word	0x00000150


	//----- nvinfo : EIATTR_CBANK_PARAM_SIZE
	.align		4
.L_34:
        /*0030*/ 	.byte	0x03, 0x19
        /*0032*/ 	.short	0x0008


	//----- nvinfo : EIATTR_PARAM_CBANK
	.align		4
        /*0034*/ 	.byte	0x04, 0x0a
        /*0036*/ 	.short	(.L_36 - .L_35)
	.align		4
.L_35:
        /*0038*/ 	.word	index@(.nv.constant0._Z9gnet_initP4GNet)
        /*003c*/ 	.short	0x0380
        /*003e*/ 	.short	0x0008


	//----- nvinfo : EIATTR_SW_WAR
	.align		4
.L_36:
        /*0040*/ 	.byte	0x04, 0x36
        /*0042*/ 	.short	(.L_38 - .L_37)
.L_37:
        /*0044*/ 	.word	0x00000008
.L_38:


//--------------------- .nv.callgraph             --------------------------
	.section	.nv.callgraph,"",@"SHT_CUDA_CALLGRAPH"
	.align	4
	.sectionentsize	8
	.align		4
        /*0000*/ 	.word	0x00000000
	.align		4
        /*0004*/ 	.word	0xffffffff
	.align		4
        /*0008*/ 	.word	0x00000000
	.align		4
        /*000c*/ 	.word	0xfffffffe
	.align		4
        /*0010*/ 	.word	0x00000000
	.align		4
        /*0014*/ 	.word	0xfffffffd
	.align		4
        /*0018*/ 	.word	0x00000000
	.align		4
        /*001c*/ 	.word	0xfffffffc


//--------------------- .nv.constant4             --------------------------
	.section	.nv.constant4,"a",@progbits
	.align	8
	.align		8
.nv.constant4:
        /*0000*/ 	.dword	BOOK


//--------------------- .text._Z9evaluatorP4GNetj --------------------------
	.section	.text._Z9evaluatorP4GNetj,"ax",@progbits
	.align	128
        .global         _Z9evaluatorP4GNetj
        .type           _Z9evaluatorP4GNetj,@function
        .size           _Z9evaluatorP4GNetj,(.L_x_886 - _Z9evaluatorP4GNetj)
        .other          _Z9evaluatorP4GNetj,@"STO_CUDA_ENTRY STV_DEFAULT"
_Z9evaluatorP4GNetj:
.text._Z9evaluatorP4GNetj:
[----:B------:R-:W0:Y:S08]  /*0000*/  LDC R1, c[0x0][0x37c] ;  /* 0x0000df00ff017b82 */ /* 0x000e300000000800 */
[----:B------:R-:W1:Y:S01]  /*0010*/  LDC R0, c[0x0][0x388] ;  /* 0x0000e200ff007b82 */ /* 0x000e620000000800 */
[----:B------:R-:W2:Y:S01]  /*0020*/  S2R R4, SR_TID.X ;  /* 0x0000000000047919 */ /* 0x000ea20000002100 */
[----:B------:R-:W3:Y:S01]  /*0030*/  LDCU.64 UR8, c[0x0][0x358] ;  /* 0x00006b00ff0877ac */ /* 0x000ee20008000a00 */
[----:B0-----:R-:W-:-:S05]  /*0040*/  VIADD R1, R1, 0xfffffde0 ;  /* 0xfffffde001017836 */ /* 0x001fca0000000000 */
[----:B------:R-:W2:Y:S08]  /*0050*/  S2UR UR4, SR_CTAID.X ;  /* 0x00000000000479c3 */ /* 0x000eb00000002500 */
[----:B------:R-:W2:Y:S01]  /*0060*/  LDC R9, c[0x0][0x360] ;  /* 0x0000d800ff097b82 */ /* 0x000ea20000000800 */
[----:B-1----:R-:W-:-:S07]  /*0070*/  LOP3.LUT R0, R0, 0x1, RZ, 0xc0, !PT ;  /* 0x0000000100007812 */ /* 0x002fce00078ec0ff */
[----:B------:R-:W0:Y:S01]  /*0080*/  LDC.64 R12, c[0x0][0x380] ;  /* 0x0000e000ff0c7b82 */ /* 0x000e220000000a00 */
[----:B------:R-:W-:Y:S01]  /*0090*/  ISETP.NE.U32.AND P0, PT, R0, 0x1, PT ;  /* 0x000000010000780c */ /* 0x000fe20003f05070 */
[----:B--2---:R-:W-:-:S12]  /*00a0*/  IMAD R9, R9, UR4, R4 ;  /* 0x0000000409097c24 */ /* 0x004fd8000f8e0204 */
[----:B------:R-:W-:-:S05]  /*00b0*/  @!P0 IMAD.SHL.U32 R0, R9, 0x100, RZ ;  /* 0x0000010009008824 */ /* 0x000fca00078e00ff */
[----:B------:R-:W-:-:S04]  /*00c0*/  @!P0 LOP3.LUT R0, R0, 0x7f00, RZ, 0xc0, !PT ;  /* 0x00007f0000008812 */ /* 0x000fc800078ec0ff */
[----:B------:R-:W-:-:S05]  /*00d0*/  @!P0 LEA.HI R9, R9, R0, RZ, 0x19 ;  /* 0x0000000009098211 */ /* 0x000fca00078fc8ff */
[----:B------:R-:W-:-:S04]  /*00e0*/  IMAD.SHL.U32 R9, R9, 0x20, RZ ;  /* 0x0000002009097824 */ /* 0x000fc800078e00ff */
[----:B0-----:R-:W-:-:S05]  /*00f0*/  IMAD.WIDE.U32 R12, R9, 0x8, R12 ;  /* 0x00000008090c7825 */ /* 0x001fca00078e000c */
[----:B---3--:R-:W2:Y:S01]  /*0100*/  ATOMG.E.EXCH.64.STRONG.GPU PT, R10, desc[UR8][R12.64], RZ ;  /* 0x800000ff0c0a79a8 */ /* 0x008ea2000c1ef508 */
[----:B------:R-:W-:Y:S01]  /*0110*/  IMAD.MOV.U32 R5, RZ, RZ, R4 ;  /* 0x000000ffff057224 */ /* 0x000fe200078e0004 */
[----:B------:R-:W-:Y:S01]  /*0120*/  R2UR UR7, R1 ;  /* 0x00000000010772ca */ /* 0x000fe200000e0000 */
[----:B------:R-:W-:Y:S01]  /*0130*/  BSSY.RECONVERGENT B0, `(.L_x_0) ;  /* 0x0000367000007945 */ /* 0x000fe20003800200 */
[----:B------:R0:W-:Y:S01]  /*0140*/  STL [R1+0x108], RZ ;  /* 0x000108ff01007387 */ /* 0x0001e20000100800 */
[----:B------:R-:W-:Y:S02]  /*0150*/  IMAD.MOV.U32 R2, RZ, RZ, RZ ;  /* 0x000000ffff027224 */ /* 0x000fe400078e00ff */
[----:B------:R-:W-:Y:S01]  /*0160*/  IMAD.MOV.U32 R7, RZ, RZ, 0x1f ;  /* 0x0000001fff077424 */ /* 0x000fe200078e00ff */
[----:B------:R0:W-:Y:S04]  /*0170*/  STL.64 [R1+0x110], R4 ;  /* 0x0001100401007387 */ /* 0x0001e80000100a00 */
[----:B------:R0:W-:Y:S01]  /*0180*/  STL [R1+0x218], RZ ;  /* 0x000218ff01007387 */ /* 0x0001e20000100800 */
[----:B--2---:R-:W-:-:S04]  /*0190*/  ISETP.NE.U32.AND P0, PT, R10, RZ, PT ;  /* 0x000000ff0a00720c */ /* 0x004fc80003f05070 */
[----:B------:R-:W-:-:S13]  /*01a0*/  ISETP.NE.AND.EX P0, PT, R11, RZ, PT, P0 ;  /* 0x000000ff0b00720c */ /* 0x000fda0003f05300 */
[----:B0-----:R-:W-:Y:S05]  /*01b0*/  @!P0 BRA `(.L_x_1) ;  /* 0x0000003400788947 */ /* 0x001fea0003800000 */
[----:B------:R-:W2:Y:S01]  /*01c0*/  ATOMG.E.EXCH.64.STRONG.GPU PT, R14, desc[UR8][R12.64+0x8], RZ ;  /* 0x800008ff0c0e79a8 */ /* 0x000ea2000c1ef508 */
[----:B------:R-:W-:Y:S02]  /*01d0*/  IMAD.SHL.U32 R3, R10, 0x8, RZ ;  /* 0x000000080a037824 */ /* 0x000fe400078e00ff */
[----:B------:R-:W-:Y:S02]  /*01e0*/  IMAD.MOV.U32 R6, RZ, RZ, -0x4f0f0efe ;  /* 0xb0f0f102ff067424 */ /* 0x000fe400078e00ff */
[----:B------:R-:W-:Y:S01]  /*01f0*/  IMAD.MOV.U32 R5, RZ, RZ, -0x203a400 ;  /* 0xfdfc5c00ff057424 */ /* 0x000fe200078e00ff */
[----:B------:R-:W-:-:S04]  /*0200*/  LOP3.LUT R3, R3, 0x38, RZ, 0xc0, !PT ;  /* 0x0000003803037812 */ /* 0x000fc800078ec0ff */
[----:B------:R-:W-:Y:S01]  /*0210*/  LOP3.LUT R0, R3, 0x7, R11, 0xf8, !PT ;  /* 0x0000000703007812 */ /* 0x000fe200078ef80b */
[----:B------:R-:W-:-:S03]  /*0220*/  IMAD.MOV.U32 R3, RZ, RZ, -0x40000000 ;  /* 0xc0000000ff037424 */ /* 0x000fc600078e00ff */
[-C--:B------:R-:W-:Y:S02]  /*0230*/  SHF.R.U64 R2, R6, R0.reuse, 0x7eb6deee ;  /* 0x7eb6deee06027419 */ /* 0x080fe40000001200 */
[-C--:B------:R-:W-:Y:S02]  /*0240*/  SHF.R.U64 R7, R3, R0.reuse, 0xf8f8f0f0 ;  /* 0xf8f8f0f003077419 */ /* 0x080fe40000001200 */
[----:B------:R-:W-:Y:S02]  /*0250*/  SHF.R.U64 R17, R5, R0, 0x18181c19 ;  /* 0x18181c1905117419 */ /* 0x000fe40000001200 */
[----:B------:R-:W-:Y:S01]  /*0260*/  LOP3.LUT R0, R2, 0x1, RZ, 0xc0, !PT ;  /* 0x0000000102007812 */ /* 0x000fe200078ec0ff */
[----:B------:R-:W-:-:S03]  /*0270*/  IMAD.SHL.U32 R7, R7, 0x4, RZ ;  /* 0x0000000407077824 */ /* 0x000fc600078e00ff */
[----:B------:R-:W-:-:S04]  /*0280*/  LOP3.LUT R0, R0, 0x2, R17, 0xf8, !PT ;  /* 0x0000000200007812 */ /* 0x000fc800078ef811 */
[----:B------:R-:W-:-:S04]  /*0290*/  LOP3.LUT R0, R0, 0x4, R7, 0xf8, !PT ;  /* 0x0000000400007812 */ /* 0x000fc800078ef807 */
[----:B------:R-:W-:-:S04]  /*02a0*/  ISETP.GT.U32.AND P0, PT, R0, 0xffff, PT ;  /* 0x0000ffff0000780c */ /* 0x000fc80003f04070 */
[----:B------:R-:W-:Y:S01]  /*02b0*/  SEL R2, R0, 0xffff, !P0 ;  /* 0x0000ffff00027807 */ /* 0x000fe20004000000 */
[----:B------:R-:W-:-:S03]  /*02c0*/  IMAD.MOV.U32 R0, RZ, RZ, 0x1 ;  /* 0x00000001ff007424 */ /* 0x000fc600078e00ff */
[----:B------:R-:W-:-:S04]  /*02d0*/  LOP3.LUT R7, R2, 0xffff, RZ, 0xc0, !PT ;  /* 0x0000ffff02077812 */ /* 0x000fc800078ec0ff */
[----:B------:R-:W-:-:S04]  /*02e0*/  SHF.L.U32 R2, R0, R7, RZ ;  /* 0x0000000700027219 */ /* 0x000fc800000006ff */
[----:B------:R-:W-:-:S13]  /*02f0*/  LOP3.LUT P1, RZ, R2, 0x1d, RZ, 0xc0, !PT ;  /* 0x0000001d02ff7812 */ /* 0x000fda000782c0ff */
[----:B------:R0:W-:Y:S01]  /*0300*/  @P1 STL.64 [R1+0x100], R10 ;  /* 0x0001000a01001387 */ /* 0x0001e20000100a00 */
[----:B------:R-:W-:Y:S02]  /*0310*/  @P1 IMAD.MOV.U32 R7, RZ, RZ, 0x1e ;  /* 0x0000001eff071424 */ /* 0x000fe400078e00ff */
[----:B------:R-:W-:Y:S01]  /*0320*/  @P1 IMAD.MOV.U32 R2, RZ, RZ, RZ ;  /* 0x000000ffff021224 */ /* 0x000fe200078e00ff */
[----:B------:R0:W-:Y:S01]  /*0330*/  @!P1 STL.64 [R1+0x8], R10 ;  /* 0x0000080a01009387 */ /* 0x0001e20000100a00 */
[----:B------:R-:W-:Y:S02]  /*0340*/  @!P1 IMAD.MOV.U32 R7, RZ, RZ, 0x1f ;  /* 0x0000001fff079424 */ /* 0x000fe400078e00ff */
[----:B------:R-:W-:Y:S01]  /*0350*/  @!P1 IMAD.MOV.U32 R2, RZ, RZ, 0x1 ;  /* 0x00000001ff029424 */ /* 0x000fe200078e00ff */
[----:B--2---:R-:W-:-:S04]  /*0360*/  ISETP.NE.U32.AND P0, PT, R14, RZ, PT ;  /* 0x000000ff0e00720c */ /* 0x004fc80003f05070 */
[----:B------:R-:W-:-:S13]  /*0370*/  ISETP.NE.AND.EX P0, PT, R15, RZ, PT, P0 ;  /* 0x000000ff0f00720c */ /* 0x000fda0003f05300 */
[----:B0-----:R-:W-:Y:S05]  /*0380*/  @!P0 BRA `(.L_x_1) ;  /* 0x0000003400048947 */ /* 0x001fea0003800000 */
[----:B------:R-:W2:Y:S01]  /*0390*/  ATOMG.E.EXCH.64.STRONG.GPU PT, R10, desc[UR8][R12.64+0x10], RZ ;  /* 0x800010ff0c0a79a8 */ /* 0x000ea2000c1ef508 */
[----:B------:R-:W-:-:S05]  /*03a0*/  IMAD.SHL.U32 R17, R14, 0x8, RZ ;  /* 0x000000080e117824 */ /* 0x000fca00078e00ff */
[----:B------:R-:W-:-:S04]  /*03b0*/  LOP3.LUT R17, R17, 0x38, RZ, 0xc0, !PT ;  /* 0x0000003811117812 */ /* 0x000fc800078ec0ff */
[----:B------:R-:W-:-:S04]  /*03c0*/  LOP3.LUT R8, R17, 0x7, R15, 0xf8, !PT ;  /* 0x0000000711087812 */ /* 0x000fc800078ef80f */
        /* <DEDUP_REMOVED lines=8> */
[----:B------:R-:W-:-:S04]  /*0450*/  SEL R8, R8, 0xffff, !P0 ;  /* 0x0000ffff08087807 */ /* 0x000fc80004000000 */
[----:B------:R-:W-:-:S04]  /*0460*/  LOP3.LUT R17, R8, 0xffff, RZ, 0xc0, !PT ;  /* 0x0000ffff08117812 */ /* 0x000fc800078ec0ff */
[----:B------:R-:W-:-:S04]  /*0470*/  SHF.L.U32 R8, R0, R17, RZ ;  /* 0x0000001100087219 */ /* 0x000fc800000006ff */
[----:B------:R-:W-:-:S13]  /*0480*/  LOP3.LUT P1, RZ, R8, 0x1d, RZ, 0xc0, !PT ;  /* 0x0000001d08ff7812 */ /* 0x000fda000782c0ff */
[C---:B------:R-:W-:Y:S01]  /*0490*/  @P1 LEA R17, R7.reuse, UR7, 0x3 ;  /* 0x0000000707111c11 */ /* 0x040fe2000f8e18ff */
[----:B------:R-:W-:Y:S01]  /*04a0*/  @P1 VIADD R8, R7, 0xffffffff ;  /* 0xffffffff07081836 */ /* 0x000fe20000000000 */
[C---:B------:R-:W-:Y:S01]  /*04b0*/  @!P1 LEA R19, R2.reuse, UR7, 0x3 ;  /* 0x0000000702139c11 */ /* 0x040fe2000f8e18ff */
[----:B------:R-:W-:Y:S02]  /*04c0*/  @!P1 VIADD R16, R2, 0x1 ;  /* 0x0000000102109836 */ /* 0x000fe40000000000 */
[----:B------:R0:W-:Y:S01]  /*04d0*/  @P1 STL.64 [R17+0x8], R14 ;  /* 0x0000080e11001387 */ /* 0x0001e20000100a00 */
[----:B------:R-:W-:Y:S02]  /*04e0*/  @P1 IMAD.MOV.U32 R7, RZ, RZ, R8 ;  /* 0x000000ffff071224 */ /* 0x000fe400078e0008 */
[----:B------:R-:W-:Y:S01]  /*04f0*/  @!P1 IMAD.MOV.U32 R2, RZ, RZ, R16 ;  /* 0x000000ffff029224 */ /* 0x000fe200078e0010 */
[----:B------:R0:W-:Y:S01]  /*0500*/  @!P1 STL.64 [R19+0x8], R14 ;  /* 0x0000080e13009387 */ /* 0x0001e20000100a00 */
        /* <DEDUP_REMOVED lines=808> */
[----:B------:R0:W-:Y:S06]  /*3790*/  @!P0 STL.64 [R11+0x8], R12 ;  /* 0x0000080c0b008387 */ /* 0x0001ec0000100a00 */
.L_x_1:
[----:B------:R-:W-:Y:S05]  /*37a0*/  BSYNC.RECONVERGENT B0 ;  /* 0x0000000000007941 */ /* 0x000fea0003800200 */
.L_x_0:
[----:B------:R-:W1:Y:S01]  /*37b0*/  S2UR UR5, SR_CgaCtaId ;  /* 0x00000000000579c3 */ /* 0x000e620000008800 */
[----:B------:R-:W-:Y:S01]  /*37c0*/  IMAD.IADD R0, R2, 0x1, -R7 ;  /* 0x0000000102007824 */ /* 0x000fe200078e0a07 */
[----:B------:R-:W-:Y:S01]  /*37d0*/  ISETP.NE.AND P0, PT, R4, RZ, PT ;  /* 0x000000ff0400720c */ /* 0x000fe20003f05270 */
[----:B------:R-:W-:Y:S01]  /*37e0*/  UMOV UR4, 0x400 ;  /* 0x0000040000047882 */ /* 0x000fe20000000000 */
[----:B0-----:R-:W-:Y:S02]  /*37f0*/  IMAD.MOV.U32 R3, RZ, RZ, 0x1 ;  /* 0x00000001ff037424 */ /* 0x001fe400078e00ff */
[----:B------:R-:W-:Y:S01]  /*3800*/  ISETP.NE.AND P1, PT, R0, -0x1f, PT ;  /* 0xffffffe10000780c */ /* 0x000fe20003f25270 */
[----:B------:R-:W-:-:S05]  /*3810*/  IMAD.MOV.U32 R6, RZ, RZ, R2 ;  /* 0x000000ffff067224 */ /* 0x000fca00078e0002 */
[----:B------:R-:W-:Y:S07]  /*3820*/  STL.64 [R1], R6 ;  /* 0x0000000601007387 */ /* 0x000fee0000100a00 */
[----:B------:R-:W0:Y:S01]  /*3830*/  @P1 S2R R5, SR_CgaCtaId ;  /* 0x0000000000051919 */ /* 0x000e220000008800 */
[----:B------:R-:W-:Y:S01]  /*3840*/  @P1 MOV R0, 0x400 ;  /* 0x0000040000001802 */ /* 0x000fe20000000f00 */
[----:B-1----:R-:W-:-:S09]  /*3850*/  ULEA UR4, UR5, UR4, 0x18 ;  /* 0x0000000405047291 */ /* 0x002fd2000f8ec0ff */
[----:B------:R-:W-:Y:S01]  /*3860*/  @!P0 STS.U8 [UR4], R3 ;  /* 0x00000003ff008988 */ /* 0x000fe20008000004 */
[----:B0-----:R-:W-:Y:S01]  /*3870*/  @P1 LEA R5, R5, R0, 0x18 ;  /* 0x0000000005051211 */ /* 0x001fe200078ec0ff */
[----:B------:R-:W-:Y:S06]  /*3880*/  BAR.SYNC.DEFER_BLOCKING 0x0 ;  /* 0x0000000000007b1d */ /* 0x000fec0000010000 */
[----:B------:R-:W-:Y:S02]  /*3890*/  @P1 STS.U8 [R5], RZ ;  /* 0x000000ff05001388 */ /* 0x000fe40000000000 */
[----:B------:R-:W-:Y:S06]  /*38a0*/  BAR.SYNC.DEFER_BLOCKING 0x0 ;  /* 0x0000000000007b1d */ /* 0x000fec0000010000 */
[----:B------:R-:W0:Y:S02]  /*38b0*/  LDS.U8 R0, [UR4] ;  /* 0x00000004ff007984 */ /* 0x000e240008000000 */
[----:B0-----:R-:W-:-:S13]  /*38c0*/  ISETP.NE.AND P1, PT, R0, RZ, PT ;  /* 0x000000ff0000720c */ /* 0x001fda0003f25270 */
[----:B------:R-:W-:Y:S05]  /*38d0*/  @P1 EXIT ;  /* 0x000000000000194d */ /* 0x000fea0003800000 */
[----:B------:R-:W0:Y:S01]  /*38e0*/  LDCU.64 UR16, c[0x0][0x380] ;  /* 0x00007000ff1077ac */ /* 0x000e220008000a00 */
[----:B------:R-:W-:Y:S01]  /*38f0*/  BSSY.RECONVERGENT B0, `(.L_x_2) ;  /* 0x000000e000007945 */ /* 0x000fe20003800200 */
[----:B0-----:R-:W-:-:S04]  /*3900*/  UIADD3 UR12, UP0, UPT, UR16, -0x7f7c0000, URZ ;  /* 0x80840000100c7890 */ /* 0x001fc8000ff1e0ff */
[----:B------:R-:W-:Y:S01]  /*3910*/  UIADD3.X UR13, UPT, UPT, UR17, 0x1, URZ, UP0, !UPT ;  /* 0x00000001110d7890 */ /* 0x000fe200087fe4ff */
[----:B------:R-:W-:Y:S11]  /*3920*/  @P0 BRA `(.L_x_3) ;  /* 0x0000000000280947 */ /* 0x000ff60003800000 */
[----:B------:R-:W-:Y:S02]  /*3930*/  IMAD.U32 R4, RZ, RZ, UR12 ;  /* 0x0000000cff047e24 */ /* 0x000fe4000f8e00ff */
[----:B------:R-:W-:Y:S02]  /*3940*/  IMAD.U32 R5, RZ, RZ, UR13 ;  /* 0x0000000dff057e24 */ /* 0x000fe4000f8e00ff */
[----:B------:R-:W-:-:S05]  /*3950*/  IMAD.MOV.U32 R3, RZ, RZ, 0x1 ;  /* 0x00000001ff037424 */ /* 0x000fca00078e00ff */
[----:B------:R-:W2:Y:S02]  /*3960*/  ATOMG.E.ADD.STRONG.GPU PT, R4, desc[UR8][R4.64+0x40000], R3 ;  /* 0x84000003040479a8 */ /* 0x000ea400081ef108 */
[----:B--2---:R-:W-:-:S05]  /*3970*/  IMAD.SHL.U32 R0, R4, 0x4, RZ ;  /* 0x0000000404007824 */ /* 0x004fca00078e00ff */
[----:B------:R-:W-:-:S04]  /*3980*/  LOP3.LUT R0, R0, 0x3fffc, RZ, 0xc0, !PT ;  /* 0x0003fffc00007812 */ /* 0x000fc800078ec0ff */
[----:B------:R-:W-:-:S05]  /*3990*/  IADD3 R10, P0, PT, R0, UR12, RZ ;  /* 0x0000000c000a7c10 */ /* 0x000fca000ff1e0ff */
[----:B------:R-:W-:-:S05]  /*39a0*/  IMAD.X R11, RZ, RZ, UR13, P0 ;  /* 0x0000000dff0b7e24 */ /* 0x000fca00080e06ff */
[----:B------:R-:W2:Y:S04]  /*39b0*/  LDG.E R10, desc[UR8][R10.64] ;  /* 0x000000080a0a7981 */ /* 0x000ea8000c1e1900 */
[----:B--2---:R0:W-:Y:S02]  /*39c0*/  STS [UR4+0x408], R10 ;  /* 0x0004080aff007988 */ /* 0x0041e40008000804 */
.L_x_3:
[----:B------:R-:W-:Y:S05]  /*39d0*/  BSYNC.RECONVERGENT B0 ;  /* 0x0000000000007941 */ /* 0x000fea0003800200 */
.L_x_2:
[----:B------:R-:W-:Y:S06]  /*39e0*/  BAR.SYNC.DEFER_BLOCKING 0x0 ;  /* 0x0000000000007b1d */ /* 0x000fec0000010000 */
[----:B------:R-:W1:Y:S02]  /*39f0*/  LDS R0, [UR4+0x408] ;  /* 0x00040804ff007984 */ /* 0x000e640008000800 */
[----:B-1----:R-:W-:-:S13]  /*3a00*/  R2UR UR14, R0 ;  /* 0x00000000000e72ca */ /* 0x002fda00000e0000 */
[----:B------:R-:W-:-:S06]  /*3a10*/  UISETP.GT.U32.AND UP0, UPT, UR14, 0xffff, UPT ;  /* 0x0000ffff0e00788c */ /* 0x000fcc000bf04070 */
[----:B------:R-:W-:-:S13]  /*3a20*/  PLOP3.LUT P0, PT, PT, PT, UP0, 0x80, 0x8 ;  /* 0x000000000008781c */ /* 0x000fda0003f0f008 */
[----:B------:R-:W-:Y:S05]  /*3a30*/  @P0 EXIT ;  /* 0x000000000000094d */ /* 0x000fea0003800000 */
[----:B------:R-:W-:Y:S02]  /*3a40*/  UIADD3 UR4, UP0, UPT, UR16, 0x800000, URZ ;  /* 0x0080000010047890 */ /* 0x000fe4000ff1e0ff */
[----:B------:R-:W-:Y:S02]  /*3a50*/  UIADD3 UR10, UP1, UPT, UR16, -0x7f800000, URZ ;  /* 0x80800000100a7890 */ /* 0x000fe4000ff3e0ff */
[----:B------:R-:W-:Y:S02]  /*3a60*/  UIADD3.X UR5, UPT, UPT, UR17, 0x1, URZ, UP0, !UPT ;  /* 0x0000000111057890 */ /* 0x000fe400087fe4ff */
[----:B------:R-:W-:Y:S01]  /*3a70*/  IMAD.U32 R12, RZ, RZ, UR4 ;  /* 0x00000004ff0c7e24 */ /* 0x000fe2000f8e00ff */
[----:B------:R-:W-:Y:S02]  /*3a80*/  USHF.L.U32 UR15, UR14, 0xd, URZ ;  /* 0x0000000d0e0f7899 */ /* 0x000fe400080006ff */
[----:B------:R-:W-:Y:S01]  /*3a90*/  UIADD3.X UR11, UPT, UPT, UR17, 0x1, URZ, UP1, !UPT ;  /* 0x00000001110b7890 */ /* 0x000fe20008ffe4ff */
[----:B------:R-:W-:Y:S01]  /*3aa0*/  IMAD.U32 R13, RZ, RZ, UR5 ;  /* 0x00000005ff0d7e24 */ /* 0x000fe2000f8e00ff */
[----:B------:R-:W-:-:S10]  /*3ab0*/  UMOV UR4, URZ ;  /* 0x000000ff00047c82 */ /* 0x000fd40008000000 */
.L_x_845:
[----:B--2---:R-:W2:Y:S01]  /*3ac0*/  LDL R0, [R1+0x108] ;  /* 0x0001080001007983 */ /* 0x004ea20000100800 */
[----:B-----5:R-:W-:Y:S01]  /*3ad0*/  ISETP.GT.U32.AND P0, PT, R7, 0x1e, PT ;  /* 0x0000001e0700780c */ /* 0x020fe20003f04070 */
[----:B------:R-:W-:Y:S04]  /*3ae0*/  BSSY B1, `(.L_x_4) ;  /* 0x000319f000017945 */ /* 0x000fe80003800000 */
[----:B------:R-:W-:Y:S01]  /*3af0*/  BSSY B0, `(.L_x_5) ;  /* 0x00018b6000007945 */ /* 0x000fe20003800000 */
[----:B--2---:R-:W-:-:S05]  /*3b00*/  VIADD R0, R0, 0x1 ;  /* 0x0000000100007836 */ /* 0x004fca0000000000 */
[----:B-1----:R1:W-:Y:S02]  /*3b10*/  STL [R1+0x108], R0 ;  /* 0x0001080001007387 */ /* 0x0023e40000100800 */
[----:B0-----:R-:W-:Y:S05]  /*3b20*/  @P0 BRA `(.L_x_6) ;  /* 0x0000000000140947 */ /* 0x001fea0003800000 */
[C---:B------:R-:W-:Y:S01]  /*3b30*/  VIADD R3, R7.reuse, 0x1 ;  /* 0x0000000107037836 */ /* 0x040fe20000000000 */
[----:B------:R-:W-:-:S04]  /*3b40*/  LEA R4, R7, UR7, 0x3 ;  /* 0x0000000707047c11 */ /* 0x000fc8000f8e18ff */
[----:B------:R3:W-:Y:S04]  /*3b50*/  STL [R1+0x4], R3 ;  /* 0x0000040301007387 */ /* 0x0007e80000100800 */
[----:B------:R-:W5:Y:S01]  /*3b60*/  LDL.64 R4, [R4+0x10] ;  /* 0x0000100004047983 */ /* 0x000f620000100a00 */
[----:B------:R-:W-:Y:S05]  /*3b70*/  BRA `(.L_x_7) ;  /* 0x00000000001c7947 */ /* 0x000fea0003800000 */
.L_x_6:
[----:B------:R-:W-:-:S13]  /*3b80*/  ISETP.NE.AND P0, PT, R2, RZ, PT ;  /* 0x000000ff0200720c */ /* 0x000fda0003f05270 */
[----:B------:R-:W-:Y:S05]  /*3b90*/  @!P0 BRA `(.L_x_8) ;  /* 0x0000018800ac8947 */ /* 0x000fea0003800000 */
[----:B------:R-:W-:-:S05]  /*3ba0*/  VIADD R2, R2, 0xffffffff ;  /* 0xffffffff02027836 */ /* 0x000fca0000000000 */
[----:B------:R-:W-:Y:S01]  /*3bb0*/  LEA R4, R2, UR7, 0x3 ;  /* 0x0000000702047c11 */ /* 0x000fe2000f8e18ff */
[----:B------:R2:W-:Y:S05]  /*3bc0*/  STL [R1], R2 ;  /* 0x0000000201007387 */ /* 0x0005ea0000100800 */
[----:B------:R-:W5:Y:S01]  /*3bd0*/  LDL.64 R4, [R4+0x8] ;  /* 0x0000080004047983 */ /* 0x000f620000100a00 */
[----:B------:R-:W-:-:S07]  /*3be0*/  IMAD.MOV.U32 R3, RZ, RZ, R7 ;  /* 0x000000ffff037224 */ /* 0x000fce00078e0007 */
.L_x_7:
[----:B-----5:R-:W-:Y:S01]  /*3bf0*/  ISETP.NE.U32.AND P0, PT, R4, RZ, PT ;  /* 0x000000ff0400720c */ /* 0x020fe20003f05070 */
[----:B-1----:R-:W-:Y:S02]  /*3c00*/  IMAD.MOV.U32 R0, RZ, RZ, R4 ;  /* 0x000000ffff007224 */ /* 0x002fe400078e0004 */
[----:B------:R-:W-:Y:S01]  /*3c10*/  IMAD.MOV.U32 R6, RZ, RZ, R5 ;  /* 0x000000ffff067224 */ /* 0x000fe200078e0005 */
[----:B------:R-:W-:Y:S02]  /*3c20*/  ISETP.NE.AND.EX P0, PT, R5, RZ, PT, P0 ;  /* 0x000000ff0500720c */ /* 0x000fe40003f05300 */
[----:B------:R-:W-:Y:S02]  /*3c30*/  PRMT R8, R0, 0x7610, R8 ;  /* 0x0000761000087816 */ /* 0x000fe40000000008 */
[----:B------:R-:W-:-:S09]  /*3c40*/  PRMT R14, R6, 0x7610, R14 ;  /* 0x00007610060e7816 */ /* 0x000fd2000000000e */
[----:B------:R-:W-:Y:S05]  /*3c50*/  @!P0 BRA `(.L_x_8) ;  /* 0x00000188007c8947 */ /* 0x000fea0003800000 */
[C---:B------:R-:W-:Y:S01]  /*3c60*/  IMAD.SHL.U32 R7, R4.reuse, 0x8, RZ ;  /* 0x0000000804077824 */ /* 0x040fe200078e00ff */
[----:B------:R-:W-:Y:S01]  /*3c70*/  LOP3.LUT R11, R4, 0x7, RZ, 0xc0, !PT ;  /* 0x00000007040b7812 */ /* 0x000fe200078ec0ff */
[----:B------:R-:W-:Y:S01]  /*3c80*/  IMAD.MOV.U32 R6, RZ, RZ, -0x4f0f0efe ;  /* 0xb0f0f102ff067424 */ /* 0x000fe200078e00ff */
[----:B------:R-:W-:Y:S01]  /*3c90*/  BSSY B2, `(.L_x_9) ;  /* 0x0001898000027945 */ /* 0x000fe20003800000 */
[----:B0-----:R-:W-:Y:S01]  /*3ca0*/  IMAD.MOV.U32 R10, RZ, RZ, -0x40000000 ;  /* 0xc0000000ff0a7424 */ /* 0x001fe200078e00ff */
[----:B------:R-:W-:Y:S01]  /*3cb0*/  LOP3.LUT R7, R7, 0x38, RZ, 0xc0, !PT ;  /* 0x0000003807077812 */ /* 0x000fe200078ec0ff */
[----:B------:R-:W-:Y:S01]  /*3cc0*/  IMAD.MOV.U32 R0, RZ, RZ, -0x203a400 ;  /* 0xfdfc5c00ff007424 */ /* 0x000fe200078e00ff */
[----:B------:R-:W-:Y:S01]  /*3cd0*/  ISETP.NE.U32.AND P0, PT, R11, 0x1, PT ;  /* 0x000000010b00780c */ /* 0x000fe20003f05070 */
[----:B------:R-:W-:Y:S01]  /*3ce0*/  IMAD.MOV.U32 R11, RZ, RZ, RZ ;  /* 0x000000ffff0b7224 */ /* 0x000fe200078e00ff */
[----:B------:R-:W-:Y:S02]  /*3cf0*/  LOP3.LUT R7, R7, 0x7, R5, 0xf8, !PT ;  /* 0x0000000707077812 */ /* 0x000fe400078ef805 */
[----:B------:R-:W-:-:S02]  /*3d00*/  ISETP.NE.AND.EX P0, PT, R5, RZ, PT, P0 ;  /* 0x000000ff0500720c */ /* 0x000fc40003f05300 */
[-C--:B------:R-:W-:Y:S02]  /*3d10*/  SHF.R.U64 R6, R6, R7.reuse, 0x7eb6deee ;  /* 0x7eb6deee06067419 */ /* 0x080fe40000001207 */
[-C--:B------:R-:W-:Y:S02]  /*3d20*/  SHF.R.U64 R10, R10, R7.reuse, 0xf8f8f0f0 ;  /* 0xf8f8f0f00a0a7419 */ /* 0x080fe40000001207 */
[----:B------:R-:W-:Y:S02]  /*3d30*/  SHF.R.U64 R0, R0, R7, 0x18181c19 ;  /* 0x18181c1900007419 */ /* 0x000fe40000001207 */
[----:B------:R-:W-:Y:S01]  /*3d40*/  LOP3.LUT R7, R6, 0x1, RZ, 0xc0, !PT ;  /* 0x0000000106077812 */ /* 0x000fe200078ec0ff */
[----:B------:R-:W-:-:S03]  /*3d50*/  IMAD.SHL.U32 R10, R10, 0x4, RZ ;  /* 0x000000040a0a7824 */ /* 0x000fc600078e00ff */
[----:B------:R-:W-:Y:S01]  /*3d60*/  LOP3.LUT R7, R7, 0x2, R0, 0xf8, !PT ;  /* 0x0000000207077812 */ /* 0x000fe200078ef800 */
[----:B------:R-:W-:-:S03]  /*3d70*/  IMAD.MOV.U32 R0, RZ, RZ, R4 ;  /* 0x000000ffff007224 */ /* 0x000fc600078e0004 */
[----:B------:R-:W-:Y:S01]  /*3d80*/  LOP3.LUT R10, R7, 0x4, R10, 0xf8, !PT ;  /* 0x00000004070a7812 */ /* 0x000fe200078ef80a */
[----:B------:R-:W-:Y:S06]  /*3d90*/  @!P0 BRA `(.L_x_10) ;  /* 0x0000000000348947 */ /* 0x000fec0003800000 */
[----:B------:R-:W-:Y:S02]  /*3da0*/  PRMT R11, R10, 0x9910, RZ ;  /* 0x000099100a0b7816 */ /* 0x000fe400000000ff */
[----:B------:R-:W-:Y:S02]  /*3db0*/  LOP3.LUT R7, R8, 0x7, RZ, 0xc0, !PT ;  /* 0x0000000708077812 */ /* 0x000fe400078ec0ff */
[----:B------:R-:W-:Y:S01]  /*3dc0*/  LOP3.LUT R6, R14, 0x7, RZ, 0xc0, !PT ;  /* 0x000000070e067812 */ /* 0x000fe200078ec0ff */
[----:B------:R-:W-:-:S03]  /*3dd0*/  IMAD.MOV.U32 R8, RZ, RZ, R11 ;  /* 0x000000ffff087224 */ /* 0x000fc600078e000b */
[----:B------:R-:W-:Y:S02]  /*3de0*/  ISETP.GE.U32.AND P0, PT, R6, R7, PT ;  /* 0x000000070600720c */ /* 0x000fe40003f06070 */
[----:B------:R-:W-:Y:S02]  /*3df0*/  ISETP.GT.AND P1, PT, R8, 0x3, PT ;  /* 0x000000030800780c */ /* 0x000fe40003f24270 */
[----:B------:R-:W-:Y:S02]  /*3e00*/  SEL R11, R0, R5, !P0 ;  /* 0x00000005000b7207 */ /* 0x000fe40004000000 */
[----:B------:R-:W-:-:S09]  /*3e10*/  SEL R0, R5, R0, !P0 ;  /* 0x0000000005007207 */ /* 0x000fd20004000000 */
[----:B------:R-:W-:Y:S05]  /*3e20*/  @P1 BRA `(.L_x_11) ;  /* 0x0000009000a01947 */ /* 0x000fea0003800000 */
[----:B------:R-:W-:-:S13]  /*3e30*/  ISETP.GT.AND P0, PT, R8, 0x1, PT ;  /* 0x000000010800780c */ /* 0x000fda0003f04270 */
[----:B------:R-:W-:Y:S05]  /*3e40*/  @P0 BRA `(.L_x_12) ;  /* 0x0000007800b80947 */ /* 0x000fea0003800000 */
[----:B------:R-:W-:-:S13]  /*3e50*/  ISETP.NE.AND P0, PT, R8, RZ, PT ;  /* 0x000000ff0800720c */ /* 0x000fda0003f05270 */
[----:B------:R-:W-:Y:S05]  /*3e60*/  @!P0 BRA `(.L_x_13) ;  /* 0x0000006c00e88947 */ /* 0x000fea0003800000 */
.L_x_10:
[----:B------:R-:W0:Y:S01]  /*3e70*/  LDC.64 R14, c[0x4][RZ] ;  /* 0x01000000ff0e7b82 */ /* 0x000e220000000a00 */
[----:B------:R-:W-:-:S05]  /*3e80*/  SHF.R.U32.HI R7, RZ, 0x3, R0 ;  /* 0x00000003ff077819 */ /* 0x000fca0000011600 */
[----:B0-----:R-:W-:-:S05]  /*3e90*/  IMAD.WIDE.U32 R14, R7, 0x238, R14 ;  /* 0x00000238070e7825 */ /* 0x001fca00078e000e */
[----:B------:R-:W4:Y:S01]  /*3ea0*/  LDG.E.U8 R7, desc[UR8][R14.64+0x28] ;  /* 0x000028080e077981 */ /* 0x000f22000c1e1100 */
[----:B------:R-:W-:Y:S02]  /*3eb0*/  LOP3.LUT R6, R11, 0x7, RZ, 0xc0, !PT ;  /* 0x000000070b067812 */ /* 0x000fe400078ec0ff */
[----:B------:R-:W-:Y:S02]  /*3ec0*/  IADD3 R16, P1, PT, R14, 0x8, RZ ;  /* 0x000000080e107810 */ /* 0x000fe40007f3e0ff */
[----:B------:R-:W-:-:S03]  /*3ed0*/  ISETP.NE.AND P0, PT, R6, 0x5, PT ;  /* 0x000000050600780c */ /* 0x000fc60003f05270 */
[----:B------:R-:W-:Y:S01]  /*3ee0*/  IMAD.X R17, RZ, RZ, R15, P1 ;  /* 0x000000ffff117224 */ /* 0x000fe200008e060f */
[----:B----4-:R-:W-:-:S13]  /*3ef0*/  ISETP.EQ.OR P0, PT, R7, RZ, P0 ;  /* 0x000000ff0700720c */ /* 0x010fda0000702670 */
[----:B------:R-:W-:Y:S05]  /*3f00*/  @P0 BRA `(.L_x_14) ;  /* 0x0000001400d80947 */ /* 0x000fea0003800000 */
[----:B------:R-:W-:-:S05]  /*3f10*/  IMAD.IADD R6, R2, 0x1, -R3 ;  /* 0x0000000102067824 */ /* 0x000fca00078e0a03 */
[----:B------:R-:W-:-:S13]  /*3f20*/  ISETP.GE.U32.AND P0, PT, R6, 0x2, PT ;  /* 0x000000020600780c */ /* 0x000fda0003f06070 */
[----:B------:R-:W-:Y:S05]  /*3f30*/  @!P0 BREAK B2 ;  /* 0x0000000000028942 */ /* 0x000fea0003800000 */
[----:B------:R-:W-:Y:S05]  /*3f40*/  @!P0 BREAK B0 ;  /* 0x0000000000008942 */ /* 0x000fea0003800000 */
[----:B------:R-:W-:Y:S05]  /*3f50*/  @!P0 BRA `(.L_x_15) ;  /* 0x0000031400148947 */ /* 0x000fea0003800000 */
[----:B------:R-:W0:Y:S01]  /*3f60*/  S2R R8, SR_CgaCtaId ;  /* 0x0000000000087919 */ /* 0x000e220000008800 */
[----:B------:R-:W-:Y:S01]  /*3f70*/  MOV R7, 0x400 ;  /* 0x0000040000077802 */ /* 0x000fe20000000f00 */
[----:B------:R-:W1:Y:S01]  /*3f80*/  LDCU.64 UR16, c[0x0][0x380] ;  /* 0x00007000ff1077ac */ /* 0x000e620008000a00 */
[----:B------:R-:W-:Y:S01]  /*3f90*/  LEA.HI R17, R11, -UR15, RZ, 0x1d ;  /* 0x8000000f0b117c11 */ /* 0x000fe2000f8fe8ff */
[----:B------:R-:W4:Y:S02]  /*3fa0*/  S2R R6, SR_SWINHI ;  /* 0x0000000000067919 */ /* 0x000f240000002f00 */
[----:B------:R-:W-:-:S05]  /*3fb0*/  VIADD R7, R7, 0x410 ;  /* 0x0000041007077836 */ /* 0x000fca0000000000 */
[----:B0-----:R-:W-:Y:S02]  /*3fc0*/  LEA R7, R8, R7, 0x18 ;  /* 0x0000000708077211 */ /* 0x001fe400078ec0ff */
[----:B------:R-:W-:Y:S02]  /*3fd0*/  SHF.R.U32.HI R8, RZ, 0x10, R11 ;  /* 0x00000010ff087819 */ /* 0x000fe4000001160b */
[----:B------:R-:W-:Y:S02]  /*3fe0*/  MOV R14, R7 ;  /* 0x00000007000e7202 */ /* 0x000fe40000000f00 */
[----:B----4-:R-:W-:Y:S02]  /*3ff0*/  MOV R15, R6 ;  /* 0x00000006000f7202 */ /* 0x010fe40000000f00 */
[----:B------:R-:W-:Y:S02]  /*4000*/  ISETP.NE.AND P1, PT, R8, UR14, PT ;  /* 0x0000000e08007c0c */ /* 0x000fe4000bf25270 */
[----:B------:R-:W-:Y:S01]  /*4010*/  LOP3.LUT R11, R11, 0xfffffff8, RZ, 0xc0, !PT ;  /* 0xfffffff80b0b7812 */ /* 0x000fe200078ec0ff */
[----:B------:R-:W-:-:S03]  /*4020*/  IMAD.WIDE.U32 R14, R17, 0x8, R14 ;  /* 0x00000008110e7825 */ /* 0x000fc600078e000e */
[----:B-1----:R-:W-:Y:S01]  /*4030*/  IADD3 R11, P0, PT, R11, UR16, RZ ;  /* 0x000000100b0b7c10 */ /* 0x002fe2000ff1e0ff */
[----:B------:R-:W-:Y:S02]  /*4040*/  IMAD.MOV.U32 R16, RZ, RZ, R14 ;  /* 0x000000ffff107224 */ /* 0x000fe400078e000e */
[----:B------:R-:W-:Y:S02]  /*4050*/  IMAD.MOV.U32 R17, RZ, RZ, R15 ;  /* 0x000000ffff117224 */ /* 0x000fe400078e000f */
[----:B------:R-:W-:Y:S02]  /*4060*/  IMAD.X R6, RZ, RZ, UR17, P0 ;  /* 0x00000011ff067e24 */ /* 0x000fe400080e06ff */
[----:B------:R-:W-:-:S05]  /*4070*/  @P1 IADD3 R16, P0, PT, R11, 0x800000, RZ ;  /* 0x008000000b101810 */ /* 0x000fca0007f1e0ff */
[----:B------:R-:W-:-:S06]  /*4080*/  @P1 IMAD.X R17, RZ, RZ, R6, P0 ;  /* 0x000000ffff111224 */ /* 0x000fcc00000e0606 */
[----:B------:R-:W4:Y:S02]  /*4090*/  LD.E.64 R16, desc[UR8][R16.64] ;  /* 0x0000000810107980 */ /* 0x000f24000c101b00 */
[----:B----4-:R-:W-:-:S04]  /*40a0*/  ISETP.NE.U32.AND P0, PT, R16, RZ, PT ;  /* 0x000000ff1000720c */ /* 0x010fc80003f05070 */
[----:B------:R-:W-:-:S13]  /*40b0*/  ISETP.NE.AND.EX P0, PT, R17, RZ, PT, P0 ;  /* 0x000000ff1100720c */ /* 0x000fda0003f05300 */
[----:B------:R-:W-:Y:S05]  /*40c0*/  @!P0 BREAK B2 ;  /* 0x0000000000028942 */ /* 0x000fea0003800000 */
[----:B------:R-:W-:Y:S05]  /*40d0*/  @!P0 BREAK B0 ;  /* 0x0000000000008942 */ /* 0x000fea0003800000 */
[----:B------:R-:W-:Y:S05]  /*40e0*/  @!P0 BRA `(.L_x_15) ;  /* 0x0000031000b08947 */ /* 0x000fea0003800000 */
[----:B------:R-:W-:Y:S01]  /*40f0*/  IMAD.MOV.U32 R4, RZ, RZ, R14 ;  /* 0x000000ffff047224 */ /* 0x000fe200078e000e */
[----:B------:R-:W-:Y:S01]  /*4100*/  @P1 IADD3 R4, P0, PT, R11, 0x800000, RZ ;  /* 0x008000000b041810 */ /* 0x000fe20007f1e0ff */
[----:B------:R-:W-:-:S04]  /*4110*/  IMAD.MOV.U32 R5, RZ, RZ, R15 ;  /* 0x000000ffff057224 */ /* 0x000fc800078e000f */
[----:B------:R-:W-:-:S07]  /*4120*/  @P1 IMAD.X R5, RZ, RZ, R6, P0 ;  /* 0x000000ffff051224 */ /* 0x000fce00000e0606 */
[----:B------:R0:W5:Y:S01]  /*4130*/  ATOM.E.EXCH.64.STRONG.GPU P0, R10, desc[UR8][R4.64], RZ ;  /* 0x800000ff040a798a */ /* 0x000162000c10f508 */
[----:B------:R-:W-:Y:S01]  /*4140*/  BSSY.RECONVERGENT B3, `(.L_x_16) ;  /* 0x0000005000037945 */ /* 0x000fe20003800200 */
[----:B------:R-:W-:-:S03]  /*4150*/  LOP3.LUT P1, R8, R0, 0x7, RZ, 0xc0, !PT ;  /* 0x0000000700087812 */ /* 0x000fc6000782c0ff */
[----:B0-----:R-:W-:Y:S10]  /*4160*/  @P0 BRA `(.L_x_17) ;  /* 0x0000000000080947 */ /* 0x001ff40003800000 */
[----:B-----5:R0:W5:Y:S04]  /*4170*/  LD.E.64 R10, desc[UR8][R4.64] ;  /* 0x00000008040a7980 */ /* 0x020168000c101b00 */
[----:B------:R0:W-:Y:S02]  /*4180*/  ST.E.64 desc[UR8][R4.64], RZ ;  /* 0x000000ff04007985 */ /* 0x0001e4000c101b08 */
.L_x_17:
[----:B------:R-:W-:Y:S05]  /*4190*/  BSYNC.RECONVERGENT B3 ;  /* 0x0000000000037941 */ /* 0x000fea0003800200 */
.L_x_16:
[----:B-----5:R-:W-:Y:S01]  /*41a0*/  SEL R16, R0, R10, !P1 ;  /* 0x0000000a00107207 */ /* 0x020fe20004800000 */
[----:B------:R-:W-:Y:S01]  /*41b0*/  BSSY B3, `(.L_x_18) ;  /* 0x00000a5000037945 */ /* 0x000fe20003800000 */
[----:B------:R-:W-:Y:S02]  /*41c0*/  SEL R17, R10, R0, !P1 ;  /* 0x000000000a117207 */ /* 0x000fe40004800000 */
[----:B------:R-:W-:-:S13]  /*41d0*/  LOP3.LUT P0, RZ, R16, 0x7, RZ, 0xc0, !PT ;  /* 0x0000000710ff7812 */ /* 0x000fda000780c0ff */
[----:B------:R-:W-:Y:S05]  /*41e0*/  @P0 BRA `(.L_x_19) ;  /* 0x0000000800100947 */ /* 0x000fea0003800000 */
.L_x_36:
[----:B------:R-:W-:Y:S01]  /*41f0*/  LOP3.LUT P0, RZ, R17, 0x7, RZ, 0xc0, !PT ;  /* 0x0000000711ff7812 */ /* 0x000fe2000780c0ff */
[----:B------:R-:W-:Y:S05]  /*4200*/  YIELD ;  /* 0x0000000000007946 */ /* 0x000fea0003800000 */
[----:B------:R-:W-:Y:S07]  /*4210*/  BSSY B4, `(.L_x_20) ;  /* 0x0000042000047945 */ /* 0x000fee0003800000 */
[----:B0-----:R-:W-:Y:S05]  /*4220*/  @P0 BRA `(.L_x_21) ;  /* 0x0000000400000947 */ /* 0x001fea0003800000 */
[----:B------:R-:W1:Y:S01]  /*4230*/  S2R R6, SR_SWINHI ;  /* 0x0000000000067919 */ /* 0x000e620000002f00 */
[----:B0-----:R-:W-:Y:S02]  /*4240*/  MOV R4, R7 ;  /* 0x0000000700047202 */ /* 0x001fe40000000f00 */
[----:B-1----:R-:W-:-:S07]  /*4250*/  MOV R5, R6 ;  /* 0x0000000600057202 */ /* 0x002fce0000000f00 */
.L_x_28:
[--C-:B------:R-:W-:Y:S01]  /*4260*/  SHF.R.U32.HI R19, RZ, 0x3, R17.reuse ;  /* 0x00000003ff137819 */ /* 0x100fe20000011611 */
[----:B0-----:R-:W-:Y:S01]  /*4270*/  IMAD.MOV.U32 R23, RZ, RZ, -0x7 ;  /* 0xfffffff9ff177424 */ /* 0x001fe200078e00ff */
[----:B------:R-:W-:Y:S01]  /*4280*/  SHF.R.U32.HI R6, RZ, 0x10, R17 ;  /* 0x00000010ff067819 */ /* 0x000fe20000011611 */
[----:B------:R-:W-:Y:S05]  /*4290*/  YIELD ;  /* 0x0000000000007946 */ /* 0x000fea0003800000 */
[----:B-1----:R-:W-:Y:S01]  /*42a0*/  VIADD R15, R19, -UR15 ;  /* 0x8000000f130f7c36 */ /* 0x002fe20008000000 */
[----:B------:R-:W-:-:S03]  /*42b0*/  ISETP.NE.AND P1, PT, R6, UR14, PT ;  /* 0x0000000e06007c0c */ /* 0x000fc6000bf25270 */
[----:B------:R-:W-:Y:S01]  /*42c0*/  IMAD.WIDE.U32 R14, R15, 0x4, R4 ;  /* 0x000000040f0e7825 */ /* 0x000fe200078e0004 */
[----:B------:R-:W-:Y:S02]  /*42d0*/  ISETP.NE.AND P0, PT, R17, RZ, !P1 ;  /* 0x000000ff1100720c */ /* 0x000fe40004f05270 */
[----:B------:R-:W-:-:S05]  /*42e0*/  IADD3 R20, P2, PT, R14, 0x10000, RZ ;  /* 0x000100000e147810 */ /* 0x000fca0007f5e0ff */
[----:B------:R-:W-:Y:S02]  /*42f0*/  IMAD.X R21, RZ, RZ, R15, P2 ;  /* 0x000000ffff157224 */ /* 0x000fe400010e060f */
[----:B------:R-:W-:-:S04]  /*4300*/  IMAD.WIDE.U32 R14, R19, 0x4, R12 ;  /* 0x00000004130e7825 */ /* 0x000fc800078e000c */
[----:B------:R-:W-:Y:S02]  /*4310*/  IMAD.MOV.U32 R18, RZ, RZ, R20 ;  /* 0x000000ffff127224 */ /* 0x000fe400078e0014 */
[----:B------:R-:W-:Y:S02]  /*4320*/  IMAD.MOV.U32 R19, RZ, RZ, R21 ;  /* 0x000000ffff137224 */ /* 0x000fe400078e0015 */
[----:B------:R-:W-:Y:S02]  /*4330*/  @!P0 IMAD.MOV.U32 R18, RZ, RZ, R14 ;  /* 0x000000ffff128224 */ /* 0x000fe400078e000e */
[----:B------:R-:W-:-:S05]  /*4340*/  @!P0 IMAD.MOV.U32 R19, RZ, RZ, R15 ;  /* 0x000000ffff138224 */ /* 0x000fca00078e000f */
[----:B------:R-:W4:Y:S01]  /*4350*/  ATOM.E.EXCH.STRONG.GPU PT, R18, desc[UR8][R18.64], R23 ;  /* 0x800000171212798a */ /* 0x000f22000c1ef108 */
[----:B------:R-:W-:Y:S02]  /*4360*/  ISETP.NE.AND P2, PT, R17, RZ, PT ;  /* 0x000000ff1100720c */ /* 0x000fe40003f45270 */
[----:B----4-:R-:W-:-:S04]  /*4370*/  ISETP.NE.AND P0, PT, R18, RZ, PT ;  /* 0x000000ff1200720c */ /* 0x010fc80003f05270 */
[----:B------:R-:W-:-:S13]  /*4380*/  ISETP.EQ.OR P0, PT, R18, -0x7, !P0 ;  /* 0xfffffff91200780c */ /* 0x000fda0004702670 */
[----:B------:R-:W-:Y:S05]  /*4390*/  @P0 BRA `(.L_x_21) ;  /* 0x0000000000a40947 */ /* 0x000fea0003800000 */
[----:B------:R-:W-:Y:S01]  /*43a0*/  BSSY.RECONVERGENT B5, `(.L_x_22) ;  /* 0x0000022000057945 */ /* 0x000fe20003800200 */
[----:B------:R-:W-:Y:S02]  /*43b0*/  IMAD.MOV.U32 R17, RZ, RZ, R20 ;  /* 0x000000ffff117224 */ /* 0x000fe400078e0014 */
[----:B------:R-:W-:Y:S01]  /*43c0*/  IMAD.MOV.U32 R20, RZ, RZ, R21 ;  /* 0x000000ffff147224 */ /* 0x000fe200078e0015 */
[----:B------:R-:W-:Y:S06]  /*43d0*/  @!P1 BRA `(.L_x_23) ;  /* 0x00000000006c9947 */ /* 0x000fec0003800000 */
[----:B------:R-:W-:Y:S02]  /*43e0*/  IMAD.MOV.U32 R21, RZ, RZ, 0x4 ;  /* 0x00000004ff157424 */ /* 0x000fe400078e00ff */
[----:B------:R-:W-:Y:S02]  /*43f0*/  IMAD.MOV.U32 R17, RZ, RZ, -0x1 ;  /* 0xffffffffff117424 */ /* 0x000fe400078e00ff */
[----:B------:R-:W-:-:S06]  /*4400*/  IMAD.WIDE.U32 R20, R6, R21, UR10 ;  /* 0x0000000a06147e25 */ /* 0x000fcc000f8e0015 */
[----:B------:R-:W4:Y:S01]  /*4410*/  ATOMG.E.ADD.STRONG.GPU PT, R20, desc[UR8][R20.64], R17 ;  /* 0x80000011141479a8 */ /* 0x000f2200081ef108 */
[----:B------:R-:W-:Y:S01]  /*4420*/  BSSY.RECONVERGENT B6, `(.L_x_24) ;  /* 0x0000015000067945 */ /* 0x000fe20003800200 */
[----:B----4-:R-:W-:-:S13]  /*4430*/  ISETP.NE.AND P0, PT, R20, 0x1, PT ;  /* 0x000000011400780c */ /* 0x010fda0003f05270 */
[----:B------:R-:W-:Y:S05]  /*4440*/  @P0 BRA `(.L_x_25) ;  /* 0x0000000000480947 */ /* 0x000fea0003800000 */
[----:B------:R-:W0:Y:S01]  /*4450*/  S2R R17, SR_LANEID ;  /* 0x0000000000117919 */ /* 0x000e220000000000 */
[----:B------:R-:W-:Y:S01]  /*4460*/  VOTEU.ANY UR5, UPT, PT ;  /* 0x0000000000057886 */ /* 0x000fe200038e0100 */
[----:B------:R-:W-:Y:S01]  /*4470*/  IMAD.U32 R20, RZ, RZ, UR12 ;  /* 0x0000000cff147e24 */ /* 0x000fe2000f8e00ff */
[----:B------:R-:W0:Y:S01]  /*4480*/  FLO.U32 R24, UR5 ;  /* 0x0000000500187d00 */ /* 0x000e2200080e0000 */
[----:B------:R-:W-:-:S07]  /*4490*/  IMAD.U32 R21, RZ, RZ, UR13 ;  /* 0x0000000dff157e24 */ /* 0x000fce000f8e00ff */
[----:B------:R-:W1:Y:S01]  /*44a0*/  POPC R19, UR5 ;  /* 0x0000000500137d09 */ /* 0x000e620008000000 */
[----:B0-----:R-:W-:-:S13]  /*44b0*/  ISETP.EQ.U32.AND P0, PT, R24, R17, PT ;  /* 0x000000111800720c */ /* 0x001fda0003f02070 */
[----:B-1----:R-:W4:Y:S01]  /*44c0*/  @P0 ATOMG.E.ADD.STRONG.GPU PT, R19, desc[UR8][R20.64+0x40004], R19 ;  /* 0x84000413141309a8 */ /* 0x002f2200081ef108 */
[----:B------:R-:W0:Y:S02]  /*44d0*/  S2R R22, SR_LTMASK ;  /* 0x0000000000167919 */ /* 0x000e240000003900 */
[----:B0-----:R-:W-:-:S04]  /*44e0*/  LOP3.LUT R25, R22, UR5, RZ, 0xc0, !PT ;  /* 0x0000000516197c12 */ /* 0x001fc8000f8ec0ff */
[----:B------:R-:W0:Y:S01]  /*44f0*/  POPC R22, R25 ;  /* 0x0000001900167309 */ /* 0x000e220000000000 */
[----:B----4-:R-:W0:Y:S02]  /*4500*/  SHFL.IDX PT, R17, R19, R24, 0x1f ;  /* 0x00001f1813117589 */ /* 0x010e2400000e0000 */
[----:B0-----:R-:W-:-:S04]  /*4510*/  IMAD.IADD R17, R17, 0x1, R22 ;  /* 0x0000000111117824 */ /* 0x001fc800078e0216 */
[----:B------:R-:W-:-:S05]  /*4520*/  IMAD.SHL.U32 R17, R17, 0x4, RZ ;  /* 0x0000000411117824 */ /* 0x000fca00078e00ff */
[----:B------:R-:W-:-:S04]  /*4530*/  LOP3.LUT R17, R17, 0x3fffc, RZ, 0xc0, !PT ;  /* 0x0003fffc11117812 */ /* 0x000fc800078ec0ff */
[----:B------:R-:W-:-:S05]  /*4540*/  IADD3 R22, P0, PT, R17, UR12, RZ ;  /* 0x0000000c11167c10 */ /* 0x000fca000ff1e0ff */
[----:B------:R-:W-:-:S05]  /*4550*/  IMAD.X R23, RZ, RZ, UR13, P0 ;  /* 0x0000000dff177e24 */ /* 0x000fca00080e06ff */
[----:B------:R0:W-:Y:S03]  /*4560*/  STG.E desc[UR8][R22.64], R6 ;  /* 0x0000000616007986 */ /* 0x0001e6000c101908 */
.L_x_25:
[----:B------:R-:W-:Y:S05]  /*4570*/  BSYNC.RECONVERGENT B6 ;  /* 0x0000000000067941 */ /* 0x000fea0003800200 */
.L_x_24:
[----:B------:R-:W-:Y:S05]  /*4580*/  BRA `(.L_x_26) ;  /* 0x0000000000047947 */ /* 0x000fea0003800000 */
.L_x_23:
[----:B------:R-:W-:Y:S05]  /*4590*/  @P2 BRA `(.L_x_27) ;  /* 0x0000000000082947 */ /* 0x000fea0003800000 */
.L_x_26:
[----:B------:R-:W-:Y:S02]  /*45a0*/  IMAD.MOV.U32 R17, RZ, RZ, R14 ;  /* 0x000000ffff117224 */ /* 0x000fe400078e000e */
[----:B------:R-:W-:-:S07]  /*45b0*/  IMAD.MOV.U32 R20, RZ, RZ, R15 ;  /* 0x000000ffff147224 */ /* 0x000fce00078e000f */
.L_x_27:
[----:B------:R-:W-:Y:S05]  /*45c0*/  BSYNC.RECONVERGENT B5 ;  /* 0x0000000000057941 */ /* 0x000fea0003800200 */
.L_x_22:
[----:B------:R-:W-:Y:S01]  /*45d0*/  LOP3.LUT P0, RZ, R18, 0x7, RZ, 0xc0, !PT ;  /* 0x0000000712ff7812 */ /* 0x000fe2000780c0ff */
[----:B------:R-:W-:Y:S02]  /*45e0*/  IMAD.MOV.U32 R14, RZ, RZ, R17 ;  /* 0x000000ffff0e7224 */ /* 0x000fe400078e0011 */
[----:B------:R-:W-:Y:S02]  /*45f0*/  IMAD.MOV.U32 R15, RZ, RZ, R20 ;  /* 0x000000ffff0f7224 */ /* 0x000fe400078e0014 */
[----:B------:R-:W-:-:S03]  /*4600*/  IMAD.MOV.U32 R17, RZ, RZ, R18 ;  /* 0x000000ffff117224 */ /* 0x000fc600078e0012 */
[----:B------:R1:W-:Y:S05]  /*4610*/  ATOM.E.EXCH.STRONG.GPU PT, RZ, desc[UR8][R14.64], RZ ;  /* 0x800000ff0eff798a */ /* 0x0003ea000c1ef108 */
[----:B------:R-:W-:Y:S05]  /*4620*/  @!P0 BRA `(.L_x_28) ;  /* 0xfffffffc000c8947 */ /* 0x000fea000383ffff */
.L_x_21:
[----:B------:R-:W-:Y:S05]  /*4630*/  BSYNC B4 ;  /* 0x0000000000047941 */ /* 0x000fea0003800000 */
.L_x_20:
[----:B-1----:R-:W1:Y:S01]  /*4640*/  S2R R14, SR_SWINHI ;  /* 0x00000000000e7919 */ /* 0x002e620000002f00 */
[--C-:B------:R-:W-:Y:S02]  /*4650*/  SHF.R.U32.HI R15, RZ, 0x3, R16.reuse ;  /* 0x00000003ff0f7819 */ /* 0x100fe40000011610 */
[----:B0-----:R-:W-:-:S03]  /*4660*/  SHF.R.U32.HI R6, RZ, 0x10, R16 ;  /* 0x00000010ff067819 */ /* 0x001fc60000011610 */
[----:B------:R-:W-:Y:S01]  /*4670*/  VIADD R19, R15, -UR15 ;  /* 0x8000000f0f137c36 */ /* 0x000fe20008000000 */
[----:B------:R-:W-:-:S04]  /*4680*/  ISETP.NE.AND P1, PT, R6, UR14, PT ;  /* 0x0000000e06007c0c */ /* 0x000fc8000bf25270 */
[----:B------:R-:W-:Y:S02]  /*4690*/  ISETP.NE.AND P0, PT, R16, RZ, !P1 ;  /* 0x000000ff1000720c */ /* 0x000fe40004f05270 */
[----:B------:R-:W-:Y:S02]  /*46a0*/  MOV R4, R7 ;  /* 0x0000000700047202 */ /* 0x000fe40000000f00 */
[----:B-1----:R-:W-:-:S03]  /*46b0*/  MOV R5, R14 ;  /* 0x0000000e00057202 */ /* 0x002fc60000000f00 */
[----:B------:R-:W-:-:S03]  /*46c0*/  IMAD.WIDE.U32 R4, R19, 0x4, R4 ;  /* 0x0000000413047825 */ /* 0x000fc600078e0004 */
        /* <DEDUP_REMOVED lines=9> */
[----:B----4-:R-:W-:-:S13]  /*4760*/  ISETP.NE.AND P0, PT, R14, -0x7, PT ;  /* 0xfffffff90e00780c */ /* 0x010fda0003f05270 */
[----:B------:R-:W-:Y:S05]  /*4770*/  @!P0 BRA `(.L_x_29) ;  /* 0x0000000400208947 */ /* 0x000fea0003800000 */
        /* <DEDUP_REMOVED lines=20> */
[----:B0-----:R-:W-:-:S06]  /*48c0*/  LOP3.LUT R22, R22, UR5, RZ, 0xc0, !PT ;  /* 0x0000000516167c12 */ /* 0x001fcc000f8ec0ff */
        /* <DEDUP_REMOVED lines=8> */
.L_x_33:
[----:B------:R-:W-:Y:S05]  /*4950*/  BSYNC.RECONVERGENT B5 ;  /* 0x0000000000057941 */ /* 0x000fea0003800200 */
.L_x_32:
[----:B------:R-:W-:Y:S05]  /*4960*/  BRA `(.L_x_34) ;  /* 0x0000000000047947 */ /* 0x000fea0003800000 */
.L_x_31:
[----:B------:R-:W-:Y:S05]  /*4970*/  @P2 BRA `(.L_x_35) ;  /* 0x0000000000082947 */ /* 0x000fea0003800000 */
.L_x_34:
[----:B------:R-:W-:Y:S02]  /*4980*/  IMAD.MOV.U32 R15, RZ, RZ, R4 ;  /* 0x000000ffff0f7224 */ /* 0x000fe400078e0004 */
[----:B------:R-:W-:-:S07]  /*4990*/  IMAD.MOV.U32 R16, RZ, RZ, R5 ;  /* 0x000000ffff107224 */ /* 0x000fce00078e0005 */
.L_x_35:
[----:B------:R-:W-:Y:S05]  /*49a0*/  BSYNC.RECONVERGENT B4 ;  /* 0x0000000000047941 */ /* 0x000fea0003800200 */
.L_x_30:
[C---:B------:R-:W-:Y:S01]  /*49b0*/  LOP3.LUT P0, RZ, R14.reuse, 0x7, RZ, 0xc0, !PT ;  /* 0x000000070eff7812 */ /* 0x040fe2000780c0ff */
[----:B------:R-:W-:Y:S02]  /*49c0*/  IMAD.MOV.U32 R5, RZ, RZ, R16 ;  /* 0x000000ffff057224 */ /* 0x000fe400078e0010 */
[----:B------:R-:W-:Y:S01]  /*49d0*/  IMAD.MOV.U32 R4, RZ, RZ, R15 ;  /* 0x000000ffff047224 */ /* 0x000fe200078e000f */
[----:B------:R-:W-:-:S04]  /*49e0*/  SEL R16, R14, R17, !P0 ;  /* 0x000000110e107207 */ /* 0x000fc80004000000 */
[----:B------:R-:W-:Y:S01]  /*49f0*/  LOP3.LUT P1, RZ, R16, 0x7, RZ, 0xc0, !PT ;  /* 0x0000000710ff7812 */ /* 0x000fe2000782c0ff */
[----:B------:R1:W-:Y:S01]  /*4a00*/  ATOM.E.EXCH.STRONG.GPU PT, RZ, desc[UR8][R4.64], RZ ;  /* 0x800000ff04ff798a */ /* 0x0003e2000c1ef108 */
[----:B------:R-:W-:-:S11]  /*4a10*/  SEL R17, R17, R14, !P0 ;  /* 0x0000000e11117207 */ /* 0x000fd60004000000 */
[----:B-1----:R-:W-:Y:S05]  /*4a20*/  @!P1 BRA `(.L_x_36) ;  /* 0xfffffff400f09947 */ /* 0x002fea000383ffff */
.L_x_19:
[----:B0-----:R-:W-:Y:S02]  /*4a30*/  IMAD.SHL.U32 R4, R16, 0x8, RZ ;  /* 0x0000000810047824 */ /* 0x001fe400078e00ff */
[----:B------:R-:W-:Y:S02]  /*4a40*/  IMAD.MOV.U32 R5, RZ, RZ, -0x4f0f0efe ;  /* 0xb0f0f102ff057424 */ /* 0x000fe400078e00ff */
[----:B------:R-:W-:Y:S01]  /*4a50*/  IMAD.MOV.U32 R19, RZ, RZ, -0x40000000 ;  /* 0xc0000000ff137424 */ /* 0x000fe200078e00ff */
[----:B------:R-:W-:Y:S01]  /*4a60*/  LOP3.LUT R4, R4, 0x38, RZ, 0xc0, !PT ;  /* 0x0000003804047812 */ /* 0x000fe200078ec0ff */
[----:B------:R-:W-:-:S03]  /*4a70*/  IMAD.MOV.U32 R15, RZ, RZ, -0x203a400 ;  /* 0xfdfc5c00ff0f7424 */ /* 0x000fc600078e00ff */
[----:B------:R-:W-:-:S04]  /*4a80*/  LOP3.LUT R4, R4, 0x7, R17, 0xf8, !PT ;  /* 0x0000000704047812 */ /* 0x000fc800078ef811 */
[-C--:B------:R-:W-:Y:S02]  /*4a90*/  SHF.R.U64 R6, R5, R4.reuse, 0x7eb6deee ;  /* 0x7eb6deee05067419 */ /* 0x080fe40000001204 */
[-C--:B------:R-:W-:Y:S02]  /*4aa0*/  SHF.R.U64 R5, R19, R4.reuse, 0xf8f8f0f0 ;  /* 0xf8f8f0f013057419 */ /* 0x080fe40000001204 */
[----:B------:R-:W-:Y:S02]  /*4ab0*/  SHF.R.U64 R15, R15, R4, 0x18181c19 ;  /* 0x18181c190f0f7419 */ /* 0x000fe40000001204 */
[----:B------:R-:W-:Y:S01]  /*4ac0*/  LOP3.LUT R4, R6, 0x1, RZ, 0xc0, !PT ;  /* 0x0000000106047812 */ /* 0x000fe200078ec0ff */
[----:B------:R-:W-:-:S03]  /*4ad0*/  IMAD.SHL.U32 R5, R5, 0x4, RZ ;  /* 0x0000000405057824 */ /* 0x000fc600078e00ff */
[----:B------:R-:W-:-:S04]  /*4ae0*/  LOP3.LUT R4, R4, 0x2, R15, 0xf8, !PT ;  /* 0x0000000204047812 */ /* 0x000fc800078ef80f */
[----:B------:R-:W-:Y:S01]  /*4af0*/  LOP3.LUT R4, R4, 0x4, R5, 0xf8, !PT ;  /* 0x0000000404047812 */ /* 0x000fe200078ef805 */
[----:B------:R-:W-:-:S03]  /*4b00*/  IMAD.MOV.U32 R5, RZ, RZ, 0x1 ;  /* 0x00000001ff057424 */ /* 0x000fc600078e00ff */
[----:B------:R-:W-:-:S04]  /*4b10*/  ISETP.GT.U32.AND P0, PT, R4, 0xffff, PT ;  /* 0x0000ffff0400780c */ /* 0x000fc80003f04070 */
[----:B------:R-:W-:-:S04]  /*4b20*/  SEL R4, R4, 0xffff, !P0 ;  /* 0x0000ffff04047807 */ /* 0x000fc80004000000 */
[----:B------:R-:W-:-:S04]  /*4b30*/  LOP3.LUT R4, R4, 0xffff, RZ, 0xc0, !PT ;  /* 0x0000ffff04047812 */ /* 0x000fc800078ec0ff */
[----:B------:R-:W-:-:S04]  /*4b40*/  SHF.L.U32 R4, R5, R4, RZ ;  /* 0x0000000405047219 */ /* 0x000fc800000006ff */
[----:B------:R-:W-:-:S13]  /*4b50*/  LOP3.LUT P0, RZ, R4, 0x1d, RZ, 0xc0, !PT ;  /* 0x0000001d04ff7812 */ /* 0x000fda000780c0ff */
[C---:B------:R-:W-:Y:S01]  /*4b60*/  @P0 VIADD R4, R3.reuse, 0xffffffff ;  /* 0xffffffff03040836 */ /* 0x040fe20000000000 */
[----:B------:R-:W-:Y:S01]  /*4b70*/  @P0 LEA R5, R3, UR7, 0x3 ;  /* 0x0000000703050c11 */ /* 0x000fe2000f8e18ff */
[C---:B------:R-:W-:Y:S01]  /*4b80*/  @!P0 VIADD R6, R2.reuse, 0x1 ;  /* 0x0000000102068836 */ /* 0x040fe20000000000 */
[----:B------:R-:W-:Y:S01]  /*4b90*/  @!P0 LEA R15, R2, UR7, 0x3 ;  /* 0x00000007020f8c11 */ /* 0x000fe2000f8e18ff */
[----:B---3--:R-:W-:Y:S01]  /*4ba0*/  @P0 IMAD.MOV.U32 R3, RZ, RZ, R4 ;  /* 0x000000ffff030224 */ /* 0x008fe200078e0004 */
[----:B------:R0:W-:Y:S01]  /*4bb0*/  @P0 STL [R1+0x4], R4 ;  /* 0x0000040401000387 */ /* 0x0001e20000100800 */
[----:B--2---:R-:W-:-:S03]  /*4bc0*/  @!P0 IMAD.MOV.U32 R2, RZ, RZ, R6 ;  /* 0x000000ffff028224 */ /* 0x004fc600078e0006 */
[----:B------:R0:W-:Y:S04]  /*4bd0*/  @P0 STL.64 [R5+0x8], R16 ;  /* 0x0000081005000387 */ /* 0x0001e80000100a00 */
[----:B------:R0:W-:Y:S04]  /*4be0*/  @!P0 STL [R1], R6 ;  /* 0x0000000601008387 */ /* 0x0001e80000100800 */
[----:B------:R0:W-:Y:S02]  /*4bf0*/  @!P0 STL.64 [R15+0x8], R16 ;  /* 0x000008100f008387 */ /* 0x0001e40000100a00 */
.L_x_29:
[----:B------:R-:W-:Y:S05]  /*4c00*/  BSYNC B3 ;  /* 0x0000000000037941 */ /* 0x000fea0003800000 */
.L_x_18:
[----:B------:R-:W-:Y:S01]  /*4c10*/  ISETP.NE.AND P1, PT, R8, RZ, PT ;  /* 0x000000ff0800720c */ /* 0x000fe20003f25270 */
[----:B------:R-:W-:Y:S03]  /*4c20*/  BSSY B3, `(.L_x_37) ;  /* 0x00000a3000037945 */ /* 0x000fe60003800000 */
[----:B0-----:R-:W-:Y:S02]  /*4c30*/  SEL R6, R0, R11, !P1 ;  /* 0x0000000b00067207 */ /* 0x001fe40004800000 */
[----:B------:R-:W-:Y:S02]  /*4c40*/  SEL R11, R11, R0, !P1 ;  /* 0x000000000b0b7207 */ /* 0x000fe40004800000 */
[----:B------:R-:W-:-:S13]  /*4c50*/  LOP3.LUT P0, RZ, R6, 0x7, RZ, 0xc0, !PT ;  /* 0x0000000706ff7812 */ /* 0x000fda000780c0ff */
[----:B------:R-:W-:Y:S05]  /*4c60*/  @P0 BRA `(.L_x_38) ;  /* 0x0000000800080947 */ /* 0x000fea0003800000 */
.L_x_55:
[----:B------:R-:W-:Y:S01]  /*4c70*/  LOP3.LUT P0, RZ, R11, 0x7, RZ, 0xc0, !PT ;  /* 0x000000070bff7812 */ /* 0x000fe2000780c0ff */
[----:B------:R-:W-:Y:S05]  /*4c80*/  YIELD ;  /* 0x0000000000007946 */ /* 0x000fea0003800000 */
[----:B------:R-:W-:Y:S07]  /*4c90*/  BSSY B4, `(.L_x_39) ;  /* 0x0000041000047945 */ /* 0x000fee0003800000 */
[----:B------:R-:W-:Y:S05]  /*4ca0*/  @P0 BRA `(.L_x_40) ;  /* 0x0000000000fc0947 */ /* 0x000fea0003800000 */
[----:B------:R-:W0:Y:S01]  /*4cb0*/  S2R R0, SR_SWINHI ;  /* 0x0000000000007919 */ /* 0x000e220000002f00 */
[----:B------:R-:W-:Y:S02]  /*4cc0*/  MOV R4, R7 ;  /* 0x0000000700047202 */ /* 0x000fe40000000f00 */
[----:B0-----:R-:W-:-:S07]  /*4cd0*/  MOV R5, R0 ;  /* 0x0000000000057202 */ /* 0x001fce0000000f00 */
.L_x_47:
[--C-:B------:R-:W-:Y:S01]  /*4ce0*/  SHF.R.U32.HI R17, RZ, 0x3, R11.reuse ;  /* 0x00000003ff117819 */ /* 0x100fe2000001160b */
[----:B------:R-:W-:Y:S01]  /*4cf0*/  IMAD.MOV.U32 R19, RZ, RZ, -0x7 ;  /* 0xfffffff9ff137424 */ /* 0x000fe200078e00ff */
[----:B------:R-:W-:Y:S01]  /*4d00*/  SHF.R.U32.HI R0, RZ, 0x10, R11 ;  /* 0x00000010ff007819 */ /* 0x000fe2000001160b */
[----:B------:R-:W-:Y:S05]  /*4d10*/  YIELD ;  /* 0x0000000000007946 */ /* 0x000fea0003800000 */
[----:B0-----:R-:W-:Y:S01]  /*4d20*/  VIADD R15, R17, -UR15 ;  /* 0x8000000f110f7c36 */ /* 0x001fe20008000000 */
        /* <DEDUP_REMOVED lines=10> */
[----:B------:R-:W4:Y:S02]  /*4dd0*/  ATOM.E.EXCH.STRONG.GPU PT, R8, desc[UR8][R16.64], R19 ;  /* 0x800000131008798a */ /* 0x000f24000c1ef108 */
[----:B----4-:R-:W-:-:S04]  /*4de0*/  ISETP.NE.AND P0, PT, R8, RZ, PT ;  /* 0x000000ff0800720c */ /* 0x010fc80003f05270 */
[----:B------:R-:W-:-:S13]  /*4df0*/  ISETP.EQ.OR P0, PT, R8, -0x7, !P0 ;  /* 0xfffffff90800780c */ /* 0x000fda0004702670 */
[----:B------:R-:W-:Y:S05]  /*4e00*/  @P0 BRA `(.L_x_40) ;  /* 0x0000000000a40947 */ /* 0x000fea0003800000 */
[----:B------:R-:W-:Y:S01]  /*4e10*/  BSSY.RECONVERGENT B5, `(.L_x_41) ;  /* 0x0000022000057945 */ /* 0x000fe20003800200 */
[----:B------:R-:W-:-:S03]  /*4e20*/  IMAD.MOV.U32 R17, RZ, RZ, R18 ;  /* 0x000000ffff117224 */ /* 0x000fc600078e0012 */
[----:B------:R-:W-:Y:S05]  /*4e30*/  @!P1 BRA `(.L_x_42) ;  /* 0x00000000006c9947 */ /* 0x000fea0003800000 */
        /* <DEDUP_REMOVED lines=25> */
.L_x_44:
[----:B------:R-:W-:Y:S05]  /*4fd0*/  BSYNC.RECONVERGENT B6 ;  /* 0x0000000000067941 */ /* 0x000fea0003800200 */
.L_x_43:
[----:B------:R-:W-:Y:S05]  /*4fe0*/  BRA `(.L_x_45) ;  /* 0x0000000000087947 */ /* 0x000fea0003800000 */
.L_x_42:
[----:B------:R-:W-:-:S13]  /*4ff0*/  ISETP.NE.AND P0, PT, R11, RZ, PT ;  /* 0x000000ff0b00720c */ /* 0x000fda0003f05270 */
[----:B------:R-:W-:Y:S05]  /*5000*/  @P0 BRA `(.L_x_46) ;  /* 0x0000000000080947 */ /* 0x000fea0003800000 */
.L_x_45:
[----:B0-----:R-:W-:Y:S02]  /*5010*/  IMAD.MOV.U32 R10, RZ, RZ, R14 ;  /* 0x000000ffff0a7224 */ /* 0x001fe400078e000e */
[----:B------:R-:W-:-:S07]  /*5020*/  IMAD.MOV.U32 R17, RZ, RZ, R15 ;  /* 0x000000ffff117224 */ /* 0x000fce00078e000f */
.L_x_46:
[----:B------:R-:W-:Y:S05]  /*5030*/  BSYNC.RECONVERGENT B5 ;  /* 0x0000000000057941 */ /* 0x000fea0003800200 */
.L_x_41:
[----:B------:R-:W-:Y:S01]  /*5040*/  LOP3.LUT P0, RZ, R8, 0x7, RZ, 0xc0, !PT ;  /* 0x0000000708ff7812 */ /* 0x000fe2000780c0ff */
[----:B------:R-:W-:Y:S02]  /*5050*/  IMAD.MOV.U32 R14, RZ, RZ, R10 ;  /* 0x000000ffff0e7224 */ /* 0x000fe400078e000a */
[----:B------:R-:W-:Y:S02]  /*5060*/  IMAD.MOV.U32 R15, RZ, RZ, R17 ;  /* 0x000000ffff0f7224 */ /* 0x000fe400078e0011 */
[----:B------:R-:W-:-:S03]  /*5070*/  IMAD.MOV.U32 R11, RZ, RZ, R8 ;  /* 0x000000ffff0b7224 */ /* 0x000fc600078e0008 */
[----:B------:R0:W-:Y:S05]  /*5080*/  ATOM.E.EXCH.STRONG.GPU PT, RZ, desc[UR8][R14.64], RZ ;  /* 0x800000ff0eff798a */ /* 0x0001ea000c1ef108 */
[----:B------:R-:W-:Y:S05]  /*5090*/  @!P0 BRA `(.L_x_47) ;  /* 0xfffffffc00108947 */ /* 0x000fea000383ffff */
.L_x_40:
[----:B------:R-:W-:Y:S05]  /*50a0*/  BSYNC B4 ;  /* 0x0000000000047941 */ /* 0x000fea0003800000 */
.L_x_39:
[----:B------:R-:W1:Y:S01]  /*50b0*/  S2R R8, SR_SWINHI ;  /* 0x0000000000087919 */ /* 0x000e620000002f00 */
[--C-:B0-----:R-:W-:Y:S02]  /*50c0*/  SHF.R.U32.HI R15, RZ, 0x3, R6.reuse ;  /* 0x00000003ff0f7819 */ /* 0x101fe40000011606 */
[----:B------:R-:W-:-:S03]  /*50d0*/  SHF.R.U32.HI R0, RZ, 0x10, R6 ;  /* 0x00000010ff007819 */ /* 0x000fc60000011606 */
        /* <DEDUP_REMOVED lines=14> */
[----:B----4-:R-:W-:-:S13]  /*51c0*/  ISETP.NE.AND P0, PT, R8, -0x7, PT ;  /* 0xfffffff90800780c */ /* 0x010fda0003f05270 */
[----:B------:R-:W-:Y:S05]  /*51d0*/  @!P0 BRA `(.L_x_48) ;  /* 0x00000004001c8947 */ /* 0x000fea0003800000 */
        /* <DEDUP_REMOVED lines=28> */
.L_x_52:
[----:B------:R-:W-:Y:S05]  /*53a0*/  BSYNC.RECONVERGENT B5 ;  /* 0x0000000000057941 */ /* 0x000fea0003800200 */
.L_x_51:
[----:B------:R-:W-:Y:S05]  /*53b0*/  BRA `(.L_x_53) ;  /* 0x0000000000087947 */ /* 0x000fea0003800000 */
.L_x_50:
[----:B------:R-:W-:-:S13]  /*53c0*/  ISETP.NE.AND P0, PT, R6, RZ, PT ;  /* 0x000000ff0600720c */ /* 0x000fda0003f05270 */
[----:B------:R-:W-:Y:S05]  /*53d0*/  @P0 BRA `(.L_x_54) ;  /* 0x0000000000080947 */ /* 0x000fea0003800000 */
.L_x_53:
[----:B------:R-:W-:Y:S02]  /*53e0*/  IMAD.MOV.U32 R10, RZ, RZ, R4 ;  /* 0x000000ffff0a7224 */ /* 0x000fe400078e0004 */
[----:B0-----:R-:W-:-:S07]  /*53f0*/  IMAD.MOV.U32 R15, RZ, RZ, R5 ;  /* 0x000000ffff0f7224 */ /* 0x001fce00078e0005 */
.L_x_54:
[----:B------:R-:W-:Y:S05]  /*5400*/  BSYNC.RECONVERGENT B4 ;  /* 0x0000000000047941 */ /* 0x000fea0003800200 */
.L_x_49:
[C---:B------:R-:W-:Y:S01]  /*5410*/  LOP3.LUT P0, RZ, R8.reuse, 0x7, RZ, 0xc0, !PT ;  /* 0x0000000708ff7812 */ /* 0x040fe2000780c0ff */
[----:B------:R-:W-:Y:S02]  /*5420*/  IMAD.MOV.U32 R4, RZ, RZ, R10 ;  /* 0x000000ffff047224 */ /* 0x000fe400078e000a */
[----:B------:R-:W-:Y:S01]  /*5430*/  IMAD.MOV.U32 R5, RZ, RZ, R15 ;  /* 0x000000ffff057224 */ /* 0x000fe200078e000f */
[----:B------:R-:W-:-:S04]  /*5440*/  SEL R6, R8, R11, !P0 ;  /* 0x0000000b08067207 */ /* 0x000fc80004000000 */
[----:B------:R-:W-:Y:S01]  /*5450*/  LOP3.LUT P1, RZ, R6, 0x7, RZ, 0xc0, !PT ;  /* 0x0000000706ff7812 */ /* 0x000fe2000782c0ff */
[----:B------:R0:W-:Y:S01]  /*5460*/  ATOM.E.EXCH.STRONG.GPU PT, RZ, desc[UR8][R4.64], RZ ;  /* 0x800000ff04ff798a */ /* 0x0001e2000c1ef108 */
[----:B------:R-:W-:-:S11]  /*5470*/  SEL R11, R11, R8, !P0 ;  /* 0x000000080b0b7207 */ /* 0x000fd60004000000 */
[----:B0-----:R-:W-:Y:S05]  /*5480*/  @!P1 BRA `(.L_x_55) ;  /* 0xfffffff400f89947 */ /* 0x001fea000383ffff */
.L_x_38:
[----:B------:R-:W-:Y:S02]  /*5490*/  IMAD.SHL.U32 R0, R6, 0x8, RZ ;  /* 0x0000000806007824 */ /* 0x000fe400078e00ff */
        /* <DEDUP_REMOVED lines=20> */
[----:B---3--:R-:W-:Y:S01]  /*55e0*/  @P0 LEA R3, R3, UR7, 0x3 ;  /* 0x0000000703030c11 */ /* 0x008fe2000f8e18ff */
[C---:B------:R-:W-:Y:S01]  /*55f0*/  @!P0 VIADD R4, R2.reuse, 0x1 ;  /* 0x0000000102048836 */ /* 0x040fe20000000000 */
[----:B------:R-:W-:Y:S02]  /*5600*/  @!P0 LEA R5, R2, UR7, 0x3 ;  /* 0x0000000702058c11 */ /* 0x000fe4000f8e18ff */
[----:B------:R0:W-:Y:S04]  /*5610*/  @P0 STL [R1+0x4], R0 ;  /* 0x0000040001000387 */ /* 0x0001e80000100800 */
[----:B------:R0:W-:Y:S04]  /*5620*/  @P0 STL.64 [R3+0x8], R6 ;  /* 0x0000080603000387 */ /* 0x0001e80000100a00 */
[----:B------:R0:W-:Y:S04]  /*5630*/  @!P0 STL [R1], R4 ;  /* 0x0000000401008387 */ /* 0x0001e80000100800 */
[----:B------:R0:W-:Y:S02]  /*5640*/  @!P0 STL.64 [R5+0x8], R6 ;  /* 0x0000080605008387 */ /* 0x0001e40000100a00 */
.L_x_48:
[----:B------:R-:W-:Y:S05]  /*5650*/  BSYNC B3 ;  /* 0x0000000000037941 */ /* 0x000fea0003800000 */
.L_x_37:
[----:B------:R-:W-:Y:S05]  /*5660*/  BRA `(.L_x_56) ;  /* 0x0000016c00e87947 */ /* 0x000fea0003800000 */
.L_x_14:
[----:B------:R-:W4:Y:S04]  /*5670*/  LDG.E.64 R18, desc[UR8][R14.64+0x30] ;  /* 0x000030080e127981 */ /* 0x000f28000c1e1b00 */
[----:B------:R-:W2:Y:S04]  /*5680*/  LDL R22, [R1+0x110] ;  /* 0x0001100001167983 */ /* 0x000ea80000100800 */
[----:B------:R0:W5:Y:S01]  /*5690*/  LDG.E R0, desc[UR8][R14.64+0x2c] ;  /* 0x00002c080e007981 */ /* 0x000162000c1e1900 */
[----:B------:R-:W-:Y:S01]  /*56a0*/  BSSY.RECONVERGENT B3, `(.L_x_57) ;  /* 0x00001c8000037945 */ /* 0x000fe20003800200 */
[----:B------:R-:W-:Y:S01]  /*56b0*/  IMAD.MOV.U32 R7, RZ, RZ, RZ ;  /* 0x000000ffff077224 */ /* 0x000fe200078e00ff */
[----:B----4-:R-:W-:Y:S01]  /*56c0*/  LOP3.LUT P0, R6, R18, 0xff, RZ, 0xc0, !PT ;  /* 0x000000ff12067812 */ /* 0x010fe2000780c0ff */
[----:B--2---:R-:W-:-:S12]  /*56d0*/  IMAD.MOV.U32 R8, RZ, RZ, R22 ;  /* 0x000000ffff087224 */ /* 0x004fd800078e0016 */
[----:B0-----:R-:W-:Y:S05]  /*56e0*/  @!P0 BRA `(.L_x_58) ;  /* 0x0000001c000c8947 */ /* 0x001fea0003800000 */
[----:B------:R-:W0:Y:S01]  /*56f0*/  S2R R8, SR_CgaCtaId ;  /* 0x0000000000087919 */ /* 0x000e220000008800 */
[----:B------:R-:W-:Y:S01]  /*5700*/  MOV R7, 0x400 ;  /* 0x0000040000077802 */ /* 0x000fe20000000f00 */
[----:B------:R-:W-:-:S04]  /*5710*/  IMAD.MOV.U32 R25, RZ, RZ, RZ ;  /* 0x000000ffff197224 */ /* 0x000fc800078e00ff */
[----:B------:R-:W-:-:S05]  /*5720*/  VIADD R7, R7, 0x410 ;  /* 0x0000041007077836 */ /* 0x000fca0000000000 */
[----:B0-----:R-:W-:Y:S01]  /*5730*/  LEA R23, R8, R7, 0x18 ;  /* 0x0000000708177211 */ /* 0x001fe200078ec0ff */
[C---:B------:R-:W-:Y:S02]  /*5740*/  VIADD R8, R22.reuse, 0x100 ;  /* 0x0000010016087836 */ /* 0x040fe40000000000 */
[----:B------:R-:W-:Y:S02]  /*5750*/  IMAD.MOV.U32 R7, RZ, RZ, 0x1 ;  /* 0x00000001ff077424 */ /* 0x000fe400078e00ff */
[----:B------:R-:W-:Y:S01]  /*5760*/  IMAD R21, R22, 0x8, R23 ;  /* 0x0000000816157824 */ /* 0x000fe200078e0217 */
[----:B------:R-:W-:-:S05]  /*5770*/  LOP3.LUT R8, R8, 0x1fff, RZ, 0xc0, !PT ;  /* 0x00001fff08087812 */ /* 0x000fca00078ec0ff */
[----:B------:R-:W0:Y:S02]  /*5780*/  LDS.64 R20, [R21] ;  /* 0x0000000015147984 */ /* 0x000e240000000a00 */
[----:B0-----:R-:W-:-:S04]  /*5790*/  ISETP.NE.U32.AND P0, PT, R20, RZ, PT ;  /* 0x000000ff1400720c */ /* 0x001fc80003f05070 */
[----:B------:R-:W-:-:S04]  /*57a0*/  ISETP.NE.AND.EX P0, PT, R21, RZ, PT, P0 ;  /* 0x000000ff1500720c */ /* 0x000fc80003f05300 */
[----:B------:R-:W-:-:S13]  /*57b0*/  ISETP.EQ.OR P0, PT, R22, RZ, P0 ;  /* 0x000000ff1600720c */ /* 0x000fda0000702670 */
[----:B------:R-:W-:Y:S02]  /*57c0*/  @!P0 VIADD R20, R22, UR15 ;  /* 0x0000000f16148c36 */ /* 0x000fe40008000000 */
[----:B------:R-:W-:-:S03]  /*57d0*/  @!P0 IMAD.MOV.U32 R25, RZ, RZ, 0x1 ;  /* 0x00000001ff198424 */ /* 0x000fc600078e00ff */
[----:B------:R0:W-:Y:S02]  /*57e0*/  @!P0 STL [R1+0x118], R20 ;  /* 0x0001181401008387 */ /* 0x0001e40000100800 */
[----:B------:R-:W-:-:S13]  /*57f0*/  ISETP.GE.U32.AND P0, PT, R25, R6, PT ;  /* 0x000000061900720c */ /* 0x000fda0003f06070 */
[----:B0-----:R-:W-:Y:S05]  /*5800*/  @P0 BRA `(.L_x_58) ;  /* 0x0000001800c40947 */ /* 0x001fea0003800000 */
[----:B------:R-:W-:Y:S01]  /*5810*/  IMAD R20, R8, 0x8, R23 ;  /* 0x0000000808147824 */ /* 0x000fe200078e0217 */
[----:B------:R-:W-:Y:S01]  /*5820*/  LOP3.LUT R24, R22, 0x1fff, RZ, 0xc0, !PT ;  /* 0x00001fff16187812 */ /* 0x000fe200078ec0ff */
[----:B------:R-:W-:-:S04]  /*5830*/  IMAD.MOV.U32 R7, RZ, RZ, R25 ;  /* 0x000000ffff077224 */ /* 0x000fc800078e0019 */
[----:B------:R-:W0:Y:S02]  /*5840*/  LDS.64 R20, [R20] ;  /* 0x0000000014147984 */ /* 0x000e240000000a00 */
[----:B0-----:R-:W-:-:S04]  /*5850*/  ISETP.NE.U32.AND P0, PT, R20, RZ, PT ;  /* 0x000000ff1400720c */ /* 0x001fc80003f05070 */
[----:B------:R-:W-:-:S04]  /*5860*/  ISETP.NE.AND.EX P0, PT, R21, RZ, PT, P0 ;  /* 0x000000ff1500720c */ /* 0x000fc80003f05300 */
[----:B------:R-:W-:-:S13]  /*5870*/  ISETP.EQ.OR P0, PT, R24, 0x1f00, P0 ;  /* 0x00001f001800780c */ /* 0x000fda0000702670 */
[----:B------:R-:W-:Y:S01]  /*5880*/  @!P0 VIADD R21, R8, UR15 ;  /* 0x0000000f08158c36 */ /* 0x000fe20008000000 */
[C---:B------:R-:W-:Y:S01]  /*5890*/  @!P0 LEA R26, R25.reuse, UR7, 0x2 ;  /* 0x00000007191a8c11 */ /* 0x040fe2000f8e10ff */
[----:B------:R-:W-:Y:S02]  /*58a0*/  @!P0 VIADD R7, R25, 0x1 ;  /* 0x0000000119078836 */ /* 0x000fe40000000000 */
[----:B------:R-:W-:Y:S02]  /*58b0*/  VIADD R8, R22, 0x200 ;  /* 0x0000020016087836 */ /* 0x000fe40000000000 */
[----:B------:R0:W-:Y:S01]  /*58c0*/  @!P0 STL [R26+0x118], R21 ;  /* 0x000118151a008387 */ /* 0x0001e20000100800 */
[----:B------:R-:W-:Y:S02]  /*58d0*/  ISETP.GE.U32.AND P0, PT, R7, R6, PT ;  /* 0x000000060700720c */ /* 0x000fe40003f06070 */
[----:B------:R-:W-:-:S11]  /*58e0*/  LOP3.LUT R8, R8, 0x1fff, RZ, 0xc0, !PT ;  /* 0x00001fff08087812 */ /* 0x000fd600078ec0ff */
[----:B0-----:R-:W-:Y:S05]  /*58f0*/  @P0 BRA `(.L_x_58) ;  /* 0x0000001800880947 */ /* 0x001fea0003800000 */
[----:B------:R-:W-:-:S06]  /*5900*/  IMAD R21, R8, 0x8, R23 ;  /* 0x0000000808157824 */ /* 0x000fcc00078e0217 */
[----:B------:R-:W0:Y:S02]  /*5910*/  LDS.64 R20, [R21] ;  /* 0x0000000015147984 */ /* 0x000e240000000a00 */
[----:B0-----:R-:W-:-:S04]  /*5920*/  ISETP.NE.U32.AND P0, PT, R20, RZ, PT ;  /* 0x000000ff1400720c */ /* 0x001fc80003f05070 */
[----:B------:R-:W-:-:S04]  /*5930*/  ISETP.NE.AND.EX P0, PT, R21, RZ, PT, P0 ;  /* 0x000000ff1500720c */ /* 0x000fc80003f05300 */
[----:B------:R-:W-:-:S13]  /*5940*/  ISETP.EQ.OR P0, PT, R24, 0x1e00, P0 ;  /* 0x00001e001800780c */ /* 0x000fda0000702670 */
[----:B------:R-:W-:Y:S01]  /*5950*/  @!P0 VIADD R25, R8, UR15 ;  /* 0x0000000f08198c36 */ /* 0x000fe20008000000 */
[C---:B------:R-:W-:Y:S01]  /*5960*/  @!P0 LEA R20, R7.reuse, UR7, 0x2 ;  /* 0x0000000707148c11 */ /* 0x040fe2000f8e10ff */
[----:B------:R-:W-:-:S04]  /*5970*/  @!P0 VIADD R8, R7, 0x1 ;  /* 0x0000000107088836 */ /* 0x000fc80000000000 */
[----:B------:R-:W-:Y:S01]  /*5980*/  @!P0 IMAD.MOV.U32 R7, RZ, RZ, R8 ;  /* 0x000000ffff078224 */ /* 0x000fe200078e0008 */
[----:B------:R0:W-:Y:S01]  /*5990*/  @!P0 STL [R20+0x118], R25 ;  /* 0x0001181914008387 */ /* 0x0001e20000100800 */
[----:B------:R-:W-:-:S03]  /*59a0*/  VIADD R8, R22, 0x300 ;  /* 0x0000030016087836 */ /* 0x000fc60000000000 */
        /* <DEDUP_REMOVED lines=171> */
[----:B------:R-:W-:Y:S01]  /*6460*/  IMAD R20, R8, 0x8, R23 ;  /* 0x0000000808147824 */ /* 0x000fe200078e0217 */
[----:B------:R-:W-:-:S05]  /*6470*/  LOP3.LUT R22, R24, 0x1000, RZ, 0x3c, !PT ;  /* 0x0000100018167812 */ /* 0x000fca00078e3cff */
        /* <DEDUP_REMOVED lines=9> */
[----:B------:R-:W-:-:S03]  /*6510*/  IMAD.MOV.U32 R8, RZ, RZ, R22 ;  /* 0x000000ffff087224 */ /* 0x000fc600078e0016 */
[----:B------:R-:W-:-:S13]  /*6520*/  ISETP.GE.U32.AND P0, PT, R7, R6, PT ;  /* 0x000000060700720c */ /* 0x000fda0003f06070 */
[----:B0-----:R-:W-:Y:S05]  /*6530*/  @P0 BRA `(.L_x_58) ;  /* 0x0000000c00780947 */ /* 0x001fea0003800000 */
[----:B------:R-:W-:-:S06]  /*6540*/  IMAD R20, R22, 0x8, R23 ;  /* 0x0000000816147824 */ /* 0x000fcc00078e0217 */
[----:B------:R-:W0:Y:S02]  /*6550*/  LDS.64 R20, [R20] ;  /* 0x0000000014147984 */ /* 0x000e240000000a00 */
[----:B0-----:R-:W-:-:S04]  /*6560*/  ISETP.NE.U32.AND P0, PT, R20, RZ, PT ;  /* 0x000000ff1400720c */ /* 0x001fc80003f05070 */
[----:B------:R-:W-:-:S04]  /*6570*/  ISETP.NE.AND.EX P0, PT, R21, RZ, PT, P0 ;  /* 0x000000ff1500720c */ /* 0x000fc80003f05300 */
[----:B------:R-:W-:-:S13]  /*6580*/  ISETP.EQ.OR P0, PT, R24, 0x1000, P0 ;  /* 0x000010001800780c */ /* 0x000fda0000702670 */
[C---:B------:R-:W-:Y:S01]  /*6590*/  @!P0 VIADD R8, R7.reuse, 0x1 ;  /* 0x0000000107088836 */ /* 0x040fe20000000000 */
[----:B------:R-:W-:Y:S01]  /*65a0*/  @!P0 LEA R26, R7, UR7, 0x2 ;  /* 0x00000007071a8c11 */ /* 0x000fe2000f8e10ff */
[C---:B------:R-:W-:Y:S02]  /*65b0*/  @!P0 VIADD R21, R22.reuse, UR15 ;  /* 0x0000000f16158c36 */ /* 0x040fe40008000000 */
[----:B------:R-:W-:Y:S02]  /*65c0*/  @!P0 IMAD.MOV.U32 R7, RZ, RZ, R8 ;  /* 0x000000ffff078224 */ /* 0x000fe400078e0008 */
[----:B------:R-:W-:Y:S01]  /*65d0*/  VIADD R8, R22, 0x100 ;  /* 0x0000010016087836 */ /* 0x000fe20000000000 */
[----:B------:R0:W-:Y:S02]  /*65e0*/  @!P0 STL [R26+0x118], R21 ;  /* 0x000118151a008387 */ /* 0x0001e40000100800 */
        /* <DEDUP_REMOVED lines=185> */
[----:B------:R-:W-:Y:S02]  /*7180*/  IMAD R20, R8, 0x8, R23 ;  /* 0x0000000808147824 */ /* 0x000fe400078e0217 */
[----:B------:R-:W-:Y:S02]  /*7190*/  IMAD.MOV.U32 R25, RZ, RZ, R7 ;  /* 0x000000ffff197224 */ /* 0x000fe400078e0007 */
[----:B------:R-:W-:Y:S02]  /*71a0*/  VIADD R22, R22, 0xf00 ;  /* 0x00000f0016167836 */ /* 0x000fe40000000000 */
[----:B------:R-:W0:Y:S02]  /*71b0*/  LDS.64 R20, [R20] ;  /* 0x0000000014147984 */ /* 0x000e240000000a00 */
[----:B0-----:R-:W-:-:S04]  /*71c0*/  ISETP.NE.U32.AND P0, PT, R20, RZ, PT ;  /* 0x000000ff1400720c */ /* 0x001fc80003f05070 */
[----:B------:R-:W-:-:S04]  /*71d0*/  ISETP.NE.AND.EX P0, PT, R21, RZ, PT, P0 ;  /* 0x000000ff1500720c */ /* 0x000fc80003f05300 */
[----:B------:R-:W-:-:S13]  /*71e0*/  ISETP.EQ.OR P0, PT, R24, 0x200, P0 ;  /* 0x000002001800780c */ /* 0x000fda0000702670 */
[----:B------:R-:W-:Y:S01]  /*71f0*/  @!P0 VIADD R21, R8, UR15 ;  /* 0x0000000f08158c36 */ /* 0x000fe20008000000 */
[C---:B------:R-:W-:Y:S01]  /*7200*/  @!P0 LEA R26, R7.reuse, UR7, 0x2 ;  /* 0x00000007071a8c11 */ /* 0x040fe2000f8e10ff */
[----:B------:R-:W-:Y:S01]  /*7210*/  @!P0 VIADD R25, R7, 0x1 ;  /* 0x0000000107198836 */ /* 0x000fe20000000000 */
[----:B------:R-:W-:-:S03]  /*7220*/  LOP3.LUT R8, R22, 0x1fff, RZ, 0xc0, !PT ;  /* 0x00001fff16087812 */ /* 0x000fc600078ec0ff */
[----:B------:R0:W-:Y:S01]  /*7230*/  @!P0 STL [R26+0x118], R21 ;  /* 0x000118151a008387 */ /* 0x0001e20000100800 */
[----:B------:R-:W-:Y:S01]  /*7240*/  ISETP.GE.U32.AND P1, PT, R25, R6, PT ;  /* 0x000000061900720c */ /* 0x000fe20003f26070 */
[----:B------:R-:W-:-:S12]  /*7250*/  @!P0 IMAD.MOV.U32 R7, RZ, RZ, R25 ;  /* 0x000000ffff078224 */ /* 0x000fd800078e0019 */
[----:B0-----:R-:W-:Y:S05]  /*7260*/  @P1 BRA `(.L_x_58) ;  /* 0x00000000002c1947 */ /* 0x001fea0003800000 */
[----:B------:R-:W-:Y:S02]  /*7270*/  IMAD R20, R8, 0x8, R23 ;  /* 0x0000000808147824 */ /* 0x000fe400078e0217 */
[----:B------:R-:W-:-:S04]  /*7280*/  IMAD.MOV.U32 R7, RZ, RZ, RZ ;  /* 0x000000ffff077224 */ /* 0x000fc800078e00ff */
[----:B------:R-:W0:Y:S02]  /*7290*/  LDS.64 R20, [R20] ;  /* 0x0000000014147984 */ /* 0x000e240000000a00 */
[----:B0-----:R-:W-:-:S04]  /*72a0*/  ISETP.NE.U32.AND P0, PT, R20, RZ, PT ;  /* 0x000000ff1400720c */ /* 0x001fc80003f05070 */
[----:B------:R-:W-:-:S04]  /*72b0*/  ISETP.NE.AND.EX P0, PT, R21, RZ, PT, P0 ;  /* 0x000000ff1500720c */ /* 0x000fc80003f05300 */
[----:B------:R-:W-:-:S13]  /*72c0*/  ISETP.EQ.OR P0, PT, R24, 0x100, P0 ;  /* 0x000001001800780c */ /* 0x000fda0000702670 */
[----:B------:R-:W-:Y:S01]  /*72d0*/  @!P0 VIADD R21, R8, UR15 ;  /* 0x0000000f08158c36 */ /* 0x000fe20008000000 */
[----:B------:R-:W-:Y:S01]  /*72e0*/  @!P0 LEA R22, R25, UR7, 0x2 ;  /* 0x0000000719168c11 */ /* 0x000fe2000f8e10ff */
[--C-:B------:R-:W-:Y:S02]  /*72f0*/  IMAD.MOV.U32 R8, RZ, RZ, R24.reuse ;  /* 0x000000ffff087224 */ /* 0x100fe400078e0018 */
[----:B------:R-:W-:Y:S02]  /*7300*/  @!P0 IMAD.MOV.U32 R8, RZ, RZ, R24 ;  /* 0x000000ffff088224 */ /* 0x000fe400078e0018 */
[----:B------:R0:W-:Y:S05]  /*7310*/  @!P0 STL [R22+0x118], R21 ;  /* 0x0001181516008387 */ /* 0x0001ea0000100800 */
.L_x_58:
[----:B------:R-:W-:Y:S05]  /*7320*/  BSYNC.RECONVERGENT B3 ;  /* 0x0000000000037941 */ /* 0x000fea0003800200 */
.L_x_57:
[----:B------:R-:W2:Y:S01]  /*7330*/  LDL R24, [R1+0x114] ;  /* 0x0001140001187983 */ /* 0x000ea20000100800 */
[----:B------:R-:W-:Y:S01]  /*7340*/  LOP3.LUT P0, R20, R19, 0xff, RZ, 0xc0, !PT ;  /* 0x000000ff13147812 */ /* 0x000fe2000780c0ff */
[----:B------:R-:W-:Y:S01]  /*7350*/  BSSY.RECONVERGENT B3, `(.L_x_59) ;  /* 0x00001a8000037945 */ /* 0x000fe20003800200 */
[----:B0-----:R-:W-:Y:S01]  /*7360*/  IMAD.MOV.U32 R21, RZ, RZ, RZ ;  /* 0x000000ffff157224 */ /* 0x001fe200078e00ff */
[----:B------:R0:W-:Y:S01]  /*7370*/  STL [R1+0x110], R8 ;  /* 0x0001100801007387 */ /* 0x0001e20000100800 */
[----:B--2---:R-:W-:-:S09]  /*7380*/  IMAD.MOV.U32 R22, RZ, RZ, R24 ;  /* 0x000000ffff167224 */ /* 0x004fd200078e0018 */
[----:B0-----:R-:W-:Y:S05]  /*7390*/  @!P0 BRA `(.L_x_60) ;  /* 0x00000018008c8947 */ /* 0x001fea0003800000 */
[----:B------:R-:W0:Y:S01]  /*73a0*/  S2R R25, SR_CgaCtaId ;  /* 0x0000000000197919 */ /* 0x000e220000008800 */
[----:B------:R-:W-:Y:S01]  /*73b0*/  MOV R8, 0x400 ;  /* 0x0000040000087802 */ /* 0x000fe20000000f00 */
[----:B------:R-:W-:Y:S02]  /*73c0*/  IMAD.MOV.U32 R23, RZ, RZ, RZ ;  /* 0x000000ffff177224 */ /* 0x000fe400078e00ff */
[----:B------:R-:W-:Y:S02]  /*73d0*/  VIADD R22, R24, 0x100 ;  /* 0x0000010018167836 */ /* 0x000fe40000000000 */
[----:B------:R-:W-:Y:S02]  /*73e0*/  VIADD R8, R8, 0x410 ;  /* 0x0000041008087836 */ /* 0x000fe40000000000 */
[----:B------:R-:W-:Y:S01]  /*73f0*/  IMAD.MOV.U32 R21, RZ, RZ, 0x1 ;  /* 0x00000001ff157424 */ /* 0x000fe200078e00ff */
[----:B------:R-:W-:Y:S02]  /*7400*/  LOP3.LUT R22, R22, 0x1fff, RZ, 0xc0, !PT ;  /* 0x00001fff16167812 */ /* 0x000fe400078ec0ff */
[----:B0-----:R-:W-:-:S05]  /*7410*/  LEA R25, R25, R8, 0x18 ;  /* 0x0000000819197211 */ /* 0x001fca00078ec0ff */
[----:B------:R-:W-:-:S06]  /*7420*/  IMAD R26, R24, 0x4, R25 ;  /* 0x00000004181a7824 */ /* 0x000fcc00078e0219 */
[----:B------:R-:W0:Y:S02]  /*7430*/  LDS R26, [R26+0x10000] ;  /* 0x010000001a1a7984 */ /* 0x000e240000000800 */
[----:B0-----:R-:W-:-:S04]  /*7440*/  ISETP.NE.AND P0, PT, R26, RZ, PT ;  /* 0x000000ff1a00720c */ /* 0x001fc80003f05270 */
        /* <DEDUP_REMOVED lines=9> */
[----:B------:R-:W0:Y:S02]  /*74e0*/  LDS R26, [R26+0x10000] ;  /* 0x010000001a1a7984 */ /* 0x000e240000000800 */
[----:B0-----:R-:W-:-:S04]  /*74f0*/  ISETP.NE.AND P0, PT, R26, RZ, PT ;  /* 0x000000ff1a00720c */ /* 0x001fc80003f05270 */
        /* <DEDUP_REMOVED lines=10> */
[----:B------:R-:W0:Y:S02]  /*75a0*/  LDS R26, [R26+0x10000] ;  /* 0x010000001a1a7984 */ /* 0x000e240000000800 */
[----:B0-----:R-:W-:-:S04]  /*75b0*/  ISETP.NE.AND P0, PT, R26, RZ, PT ;  /* 0x000000ff1a00720c */ /* 0x001fc80003f05270 */
        /* <DEDUP_REMOVED lines=180> */
[----:B------:R-:W0:Y:S02]  /*8100*/  LDS R23, [R23+0x10000] ;  /* 0x0100000017177984 */ /* 0x000e240000000800 */
[----:B0-----:R-:W-:-:S04]  /*8110*/  ISETP.NE.AND P0, PT, R23, RZ, PT ;  /* 0x000000ff1700720c */ /* 0x001fc80003f05270 */
        /* <DEDUP_REMOVED lines=182> */
[----:B------:R-:W0:Y:S02]  /*8c80*/  LDS R26, [R26+0x10000] ;  /* 0x010000001a1a7984 */ /* 0x000e240000000800 */
[----:B0-----:R-:W-:-:S04]  /*8c90*/  ISETP.NE.AND P0, PT, R26, RZ, PT ;  /* 0x000000ff1a00720c */ /* 0x001fc80003f05270 */
        /* <DEDUP_REMOVED lines=11> */
[----:B------:R-:W0:Y:S02]  /*8d50*/  LDS R25, [R25+0x10000] ;  /* 0x0100000019197984 */ /* 0x000e240000000800 */
[----:B0-----:R-:W-:-:S04]  /*8d60*/  ISETP.NE.AND P0, PT, R25, RZ, PT ;  /* 0x000000ff1900720c */ /* 0x001fc80003f05270 */
[----:B------:R-:W-:-:S13]  /*8d70*/  ISETP.EQ.OR P0, PT, R8, 0x100, P0 ;  /* 0x000001000800780c */ /* 0x000fda0000702670 */
[----:B------:R-:W-:Y:S01]  /*8d80*/  @!P0 VIADD R24, R22, UR15 ;  /* 0x0000000f16188c36 */ /* 0x000fe20008000000 */
[----:B------:R-:W-:Y:S01]  /*8d90*/  @!P0 LEA R23, R23, UR7, 0x2 ;  /* 0x0000000717178c11 */ /* 0x000fe2000f8e10ff */
[--C-:B------:R-:W-:Y:S02]  /*8da0*/  IMAD.MOV.U32 R22, RZ, RZ, R8.reuse ;  /* 0x000000ffff167224 */ /* 0x100fe400078e0008 */
[----:B------:R-:W-:Y:S02]  /*8db0*/  @!P0 IMAD.MOV.U32 R22, RZ, RZ, R8 ;  /* 0x000000ffff168224 */ /* 0x000fe400078e0008 */
[----:B------:R0:W-:Y:S05]  /*8dc0*/  @!P0 STL [R23+0x198], R24 ;  /* 0x0001981817008387 */ /* 0x0001ea0000100800 */
.L_x_60:
[----:B------:R-:W-:Y:S05]  /*8dd0*/  BSYNC.RECONVERGENT B3 ;  /* 0x0000000000037941 */ /* 0x000fea0003800200 */
.L_x_59:
[----:B-----5:R-:W-:Y:S01]  /*8de0*/  VIADD R0, R0, 0x1 ;  /* 0x0000000100007836 */ /* 0x020fe20000000000 */
[----:B------:R-:W-:Y:S01]  /*8df0*/  ISETP.GE.U32.AND P0, PT, R7, R6, PT ;  /* 0x000000060700720c */ /* 0x000fe20003f06070 */
[----:B------:R1:W-:Y:S01]  /*8e00*/  STL [R1+0x114], R22 ;  /* 0x0001141601007387 */ /* 0x0003e20000100800 */
[----:B------:R-:W-:Y:S02]  /*8e10*/  IADD3 R7, PT, PT, R3, 0x1, -R2 ;  /* 0x0000000103077810 */ /* 0x000fe40007ffe802 */
[----:B------:R-:W-:-:S04]  /*8e20*/  LOP3.LUT R0, R0, 0xff, RZ, 0xc0, !PT ;  /* 0x000000ff00007812 */ /* 0x000fc800078ec0ff */
[----:B------:R-:W-:-:S04]  /*8e30*/  ISETP.LT.U32.OR P0, PT, R7, R0, !P0 ;  /* 0x000000000700720c */ /* 0x000fc80004701470 */
[----:B------:R-:W-:-:S13]  /*8e40*/  ISETP.LT.U32.OR P0, PT, R21, R20, P0 ;  /* 0x000000141500720c */ /* 0x000fda0000701470 */
[----:B------:R-:W-:Y:S05]  /*8e50*/  @P0 BREAK B2 ;  /* 0x0000000000020942 */ /* 0x000fea0003800000 */
[----:B------:R-:W-:Y:S05]  /*8e60*/  @P0 BREAK B0 ;  /* 0x0000000000000942 */ /* 0x000fea0003800000 */
[----:B-1----:R-:W-:Y:S05]  /*8e70*/  @P0 BRA `(.L_x_15) ;  /* 0x000002c4004c0947 */ /* 0x002fea0003800000 */
[----:B------:R-:W-:Y:S01]  /*8e80*/  ISETP.NE.AND P0, PT, R19, RZ, PT ;  /* 0x000000ff1300720c */ /* 0x000fe20003f05270 */
[----:B------:R-:W-:-:S12]  /*8e90*/  BSSY B3, `(.L_x_61) ;  /* 0x0000020000037945 */ /* 0x000fd80003800000 */
[----:B------:R-:W-:Y:S05]  /*8ea0*/  @!P0 BRA `(.L_x_62) ;  /* 0x0000000000788947 */ /* 0x000fea0003800000 */
[----:B------:R-:W-:Y:S01]  /*8eb0*/  BSSY B4, `(.L_x_63) ;  /* 0x000001c000047945 */ /* 0x000fe20003800000 */
[----:B------:R-:W-:-:S07]  /*8ec0*/  IMAD.MOV.U32 R0, RZ, RZ, RZ ;  /* 0x000000ffff007224 */ /* 0x000fce00078e00ff */
.L_x_64:
[----:B------:R-:W-:-:S05]  /*8ed0*/  LEA R6, R0, UR7, 0x2 ;  /* 0x0000000700067c11 */ /* 0x000fca000f8e10ff */
[----:B------:R-:W2:Y:S01]  /*8ee0*/  LDL R19, [R6+0x198] ;  /* 0x0001980006137983 */ /* 0x000ea20000100800 */
[----:B------:R-:W-:Y:S05]  /*8ef0*/  YIELD ;  /* 0x0000000000007946 */ /* 0x000fea0003800000 */
[----:B--2---:R-:W-:-:S04]  /*8f00*/  SHF.R.U32.HI R4, RZ, 0xd, R19 ;  /* 0x0000000dff047819 */ /* 0x004fc80000011613 */
[----:B------:R-:W-:-:S04]  /*8f10*/  ISETP.NE.AND P0, PT, R4, UR14, PT ;  /* 0x0000000e04007c0c */ /* 0x000fc8000bf05270 */
[----:B------:R-:W-:-:S13]  /*8f20*/  ISETP.EQ.OR P0, PT, R19, RZ, P0 ;  /* 0x000000ff1300720c */ /* 0x000fda0000702670 */
[----:B------:R-:W1:Y:S01]  /*8f30*/  @!P0 S2R R5, SR_CgaCtaId ;  /* 0x0000000000058919 */ /* 0x000e620000008800 */
[----:B------:R-:W-:Y:S01]  /*8f40*/  @!P0 MOV R4, 0x400 ;  /* 0x0000040000048802 */ /* 0x000fe20000000f00 */
[----:B------:R-:W-:Y:S01]  /*8f50*/  @!P0 VIADD R7, R19, -UR15 ;  /* 0x8000000f13078c36 */ /* 0x000fe20008000000 */
[----:B------:R-:W2:Y:S03]  /*8f60*/  @!P0 S2R R21, SR_SWINHI ;  /* 0x0000000000158919 */ /* 0x000ea60000002f00 */
[----:B------:R-:W-:-:S05]  /*8f70*/  @!P0 VIADD R4, R4, 0x410 ;  /* 0x0000041004048836 */ /* 0x000fca0000000000 */
[----:B-1----:R-:W-:-:S04]  /*8f80*/  @!P0 LEA R4, R5, R4, 0x18 ;  /* 0x0000000405048211 */ /* 0x002fc800078ec0ff */
[----:B------:R-:W-:Y:S02]  /*8f90*/  @!P0 MOV R4, R4 ;  /* 0x0000000400048202 */ /* 0x000fe40000000f00 */
[----:B--2---:R-:W-:-:S03]  /*8fa0*/  @!P0 MOV R5, R21 ;  /* 0x0000001500058202 */ /* 0x004fc60000000f00 */
[----:B------:R-:W-:-:S04]  /*8fb0*/  @!P0 IMAD.WIDE.U32 R4, R7, 0x4, R4 ;  /* 0x0000000407048825 */ /* 0x000fc800078e0004 */
[----:B------:R-:W-:Y:S01]  /*8fc0*/  @P0 IMAD.WIDE.U32 R6, R19, 0x4, R12 ;  /* 0x0000000413060825 */ /* 0x000fe200078e000c */
[----:B------:R-:W-:-:S03]  /*8fd0*/  @!P0 IADD3 R4, P1, PT, R4, 0x10000, RZ ;  /* 0x0001000004048810 */ /* 0x000fc60007f3e0ff */
[----:B------:R-:W-:Y:S02]  /*8fe0*/  IMAD.MOV.U32 R19, RZ, RZ, -0x7 ;  /* 0xfffffff9ff137424 */ /* 0x000fe400078e00ff */
[----:B------:R-:W-:Y:S02]  /*8ff0*/  @!P0 IMAD.X R5, RZ, RZ, R5, P1 ;  /* 0x000000ffff058224 */ /* 0x000fe400008e0605 */
[----:B------:R-:W-:Y:S02]  /*9000*/  @P0 IMAD.MOV.U32 R4, RZ, RZ, R6 ;  /* 0x000000ffff040224 */ /* 0x000fe400078e0006 */
[----:B------:R-:W-:-:S05]  /*9010*/  @P0 IMAD.MOV.U32 R5, RZ, RZ, R7 ;  /* 0x000000ffff050224 */ /* 0x000fca00078e0007 */
[----:B------:R1:W-:Y:S04]  /*9020*/  ATOM.E.EXCH.STRONG.GPU PT, RZ, desc[UR8][R4.64], R19 ;  /* 0x8000001304ff798a */ /* 0x0003e8000c1ef108 */
[----:B------:R-:W2:Y:S01]  /*9030*/  LDG.E R7, desc[UR8][R14.64+0x34] ;  /* 0x000034080e077981 */ /* 0x000ea2000c1e1900 */
[----:B------:R-:W-:-:S05]  /*9040*/  VIADD R0, R0, 0x1 ;  /* 0x0000000100007836 */ /* 0x000fca0000000000 */
[----:B--2---:R-:W-:-:S13]  /*9050*/  ISETP.GE.U32.AND P0, PT, R0, R7, PT ;  /* 0x000000070000720c */ /* 0x004fda0003f06070 */
[----:B-1----:R-:W-:Y:S05]  /*9060*/  @!P0 BRA `(.L_x_64) ;  /* 0xfffffffc00988947 */ /* 0x002fea000383ffff */
[----:B------:R-:W-:Y:S05]  /*9070*/  BSYNC B4 ;  /* 0x0000000000047941 */ /* 0x000fea0003800000 */
.L_x_63:
[----:B------:R1:W5:Y:S02]  /*9080*/  LDG.E R18, desc[UR8][R14.64+0x30] ;  /* 0x000030080e127981 */ /* 0x000364000c1e1900 */
.L_x_62:
[----:B------:R-:W-:Y:S05]  /*9090*/  BSYNC B3 ;  /* 0x0000000000037941 */ /* 0x000fea0003800000 */
.L_x_61:
[----:B-----5:R-:W-:Y:S01]  /*90a0*/  ISETP.NE.AND P0, PT, R18, RZ, PT ;  /* 0x000000ff1200720c */ /* 0x020fe20003f05270 */
[----:B------:R-:W-:-:S12]  /*90b0*/  BSSY B3, `(.L_x_65) ;  /* 0x000003c000037945 */ /* 0x000fd80003800000 */
[----:B------:R-:W-:Y:S05]  /*90c0*/  @!P0 BRA `(.L_x_66) ;  /* 0x0000000000e88947 */ /* 0x000fea0003800000 */
[----:B------:R-:W2:Y:S01]  /*90d0*/  LDC.64 R4, c[0x0][0x380] ;  /* 0x0000e000ff047b82 */ /* 0x000ea20000000a00 */
[----:B------:R-:W-:-:S07]  /*90e0*/  IMAD.MOV.U32 R19, RZ, RZ, RZ ;  /* 0x000000ffff137224 */ /* 0x000fce00078e00ff */
.L_x_75:
[----:B------:R-:W-:-:S06]  /*90f0*/  IMAD.WIDE.U32 R20, R19, 0x8, R16 ;  /* 0x0000000813147825 */ /* 0x000fcc00078e0010 */
[----:B------:R-:W4:Y:S01]  /*9100*/  LDG.E.64 R20, desc[UR8][R20.64+0x138] ;  /* 0x0001380814147981 */ /* 0x000f22000c1e1b00 */
[----:B0-----:R-:W-:-:S06]  /*9110*/  LEA R23, R19, UR7, 0x2 ;  /* 0x0000000713177c11 */ /* 0x001fcc000f8e10ff */
[----:B------:R-:W5:Y:S01]  /*9120*/  LDL R23, [R23+0x118] ;  /* 0x0001180017177983 */ /* 0x000f620000100800 */
[----:B----4-:R-:W-:Y:S02]  /*9130*/  LOP3.LUT P0, RZ, R20, 0x4, RZ, 0xc0, !PT ;  /* 0x0000000414ff7812 */ /* 0x010fe4000780c0ff */
[----:B------:R-:W-:-:S11]  /*9140*/  SHF.R.U32.HI R6, RZ, 0x3, R20 ;  /* 0x00000003ff067819 */ /* 0x000fd60000011614 */
[----:B------:R-:W-:-:S05]  /*9150*/  @P0 LEA R0, R6, UR7, 0x2 ;  /* 0x0000000706000c11 */ /* 0x000fca000f8e10ff */
[----:B------:R0:W5:Y:S01]  /*9160*/  @P0 LDL R6, [R0+0x118] ;  /* 0x0001180000060983 */ /* 0x0001620000100800 */
[----:B------:R-:W-:Y:S05]  /*9170*/  YIELD ;  /* 0x0000000000007946 */ /* 0x000fea0003800000 */
[----:B------:R-:W-:Y:S01]  /*9180*/  BSSY.RECONVERGENT B4, `(.L_x_67) ;  /* 0x0000008000047945 */ /* 0x000fe20003800200 */
[----:B------:R-:W-:Y:S02]  /*9190*/  LOP3.LUT P1, RZ, R21, 0x4, RZ, 0xc0, !PT ;  /* 0x0000000415ff7812 */ /* 0x000fe4000782c0ff */
[----:B------:R-:W-:Y:S01]  /*91a0*/  LOP3.LUT R7, R20, 0x7, RZ, 0xc0, !PT ;  /* 0x0000000714077812 */ /* 0x000fe200078ec0ff */
[----:B------:R-:W-:Y:S10]  /*91b0*/  @P0 BRA `(.L_x_68) ;  /* 0x0000000000100947 */ /* 0x000ff40003800000 */
[----:B------:R-:W-:-:S13]  /*91c0*/  LOP3.LUT P0, RZ, R20, 0x3, RZ, 0xc0, !PT ;  /* 0x0000000314ff7812 */ /* 0x000fda000780c0ff */
[----:B------:R-:W-:Y:S05]  /*91d0*/  @P0 BRA `(.L_x_68) ;  /* 0x0000000000080947 */ /* 0x000fea0003800000 */
[----:B-----5:R-:W-:-:S06]  /*91e0*/  LEA R6, R6, UR7, 0x2 ;  /* 0x0000000706067c11 */ /* 0x020fcc000f8e10ff */
[----:B------:R-:W5:Y:S02]  /*91f0*/  LDL R6, [R6+0x198] ;  /* 0x0001980006067983 */ /* 0x000f640000100800 */
.L_x_68:
[----:B------:R-:W-:Y:S05]  /*9200*/  BSYNC.RECONVERGENT B4 ;  /* 0x0000000000047941 */ /* 0x000fea0003800200 */
.L_x_67:
[----:B------:R-:W-:Y:S01]  /*9210*/  BSSY.RECONVERGENT B4, `(.L_x_69) ;  /* 0x000000b000047945 */ /* 0x000fe20003800200 */
[----:B-----5:R-:W-:Y:S01]  /*9220*/  IMAD R6, R6, 0x8, R7 ;  /* 0x0000000806067824 */ /* 0x020fe200078e0207 */
[----:B0-----:R-:W-:Y:S02]  /*9230*/  SHF.R.U32.HI R0, RZ, 0x3, R21 ;  /* 0x00000003ff007819 */ /* 0x001fe40000011615 */
[----:B------:R-:W-:Y:S05]  /*9240*/  @!P1 BRA `(.L_x_70) ;  /* 0x00000000000c9947 */ /* 0x000fea0003800000 */
[----:B------:R-:W-:-:S06]  /*9250*/  IMAD.U32 R0, R0, 0x4, R1 ;  /* 0x0000000400007824 */ /* 0x000fcc00078e0001 */
[----:B------:R-:W5:Y:S01]  /*9260*/  LDL R0, [R0+0x118] ;  /* 0x0001180000007983 */ /* 0x000f620000100800 */
[----:B------:R-:W-:Y:S05]  /*9270*/  BRA `(.L_x_71) ;  /* 0x0000000000107947 */ /* 0x000fea0003800000 */
.L_x_70:
[----:B------:R-:W-:-:S13]  /*9280*/  LOP3.LUT P0, RZ, R21, 0x3, RZ, 0xc0, !PT ;  /* 0x0000000315ff7812 */ /* 0x000fda000780c0ff */
[----:B------:R-:W-:Y:S05]  /*9290*/  @P0 BRA `(.L_x_71) ;  /* 0x0000000000080947 */ /* 0x000fea0003800000 */
[----:B------:R-:W-:-:S06]  /*92a0*/  IMAD.U32 R0, R0, 0x4, R1 ;  /* 0x0000000400007824 */ /* 0x000fcc00078e0001 */
[----:B------:R-:W5:Y:S02]  /*92b0*/  LDL R0, [R0+0x198] ;  /* 0x0001980000007983 */ /* 0x000f640000100800 */
.L_x_71:
[----:B------:R-:W-:Y:S05]  /*92c0*/  BSYNC.RECONVERGENT B4 ;  /* 0x0000000000047941 */ /* 0x000fea0003800200 */
.L_x_69:
[----:B------:R-:W-:Y:S01]  /*92d0*/  SHF.R.U32.HI R7, RZ, 0xd, R23 ;  /* 0x0000000dff077819 */ /* 0x000fe20000011617 */
[----:B------:R-:W-:Y:S01]  /*92e0*/  BSSY.RECONVERGENT B4, `(.L_x_72) ;  /* 0x0000012000047945 */ /* 0x000fe20003800200 */
[----:B------:R-:W-:Y:S02]  /*92f0*/  LOP3.LUT R21, R21, 0x7, RZ, 0xc0, !PT ;  /* 0x0000000715157812 */ /* 0x000fe400078ec0ff */
[----:B------:R-:W-:-:S03]  /*9300*/  ISETP.NE.AND P0, PT, R7, UR14, PT ;  /* 0x0000000e07007c0c */ /* 0x000fc6000bf05270 */
[----:B-----5:R-:W-:-:S10]  /*9310*/  IMAD R7, R0, 0x8, R21 ;  /* 0x0000000800077824 */ /* 0x020fd400078e0215 */
[----:B------:R-:W-:Y:S05]  /*9320*/  @P0 BRA `(.L_x_73) ;  /* 0x0000000000280947 */ /* 0x000fea0003800000 */
[----:B------:R-:W0:Y:S01]  /*9330*/  S2R R21, SR_CgaCtaId ;  /* 0x0000000000157919 */ /* 0x000e220000008800 */
[----:B------:R-:W-:Y:S01]  /*9340*/  MOV R0, 0x400 ;  /* 0x0000040000007802 */ /* 0x000fe20000000f00 */
[----:B------:R-:W-:Y:S01]  /*9350*/  VIADD R23, R23, -UR15 ;  /* 0x8000000f17177c36 */ /* 0x000fe20008000000 */
[----:B------:R-:W4:Y:S03]  /*9360*/  S2R R8, SR_SWINHI ;  /* 0x0000000000087919 */ /* 0x000f260000002f00 */
[----:B------:R-:W-:-:S05]  /*9370*/  VIADD R0, R0, 0x410 ;  /* 0x0000041000007836 */ /* 0x000fca0000000000 */
[----:B0-----:R-:W-:-:S04]  /*9380*/  LEA R21, R21, R0, 0x18 ;  /* 0x0000000015157211 */ /* 0x001fc800078ec0ff */
[----:B------:R-:W-:Y:S02]  /*9390*/  MOV R20, R21 ;  /* 0x0000001500147202 */ /* 0x000fe40000000f00 */
[----:B----4-:R-:W-:-:S03]  /*93a0*/  MOV R21, R8 ;  /* 0x0000000800157202 */ /* 0x010fc60000000f00 */
[----:B------:R-:W-:Y:S01]  /*93b0*/  IMAD.WIDE.U32 R20, R23, 0x8, R20 ;  /* 0x0000000817147825 */ /* 0x000fe200078e0014 */
[----:B------:R-:W-:Y:S06]  /*93c0*/  BRA `(.L_x_74) ;  /* 0x00000000000c7947 */ /* 0x000fec0003800000 */
.L_x_73:
[----:B--2---:R-:W-:-:S03]  /*93d0*/  IMAD.WIDE.U32 R20, R23, 0x8, R4 ;  /* 0x0000000817147825 */ /* 0x004fc600078e0004 */
[----:B------:R-:W-:-:S05]  /*93e0*/  IADD3 R20, P0, PT, R20, 0x800000, RZ ;  /* 0x0080000014147810 */ /* 0x000fca0007f1e0ff */
[----:B------:R-:W-:-:S08]  /*93f0*/  IMAD.X R21, RZ, RZ, R21, P0 ;  /* 0x000000ffff157224 */ /* 0x000fd000000e0615 */
.L_x_74:
[----:B------:R-:W-:Y:S05]  /*9400*/  BSYNC.RECONVERGENT B4 ;  /* 0x0000000000047941 */ /* 0x000fea0003800200 */
.L_x_72:
[----:B------:R0:W-:Y:S01]  /*9410*/  ATOM.E.EXCH.64.STRONG.GPU P0, RZ, desc[UR8][R20.64], R6 ;  /* 0x8000000614ff798a */ /* 0x0001e2000c10f508 */
[----:B------:R-:W-:-:S03]  /*9420*/  VIADD R19, R19, 0x1 ;  /* 0x0000000113137836 */ /* 0x000fc60000000000 */
[----:B0-----:R4:W-:Y:S04]  /*9430*/  @!P0 ST.E.64 desc[UR8][R20.64], R6 ;  /* 0x0000000614008985 */ /* 0x0019e8000c101b08 */
[----:B------:R-:W5:Y:S02]  /*9440*/  LDG.E R0, desc[UR8][R14.64+0x30] ;  /* 0x000030080e007981 */ /* 0x000f64000c1e1900 */
[----:B-----5:R-:W-:-:S13]  /*9450*/  ISETP.GE.U32.AND P0, PT, R19, R0, PT ;  /* 0x000000001300720c */ /* 0x020fda0003f06070 */
[----:B----4-:R-:W-:Y:S05]  /*9460*/  @!P0 BRA `(.L_x_75) ;  /* 0xfffffffc00208947 */ /* 0x010fea000383ffff */
.L_x_66:
[----:B------:R-:W-:Y:S05]  /*9470*/  BSYNC B3 ;  /* 0x0000000000037941 */ /* 0x000fea0003800000 */
.L_x_65:
[----:B--2---:R-:W2:Y:S01]  /*9480*/  LDG.E R5, desc[UR8][R14.64+0x38] ;  /* 0x000038080e057981 */ /* 0x004ea2000c1e1900 */
[----:B------:R-:W-:Y:S01]  /*9490*/  BSSY.RECONVERGENT B3, `(.L_x_76) ;  /* 0x000000b000037945 */ /* 0x000fe20003800200 */
[----:B--2---:R-:W-:Y:S02]  /*94a0*/  LOP3.LUT P0, RZ, R5, 0x4, RZ, 0xc0, !PT ;  /* 0x0000000405ff7812 */ /* 0x004fe4000780c0ff */
[----:B------:R-:W-:-:S11]  /*94b0*/  SHF.R.U32.HI R0, RZ, 0x3, R5 ;  /* 0x00000003ff007819 */ /* 0x000fd60000011605 */
[----:B------:R-:W-:Y:S05]  /*94c0*/  @!P0 BRA `(.L_x_77) ;  /* 0x00000000000c8947 */ /* 0x000fea0003800000 */
[----:B------:R-:W-:-:S06]  /*94d0*/  LEA R0, R0, UR7, 0x2 ;  /* 0x0000000700007c11 */ /* 0x000fcc000f8e10ff */
[----:B------:R-:W5:Y:S01]  /*94e0*/  LDL R0, [R0+0x118] ;  /* 0x0001180000007983 */ /* 0x000f620000100800 */
[----:B------:R-:W-:Y:S05]  /*94f0*/  BRA `(.L_x_78) ;  /* 0x0000000000107947 */ /* 0x000fea0003800000 */
.L_x_77:
[----:B------:R-:W-:-:S13]  /*9500*/  LOP3.LUT P0, RZ, R5, 0x3, RZ, 0xc0, !PT ;  /* 0x0000000305ff7812 */ /* 0x000fda000780c0ff */
[----:B------:R-:W-:Y:S05]  /*9510*/  @P0 BRA `(.L_x_78) ;  /* 0x0000000000080947 */ /* 0x000fea0003800000 */
[----:B------:R-:W-:-:S06]  /*9520*/  LEA R0, R0, UR7, 0x2 ;  /* 0x0000000700007c11 */ /* 0x000fcc000f8e10ff */
[----:B------:R-:W5:Y:S02]  /*9530*/  LDL R0, [R0+0x198] ;  /* 0x0001980000007983 */ /* 0x000f640000100800 */
.L_x_78:
[----:B------:R-:W-:Y:S05]  /*9540*/  BSYNC.RECONVERGENT B3 ;  /* 0x0000000000037941 */ /* 0x000fea0003800200 */
.L_x_76:
[----:B------:R-:W-:Y:S01]  /*9550*/  LOP3.LUT R5, R5, 0x7, RZ, 0xc0, !PT ;  /* 0x0000000705057812 */ /* 0x000fe200078ec0ff */
[----:B------:R-:W-:Y:S01]  /*9560*/  BSSY B3, `(.L_x_79) ;  /* 0x00000b0000037945 */ /* 0x000fe20003800000 */
[----:B------:R-:W-:-:S03]  /*9570*/  LOP3.LUT P1, RZ, R11, 0x7, RZ, 0xc0, !PT ;  /* 0x000000070bff7812 */ /* 0x000fc6000782c0ff */
[----:B-----5:R-:W-:-:S05]  /*9580*/  IMAD R0, R0, 0x8, R5 ;  /* 0x0000000800007824 */ /* 0x020fca00078e0205 */
[----:B------:R-:W-:Y:S02]  /*9590*/  SEL R6, R11, R0, !P1 ;  /* 0x000000000b067207 */ /* 0x000fe40004800000 */
[----:B------:R-:W-:Y:S02]  /*95a0*/  SEL R7, R0, R11, !P1 ;  /* 0x0000000b00077207 */ /* 0x000fe40004800000 */
[----:B------:R-:W-:-:S13]  /*95b0*/  LOP3.LUT P0, RZ, R6, 0x7, RZ, 0xc0, !PT ;  /* 0x0000000706ff7812 */ /* 0x000fda000780c0ff */
[----:B------:R-:W-:Y:S05]  /*95c0*/  @P0 BRA `(.L_x_80) ;  /* 0x0000000800300947 */ /* 0x000fea0003800000 */
.L_x_97:
[----:B------:R-:W-:Y:S01]  /*95d0*/  LOP3.LUT P0, RZ, R7, 0x7, RZ, 0xc0, !PT ;  /* 0x0000000707ff7812 */ /* 0x000fe2000780c0ff */
[----:B------:R-:W-:Y:S05]  /*95e0*/  YIELD ;  /* 0x0000000000007946 */ /* 0x000fea0003800000 */
[----:B------:R-:W-:Y:S07]  /*95f0*/  BSSY B4, `(.L_x_81) ;  /* 0x0000046000047945 */ /* 0x000fee0003800000 */
[----:B------:R-:W-:Y:S05]  /*9600*/  @P0 BRA `(.L_x_82) ;  /* 0x0000000400100947 */ /* 0x000fea0003800000 */
[----:B------:R-:W2:Y:S01]  /*9610*/  S2R R5, SR_CgaCtaId ;  /* 0x0000000000057919 */ /* 0x000ea20000008800 */
[----:B------:R-:W-:Y:S01]  /*9620*/  MOV R0, 0x400 ;  /* 0x0000040000007802 */ /* 0x000fe20000000f00 */
[----:B------:R-:W4:Y:S04]  /*9630*/  S2R R8, SR_SWINHI ;  /* 0x0000000000087919 */ /* 0x000f280000002f00 */
[----:B------:R-:W-:-:S05]  /*9640*/  VIADD R0, R0, 0x410 ;  /* 0x0000041000007836 */ /* 0x000fca0000000000 */
[----:B--2---:R-:W-:-:S04]  /*9650*/  LEA R5, R5, R0, 0x18 ;  /* 0x0000000005057211 */ /* 0x004fc800078ec0ff */
[----:B------:R-:W-:Y:S02]  /*9660*/  MOV R4, R5 ;  /* 0x0000000500047202 */ /* 0x000fe40000000f00 */
[----:B----4-:R-:W-:-:S07]  /*9670*/  MOV R5, R8 ;  /* 0x0000000800057202 */ /* 0x010fce0000000f00 */
.L_x_89:
[--C-:B------:R-:W-:Y:S01]  /*9680*/  SHF.R.U32.HI R19, RZ, 0x3, R7.reuse ;  /* 0x00000003ff137819 */ /* 0x100fe20000011607 */
[----:B0-----:R-:W-:Y:S01]  /*9690*/  IMAD.MOV.U32 R23, RZ, RZ, -0x7 ;  /* 0xfffffff9ff177424 */ /* 0x001fe200078e00ff */
[----:B------:R-:W-:Y:S01]  /*96a0*/  SHF.R.U32.HI R0, RZ, 0x10, R7 ;  /* 0x00000010ff007819 */ /* 0x000fe20000011607 */
[----:B------:R-:W-:Y:S05]  /*96b0*/  YIELD ;  /* 0x0000000000007946 */ /* 0x000fea0003800000 */
[----:B--2---:R-:W-:Y:S01]  /*96c0*/  VIADD R11, R19, -UR15 ;  /* 0x8000000f130b7c36 */ /* 0x004fe20008000000 */
        /* <DEDUP_REMOVED lines=10> */
[----:B------:R-:W2:Y:S02]  /*9770*/  ATOM.E.EXCH.STRONG.GPU PT, R8, desc[UR8][R18.64], R23 ;  /* 0x800000171208798a */ /* 0x000ea4000c1ef108 */
[----:B--2---:R-:W-:-:S04]  /*9780*/  ISETP.NE.AND P0, PT, R8, RZ, PT ;  /* 0x000000ff0800720c */ /* 0x004fc80003f05270 */
        /* <DEDUP_REMOVED lines=9> */
[----:B------:R-:W2:Y:S01]  /*9820*/  ATOMG.E.ADD.STRONG.GPU PT, R18, desc[UR8][R18.64], R7 ;  /* 0x80000007121279a8 */ /* 0x000ea200081ef108 */
[----:B------:R-:W-:Y:S01]  /*9830*/  BSSY.RECONVERGENT B6, `(.L_x_85) ;  /* 0x0000015000067945 */ /* 0x000fe20003800200 */
[----:B--2---:R-:W-:-:S13]  /*9840*/  ISETP.NE.AND P0, PT, R18, 0x1, PT ;  /* 0x000000011200780c */ /* 0x004fda0003f05270 */
[----:B------:R-:W-:Y:S05]  /*9850*/  @P0 BRA `(.L_x_86) ;  /* 0x0000000000480947 */ /* 0x000fea0003800000 */
[----:B------:R-:W0:Y:S01]  /*9860*/  S2R R7, SR_LANEID ;  /* 0x0000000000077919 */ /* 0x000e220000000000 */
[----:B------:R-:W-:Y:S01]  /*9870*/  VOTEU.ANY UR5, UPT, PT ;  /* 0x0000000000057886 */ /* 0x000fe200038e0100 */
[----:B------:R-:W-:Y:S01]  /*9880*/  IMAD.U32 R21, RZ, RZ, UR13 ;  /* 0x0000000dff157e24 */ /* 0x000fe2000f8e00ff */
[----:B------:R-:W0:Y:S01]  /*9890*/  FLO.U32 R22, UR5 ;  /* 0x0000000500167d00 */ /* 0x000e2200080e0000 */
[----:B------:R-:W-:-:S07]  /*98a0*/  IMAD.U32 R20, RZ, RZ, UR12 ;  /* 0x0000000cff147e24 */ /* 0x000fce000f8e00ff */
[----:B------:R-:W2:Y:S01]  /*98b0*/  POPC R23, UR5 ;  /* 0x0000000500177d09 */ /* 0x000ea20008000000 */
[----:B0-----:R-:W-:-:S13]  /*98c0*/  ISETP.EQ.U32.AND P0, PT, R22, R7, PT ;  /* 0x000000071600720c */ /* 0x001fda0003f02070 */
[----:B--2---:R-:W2:Y:S01]  /*98d0*/  @P0 ATOMG.E.ADD.STRONG.GPU PT, R21, desc[UR8][R20.64+0x40004], R23 ;  /* 0x84000417141509a8 */ /* 0x004ea200081ef108 */
[----:B------:R-:W0:Y:S02]  /*98e0*/  S2R R24, SR_LTMASK ;  /* 0x0000000000187919 */ /* 0x000e240000003900 */
[----:B0-----:R-:W-:-:S06]  /*98f0*/  LOP3.LUT R24, R24, UR5, RZ, 0xc0, !PT ;  /* 0x0000000518187c12 */ /* 0x001fcc000f8ec0ff */
[----:B------:R-:W0:Y:S01]  /*9900*/  POPC R24, R24 ;  /* 0x0000001800187309 */ /* 0x000e220000000000 */
[----:B--2---:R-:W0:Y:S02]  /*9910*/  SHFL.IDX PT, R7, R21, R22, 0x1f ;  /* 0x00001f1615077589 */ /* 0x004e2400000e0000 */
[----:B0-----:R-:W-:-:S04]  /*9920*/  IMAD.IADD R7, R7, 0x1, R24 ;  /* 0x0000000107077824 */ /* 0x001fc800078e0218 */
[----:B------:R-:W-:-:S05]  /*9930*/  IMAD.SHL.U32 R7, R7, 0x4, RZ ;  /* 0x0000000407077824 */ /* 0x000fca00078e00ff */
[----:B------:R-:W-:-:S04]  /*9940*/  LOP3.LUT R7, R7, 0x3fffc, RZ, 0xc0, !PT ;  /* 0x0003fffc07077812 */ /* 0x000fc800078ec0ff */
[----:B------:R-:W-:-:S05]  /*9950*/  IADD3 R18, P0, PT, R7, UR12, RZ ;  /* 0x0000000c07127c10 */ /* 0x000fca000ff1e0ff */
[----:B------:R-:W-:-:S05]  /*9960*/  IMAD.X R19, RZ, RZ, UR13, P0 ;  /* 0x0000000dff137e24 */ /* 0x000fca00080e06ff */
[----:B------:R0:W-:Y:S03]  /*9970*/  STG.E desc[UR8][R18.64], R0 ;  /* 0x0000000012007986 */ /* 0x0001e6000c101908 */
.L_x_86:
[----:B------:R-:W-:Y:S05]  /*9980*/  BSYNC.RECONVERGENT B6 ;  /* 0x0000000000067941 */ /* 0x000fea0003800200 */
.L_x_85:
[----:B------:R-:W-:Y:S05]  /*9990*/  BRA `(.L_x_87) ;  /* 0x0000000000087947 */ /* 0x000fea0003800000 */
.L_x_84:
[----:B------:R-:W-:-:S13]  /*99a0*/  ISETP.NE.AND P0, PT, R7, RZ, PT ;  /* 0x000000ff0700720c */ /* 0x000fda0003f05270 */
[----:B------:R-:W-:Y:S05]  /*99b0*/  @P0 BRA `(.L_x_88) ;  /* 0x0000000000080947 */ /* 0x000fea0003800000 */
.L_x_87:
[----:B0-----:R-:W-:Y:S02]  /*99c0*/  IMAD.MOV.U32 R18, RZ, RZ, R10 ;  /* 0x000000ffff127224 */ /* 0x001fe400078e000a */
[----:B------:R-:W-:-:S07]  /*99d0*/  IMAD.MOV.U32 R19, RZ, RZ, R11 ;  /* 0x000000ffff137224 */ /* 0x000fce00078e000b */
.L_x_88:
[----:B------:R-:W-:Y:S05]  /*99e0*/  BSYNC.RECONVERGENT B5 ;  /* 0x0000000000057941 */ /* 0x000fea0003800200 */
.L_x_83:
[----:B------:R-:W-:Y:S01]  /*99f0*/  LOP3.LUT P0, RZ, R8, 0x7, RZ, 0xc0, !PT ;  /* 0x0000000708ff7812 */ /* 0x000fe2000780c0ff */
[----:B------:R-:W-:Y:S02]  /*9a00*/  IMAD.MOV.U32 R10, RZ, RZ, R18 ;  /* 0x000000ffff0a7224 */ /* 0x000fe400078e0012 */
[----:B------:R-:W-:Y:S02]  /*9a10*/  IMAD.MOV.U32 R11, RZ, RZ, R19 ;  /* 0x000000ffff0b7224 */ /* 0x000fe400078e0013 */
[----:B------:R-:W-:-:S03]  /*9a20*/  IMAD.MOV.U32 R7, RZ, RZ, R8 ;  /* 0x000000ffff077224 */ /* 0x000fc600078e0008 */
[----:B------:R2:W-:Y:S05]  /*9a30*/  ATOM.E.EXCH.STRONG.GPU PT, RZ, desc[UR8][R10.64], RZ ;  /* 0x800000ff0aff798a */ /* 0x0005ea000c1ef108 */
[----:B------:R-:W-:Y:S05]  /*9a40*/  @!P0 BRA `(.L_x_89) ;  /* 0xfffffffc000c8947 */ /* 0x000fea000383ffff */
.L_x_82:
[----:B------:R-:W-:Y:S05]  /*9a50*/  BSYNC B4 ;  /* 0x0000000000047941 */ /* 0x000fea0003800000 */
.L_x_81:
[----:B------:R-:W4:Y:S01]  /*9a60*/  S2R R5, SR_CgaCtaId ;  /* 0x0000000000057919 */ /* 0x000f220000008800 */
[----:B------:R-:W-:Y:S02]  /*9a70*/  MOV R0, 0x400 ;  /* 0x0000040000007802 */ /* 0x000fe40000000f00 */
[----:B--2---:R-:W-:Y:S01]  /*9a80*/  SHF.R.U32.HI R11, RZ, 0x3, R6 ;  /* 0x00000003ff0b7819 */ /* 0x004fe20000011606 */
[----:B------:R-:W2:Y:S02]  /*9a90*/  S2R R8, SR_SWINHI ;  /* 0x0000000000087919 */ /* 0x000ea40000002f00 */
[----:B------:R-:W-:Y:S02]  /*9aa0*/  VIADD R0, R0, 0x410 ;  /* 0x0000041000007836 */ /* 0x000fe40000000000 */
[----:B------:R-:W-:-:S03]  /*9ab0*/  VIADD R19, R11, -UR15 ;  /* 0x8000000f0b137c36 */ /* 0x000fc60008000000 */
[----:B----4-:R-:W-:Y:S02]  /*9ac0*/  LEA R5, R5, R0, 0x18 ;  /* 0x0000000005057211 */ /* 0x010fe400078ec0ff */
[----:B------:R-:W-:Y:S02]  /*9ad0*/  SHF.R.U32.HI R0, RZ, 0x10, R6 ;  /* 0x00000010ff007819 */ /* 0x000fe40000011606 */
[----:B------:R-:W-:Y:S02]  /*9ae0*/  MOV R4, R5 ;  /* 0x0000000500047202 */ /* 0x000fe40000000f00 */
[----:B--2---:R-:W-:Y:S02]  /*9af0*/  MOV R5, R8 ;  /* 0x0000000800057202 */ /* 0x004fe40000000f00 */
[----:B------:R-:W-:Y:S01]  /*9b00*/  ISETP.NE.AND P1, PT, R0, UR14, PT ;  /* 0x0000000e00007c0c */ /* 0x000fe2000bf25270 */
[----:B------:R-:W-:-:S03]  /*9b10*/  IMAD.WIDE.U32 R4, R19, 0x4, R4 ;  /* 0x0000000413047825 */ /* 0x000fc600078e0004 */
        /* <DEDUP_REMOVED lines=9> */
[----:B--2---:R-:W-:-:S13]  /*9bb0*/  ISETP.NE.AND P0, PT, R8, -0x7, PT ;  /* 0xfffffff90800780c */ /* 0x004fda0003f05270 */
        /* <DEDUP_REMOVED lines=12> */
[----:B------:R-:W2:Y:S01]  /*9c80*/  S2R R11, SR_LANEID ;  /* 0x00000000000b7919 */ /* 0x000ea20000000000 */
[----:B------:R-:W-:Y:S01]  /*9c90*/  VOTEU.ANY UR5, UPT, PT ;  /* 0x0000000000057886 */ /* 0x000fe200038e0100 */
[----:B------:R-:W-:Y:S01]  /*9ca0*/  IMAD.U32 R19, RZ, RZ, UR13 ;  /* 0x0000000dff137e24 */ /* 0x000fe2000f8e00ff */
[----:B------:R-:W2:Y:S01]  /*9cb0*/  FLO.U32 R20, UR5 ;  /* 0x0000000500147d00 */ /* 0x000ea200080e0000 */
[----:B------:R-:W-:-:S07]  /*9cc0*/  IMAD.U32 R18, RZ, RZ, UR12 ;  /* 0x0000000cff127e24 */ /* 0x000fce000f8e00ff */
[----:B------:R-:W4:Y:S01]  /*9cd0*/  POPC R21, UR5 ;  /* 0x0000000500157d09 */ /* 0x000f220008000000 */
[----:B--2---:R-:W-:-:S13]  /*9ce0*/  ISETP.EQ.U32.AND P0, PT, R20, R11, PT ;  /* 0x0000000b1400720c */ /* 0x004fda0003f02070 */
[----:B----4-:R-:W2:Y:S01]  /*9cf0*/  @P0 ATOMG.E.ADD.STRONG.GPU PT, R19, desc[UR8][R18.64+0x40004], R21 ;  /* 0x84000415121309a8 */ /* 0x010ea200081ef108 */
[----:B------:R-:W4:Y:S02]  /*9d00*/  S2R R22, SR_LTMASK ;  /* 0x0000000000167919 */ /* 0x000f240000003900 */
[----:B----4-:R-:W-:-:S04]  /*9d10*/  LOP3.LUT R22, R22, UR5, RZ, 0xc0, !PT ;  /* 0x0000000516167c12 */ /* 0x010fc8000f8ec0ff */
[----:B------:R-:W4:Y:S01]  /*9d20*/  POPC R11, R22 ;  /* 0x00000016000b7309 */ /* 0x000f220000000000 */
[----:B--2---:R-:W4:Y:S02]  /*9d30*/  SHFL.IDX PT, R6, R19, R20, 0x1f ;  /* 0x00001f1413067589 */ /* 0x004f2400000e0000 */
[----:B----4-:R-:W-:-:S04]  /*9d40*/  IMAD.IADD R6, R6, 0x1, R11 ;  /* 0x0000000106067824 */ /* 0x010fc800078e020b */
[----:B------:R-:W-:-:S05]  /*9d50*/  IMAD.SHL.U32 R6, R6, 0x4, RZ ;  /* 0x0000000406067824 */ /* 0x000fca00078e00ff */
[----:B------:R-:W-:-:S04]  /*9d60*/  LOP3.LUT R6, R6, 0x3fffc, RZ, 0xc0, !PT ;  /* 0x0003fffc06067812 */ /* 0x000fc800078ec0ff */
[----:B------:R-:W-:-:S05]  /*9d70*/  IADD3 R10, P0, PT, R6, UR12, RZ ;  /* 0x0000000c060a7c10 */ /* 0x000fca000ff1e0ff */
[----:B------:R-:W-:-:S05]  /*9d80*/  IMAD.X R11, RZ, RZ, UR13, P0 ;  /* 0x0000000dff0b7e24 */ /* 0x000fca00080e06ff */
[----:B------:R2:W-:Y:S03]  /*9d90*/  STG.E desc[UR8][R10.64], R0 ;  /* 0x000000000a007986 */ /* 0x0005e6000c101908 */
.L_x_94:
[----:B------:R-:W-:Y:S05]  /*9da0*/  BSYNC.RECONVERGENT B5 ;  /* 0x0000000000057941 */ /* 0x000fea0003800200 */
.L_x_93:
[----:B------:R-:W-:Y:S05]  /*9db0*/  BRA `(.L_x_95) ;  /* 0x0000000000087947 */ /* 0x000fea0003800000 */
.L_x_92:
[----:B------:R-:W-:-:S13]  /*9dc0*/  ISETP.NE.AND P0, PT, R6, RZ, PT ;  /* 0x000000ff0600720c */ /* 0x000fda0003f05270 */
[----:B------:R-:W-:Y:S05]  /*9dd0*/  @P0 BRA `(.L_x_96) ;  /* 0x0000000000080947 */ /* 0x000fea0003800000 */
.L_x_95:
[----:B--2---:R-:W-:Y:S02]  /*9de0*/  IMAD.MOV.U32 R10, RZ, RZ, R4 ;  /* 0x000000ffff0a7224 */ /* 0x004fe400078e0004 */
[----:B------:R-:W-:-:S07]  /*9df0*/  IMAD.MOV.U32 R11, RZ, RZ, R5 ;  /* 0x000000ffff0b7224 */ /* 0x000fce00078e0005 */
.L_x_96:
[----:B------:R-:W-:Y:S05]  /*9e00*/  BSYNC.RECONVERGENT B4 ;  /* 0x0000000000047941 */ /* 0x000fea0003800200 */
.L_x_91:
[C---:B------:R-:W-:Y:S01]  /*9e10*/  LOP3.LUT P0, RZ, R8.reuse, 0x7, RZ, 0xc0, !PT ;  /* 0x0000000708ff7812 */ /* 0x040fe2000780c0ff */
[----:B------:R-:W-:Y:S02]  /*9e20*/  IMAD.MOV.U32 R4, RZ, RZ, R10 ;  /* 0x000000ffff047224 */ /* 0x000fe400078e000a */
[----:B------:R-:W-:Y:S01]  /*9e30*/  IMAD.MOV.U32 R5, RZ, RZ, R11 ;  /* 0x000000ffff057224 */ /* 0x000fe200078e000b */
[----:B------:R-:W-:-:S04]  /*9e40*/  SEL R6, R8, R7, !P0 ;  /* 0x0000000708067207 */ /* 0x000fc80004000000 */
[----:B------:R-:W-:Y:S01]  /*9e50*/  LOP3.LUT P1, RZ, R6, 0x7, RZ, 0xc0, !PT ;  /* 0x0000000706ff7812 */ /* 0x000fe2000782c0ff */
[----:B------:R2:W-:Y:S01]  /*9e60*/  ATOM.E.EXCH.STRONG.GPU PT, RZ, desc[UR8][R4.64], RZ ;  /* 0x800000ff04ff798a */ /* 0x0005e2000c1ef108 */
[----:B------:R-:W-:-:S11]  /*9e70*/  SEL R7, R7, R8, !P0 ;  /* 0x0000000807077207 */ /* 0x000fd60004000000 */
[----:B--2---:R-:W-:Y:S05]  /*9e80*/  @!P1 BRA `(.L_x_97) ;  /* 0xfffffff400d09947 */ /* 0x004fea000383ffff */
.L_x_80:
        /* <DEDUP_REMOVED lines=25> */
[----:B------:R-:W-:-:S03]  /*a020*/  @!P0 IMAD.MOV.U32 R2, RZ, RZ, R4 ;  /* 0x000000ffff028224 */ /* 0x000fc600078e0004 */
[----:B------:R2:W-:Y:S04]  /*a030*/  @P0 STL.64 [R5+0x8], R6 ;  /* 0x0000080605000387 */ /* 0x0005e80000100a00 */
[----:B------:R2:W-:Y:S04]  /*a040*/  @!P0 STL [R1], R4 ;  /* 0x0000000401008387 */ /* 0x0005e80000100800 */
[----:B------:R2:W-:Y:S02]  /*a050*/  @!P0 STL.64 [R11+0x8], R6 ;  /* 0x000008060b008387 */ /* 0x0005e40000100a00 */
.L_x_90:
[----:B------:R-:W-:Y:S05]  /*a060*/  BSYNC B3 ;  /* 0x0000000000037941 */ /* 0x000fea0003800000 */
.L_x_79:
[----:B--2---:R-:W2:Y:S01]  /*a070*/  LDG.E R0, desc[UR8][R14.64+0x2c] ;  /* 0x00002c080e007981 */ /* 0x004ea2000c1e1900 */
[----:B------:R-:W-:Y:S01]  /*a080*/  BSSY B4, `(.L_x_98) ;  /* 0x00000d7000047945 */ /* 0x000fe20003800000 */
[----:B--2---:R-:W-:-:S13]  /*a090*/  ISETP.NE.AND P0, PT, R0, RZ, PT ;  /* 0x000000ff0000720c */ /* 0x004fda0003f05270 */
[----:B------:R-:W-:Y:S05]  /*a0a0*/  @!P0 BRA `(.L_x_99) ;  /* 0x0000000c00508947 */ /* 0x000fea0003800000 */
[----:B------:R-:W-:Y:S01]  /*a0b0*/  BSSY B3, `(.L_x_100) ;  /* 0x00000d2000037945 */ /* 0x000fe20003800000 */
[----:B------:R-:W-:-:S07]  /*a0c0*/  IMAD.MOV.U32 R5, RZ, RZ, RZ ;  /* 0x000000ffff057224 */ /* 0x000fce00078e00ff */
.L_x_126:
[----:B--2---:R-:W-:-:S06]  /*a0d0*/  IMAD.WIDE.U32 R6, R5, 0x8, R16 ;  /* 0x0000000805067825 */ /* 0x004fcc00078e0010 */
[----:B------:R-:W2:Y:S01]  /*a0e0*/  LDG.E.64 R6, desc[UR8][R6.64+0x38] ;  /* 0x0000380806067981 */ /* 0x000ea2000c1e1b00 */
[----:B------:R-:W-:Y:S01]  /*a0f0*/  BSSY.RECONVERGENT B5, `(.L_x_101) ;  /* 0x000000b000057945 */ /* 0x000fe20003800200 */
[----:B--2---:R-:W-:Y:S02]  /*a100*/  LOP3.LUT P0, RZ, R6, 0x4, RZ, 0xc0, !PT ;  /* 0x0000000406ff7812 */ /* 0x004fe4000780c0ff */
[----:B------:R-:W-:-:S11]  /*a110*/  SHF.R.U32.HI R4, RZ, 0x3, R6 ;  /* 0x00000003ff047819 */ /* 0x000fd60000011606 */
[----:B------:R-:W-:Y:S05]  /*a120*/  @!P0 BRA `(.L_x_102) ;  /* 0x00000000000c8947 */ /* 0x000fea0003800000 */
[----:B------:R-:W-:-:S06]  /*a130*/  LEA R4, R4, UR7, 0x2 ;  /* 0x0000000704047c11 */ /* 0x000fcc000f8e10ff */
[----:B------:R-:W5:Y:S01]  /*a140*/  LDL R4, [R4+0x118] ;  /* 0x0001180004047983 */ /* 0x000f620000100800 */
[----:B------:R-:W-:Y:S05]  /*a150*/  BRA `(.L_x_103) ;  /* 0x0000000000107947 */ /* 0x000fea0003800000 */
.L_x_102:
[----:B------:R-:W-:-:S13]  /*a160*/  LOP3.LUT P0, RZ, R6, 0x3, RZ, 0xc0, !PT ;  /* 0x0000000306ff7812 */ /* 0x000fda000780c0ff */
[----:B------:R-:W-:Y:S05]  /*a170*/  @P0 BRA `(.L_x_103) ;  /* 0x0000000000080947 */ /* 0x000fea0003800000 */
[----:B------:R-:W-:-:S06]  /*a180*/  LEA R4, R4, UR7, 0x2 ;  /* 0x0000000704047c11 */ /* 0x000fcc000f8e10ff */
[----:B------:R-:W5:Y:S02]  /*a190*/  LDL R4, [R4+0x198] ;  /* 0x0001980004047983 */ /* 0x000f640000100800 */
.L_x_103:
[----:B------:R-:W-:Y:S05]  /*a1a0*/  BSYNC.RECONVERGENT B5 ;  /* 0x0000000000057941 */ /* 0x000fea0003800200 */
.L_x_101:
[----:B------:R-:W-:Y:S01]  /*a1b0*/  LOP3.LUT P0, RZ, R7, 0x4, RZ, 0xc0, !PT ;  /* 0x0000000407ff7812 */ /* 0x000fe2000780c0ff */
[----:B------:R-:W-:Y:S01]  /*a1c0*/  BSSY.RECONVERGENT B5, `(.L_x_104) ;  /* 0x000000a000057945 */ /* 0x000fe20003800200 */
[----:B------:R-:W-:-:S11]  /*a1d0*/  SHF.R.U32.HI R0, RZ, 0x3, R7 ;  /* 0x00000003ff007819 */ /* 0x000fd60000011607 */
[----:B------:R-:W-:Y:S05]  /*a1e0*/  @!P0 BRA `(.L_x_105) ;  /* 0x00000000000c8947 */ /* 0x000fea0003800000 */
[----:B------:R-:W-:-:S06]  /*a1f0*/  IMAD.U32 R0, R0, 0x4, R1 ;  /* 0x0000000400007824 */ /* 0x000fcc00078e0001 */
[----:B------:R-:W5:Y:S01]  /*a200*/  LDL R0, [R0+0x118] ;  /* 0x0001180000007983 */ /* 0x000f620000100800 */
[----:B------:R-:W-:Y:S05]  /*a210*/  BRA `(.L_x_106) ;  /* 0x0000000000107947 */ /* 0x000fea0003800000 */
.L_x_105:
[----:B------:R-:W-:-:S13]  /*a220*/  LOP3.LUT P0, RZ, R7, 0x3, RZ, 0xc0, !PT ;  /* 0x0000000307ff7812 */ /* 0x000fda000780c0ff */
[----:B------:R-:W-:Y:S05]  /*a230*/  @P0 BRA `(.L_x_106) ;  /* 0x0000000000080947 */ /* 0x000fea0003800000 */
[----:B------:R-:W-:-:S06]  /*a240*/  IMAD.U32 R0, R0, 0x4, R1 ;  /* 0x0000000400007824 */ /* 0x000fcc00078e0001 */
[----:B------:R-:W5:Y:S02]  /*a250*/  LDL R0, [R0+0x198] ;  /* 0x0001980000007983 */ /* 0x000f640000100800 */
.L_x_106:
[----:B------:R-:W-:Y:S05]  /*a260*/  BSYNC.RECONVERGENT B5 ;  /* 0x0000000000057941 */ /* 0x000fea0003800200 */
.L_x_104:
[----:B------:R-:W-:Y:S01]  /*a270*/  LOP3.LUT R11, R7, 0x7, RZ, 0xc0, !PT ;  /* 0x00000007070b7812 */ /* 0x000fe200078ec0ff */
[----:B-----5:R-:W-:Y:S01]  /*a280*/  IMAD.SHL.U32 R4, R4, 0x8, RZ ;  /* 0x0000000804047824 */ /* 0x020fe200078e00ff */
[C---:B------:R-:W-:Y:S01]  /*a290*/  LOP3.LUT P1, RZ, R6.reuse, 0x7, RZ, 0xc0, !PT ;  /* 0x0000000706ff7812 */ /* 0x040fe2000782c0ff */
[----:B------:R-:W-:Y:S01]  /*a2a0*/  BSSY B5, `(.L_x_107) ;  /* 0x00000ae000057945 */ /* 0x000fe20003800000 */
[----:B------:R-:W-:Y:S01]  /*a2b0*/  LOP3.LUT R6, R6, 0x7, RZ, 0xc0, !PT ;  /* 0x0000000706067812 */ /* 0x000fe200078ec0ff */
[----:B------:R-:W-:-:S05]  /*a2c0*/  IMAD R11, R0, 0x8, R11 ;  /* 0x00000008000b7824 */ /* 0x000fca00078e020b */
[----:B------:R-:W-:-:S04]  /*a2d0*/  SEL R0, R4, R11, !P1 ;  /* 0x0000000b04007207 */ /* 0x000fc80004800000 */
[----:B------:R-:W-:Y:S02]  /*a2e0*/  LOP3.LUT P0, RZ, R0, 0x7, RZ, 0xc0, !PT ;  /* 0x0000000700ff7812 */ /* 0x000fe4000780c0ff */
[----:B------:R-:W-:-:S11]  /*a2f0*/  @P1 LOP3.LUT R11, R4, R6, RZ, 0xfc, !PT ;  /* 0x00000006040b1212 */ /* 0x000fd600078efcff */
[----:B------:R-:W-:Y:S05]  /*a300*/  @P0 BRA `(.L_x_108) ;  /* 0x00000008002c0947 */ /* 0x000fea0003800000 */
.L_x_125:
        /* <DEDUP_REMOVED lines=11> */
.L_x_117:
        /* <DEDUP_REMOVED lines=15> */
[----:B------:R-:W2:Y:S01]  /*a4b0*/  ATOM.E.EXCH.STRONG.GPU PT, R8, desc[UR8][R20.64], R23 ;  /* 0x800000171408798a */ /* 0x000ea2000c1ef108 */
[----:B------:R-:W-:Y:S02]  /*a4c0*/  ISETP.NE.AND P2, PT, R11, RZ, PT ;  /* 0x000000ff0b00720c */ /* 0x000fe40003f45270 */
[----:B--2---:R-:W-:-:S04]  /*a4d0*/  ISETP.NE.AND P0, PT, R8, RZ, PT ;  /* 0x000000ff0800720c */ /* 0x004fc80003f05270 */
        /* <DEDUP_REMOVED lines=21> */
[----:B0-----:R-:W-:-:S04]  /*a630*/  LOP3.LUT R24, R24, UR5, RZ, 0xc0, !PT ;  /* 0x0000000518187c12 */ /* 0x001fc8000f8ec0ff */
        /* <DEDUP_REMOVED lines=8> */
.L_x_114:
[----:B------:R-:W-:Y:S05]  /*a6c0*/  BSYNC.RECONVERGENT B8 ;  /* 0x0000000000087941 */ /* 0x000fea0003800200 */
.L_x_113:
[----:B------:R-:W-:Y:S05]  /*a6d0*/  BRA `(.L_x_115) ;  /* 0x0000000000047947 */ /* 0x000fea0003800000 */
.L_x_112:
[----:B------:R-:W-:Y:S05]  /*a6e0*/  @P2 BRA `(.L_x_116) ;  /* 0x0000000000082947 */ /* 0x000fea0003800000 */
.L_x_115:
[----:B0-----:R-:W-:Y:S02]  /*a6f0*/  IMAD.MOV.U32 R10, RZ, RZ, R18 ;  /* 0x000000ffff0a7224 */ /* 0x001fe400078e0012 */
[----:B------:R-:W-:-:S07]  /*a700*/  IMAD.MOV.U32 R11, RZ, RZ, R19 ;  /* 0x000000ffff0b7224 */ /* 0x000fce00078e0013 */
.L_x_116:
[----:B------:R-:W-:Y:S05]  /*a710*/  BSYNC.RECONVERGENT B7 ;  /* 0x0000000000077941 */ /* 0x000fea0003800200 */
.L_x_111:
[----:B------:R-:W-:Y:S01]  /*a720*/  LOP3.LUT P0, RZ, R8, 0x7, RZ, 0xc0, !PT ;  /* 0x0000000708ff7812 */ /* 0x000fe2000780c0ff */
[----:B------:R-:W-:Y:S02]  /*a730*/  IMAD.MOV.U32 R18, RZ, RZ, R10 ;  /* 0x000000ffff127224 */ /* 0x000fe400078e000a */
[----:B------:R-:W-:Y:S02]  /*a740*/  IMAD.MOV.U32 R19, RZ, RZ, R11 ;  /* 0x000000ffff137224 */ /* 0x000fe400078e000b */
[----:B------:R-:W-:-:S03]  /*a750*/  IMAD.MOV.U32 R11, RZ, RZ, R8 ;  /* 0x000000ffff0b7224 */ /* 0x000fc600078e0008 */
[----:B------:R2:W-:Y:S05]  /*a760*/  ATOM.E.EXCH.STRONG.GPU PT, RZ, desc[UR8][R18.64], RZ ;  /* 0x800000ff12ff798a */ /* 0x0005ea000c1ef108 */
[----:B------:R-:W-:Y:S05]  /*a770*/  @!P0 BRA `(.L_x_117) ;  /* 0xfffffffc00108947 */ /* 0x000fea000383ffff */
.L_x_110:
[----:B------:R-:W-:Y:S05]  /*a780*/  BSYNC B6 ;  /* 0x0000000000067941 */ /* 0x000fea0003800000 */
.L_x_109:
        /* <DEDUP_REMOVED lines=40> */
[----:B0-----:R-:W0:Y:S01]  /*aa10*/  POPC R23, UR5 ;  /* 0x0000000500177d09 */ /* 0x001e220008000000 */
[----:B--2---:R-:W-:-:S13]  /*aa20*/  ISETP.EQ.U32.AND P0, PT, R10, R19, PT ;  /* 0x000000130a00720c */ /* 0x004fda0003f02070 */
[----:B0-----:R-:W2:Y:S01]  /*aa30*/  @P0 ATOMG.E.ADD.STRONG.GPU PT, R21, desc[UR8][R20.64+0x40004], R23 ;  /* 0x84000417141509a8 */ /* 0x001ea200081ef108 */
        /* <DEDUP_REMOVED lines=10> */
.L_x_122:
[----:B------:R-:W-:Y:S05]  /*aae0*/  BSYNC.RECONVERGENT B7 ;  /* 0x0000000000077941 */ /* 0x000fea0003800200 */
.L_x_121:
[----:B------:R-:W-:Y:S05]  /*aaf0*/  BRA `(.L_x_123) ;  /* 0x0000000000047947 */ /* 0x000fea0003800000 */
.L_x_120:
[----:B------:R-:W-:Y:S05]  /*ab00*/  @P2 BRA `(.L_x_124) ;  /* 0x0000000000082947 */ /* 0x000fea0003800000 */
.L_x_123:
[----:B------:R-:W-:Y:S02]  /*ab10*/  IMAD.MOV.U32 R0, RZ, RZ, R6 ;  /* 0x000000ffff007224 */ /* 0x000fe400078e0006 */
[----:B--2---:R-:W-:-:S07]  /*ab20*/  IMAD.MOV.U32 R19, RZ, RZ, R7 ;  /* 0x000000ffff137224 */ /* 0x004fce00078e0007 */
.L_x_124:
[----:B------:R-:W-:Y:S05]  /*ab30*/  BSYNC.RECONVERGENT B6 ;  /* 0x0000000000067941 */ /* 0x000fea0003800200 */
.L_x_119:
        /* <DEDUP_REMOVED lines=8> */
.L_x_108:
[----:B------:R-:W-:Y:S02]  /*abc0*/  IMAD.SHL.U32 R4, R0, 0x8, RZ ;  /* 0x0000000800047824 */ /* 0x000fe400078e00ff */
[----:B------:R-:W-:Y:S02]  /*abd0*/  IMAD.MOV.U32 R7, RZ, RZ, -0x4f0f0efe ;  /* 0xb0f0f102ff077424 */ /* 0x000fe400078e00ff */
[----:B------:R-:W-:Y:S01]  /*abe0*/  IMAD.MOV.U32 R21, RZ, RZ, -0x40000000 ;  /* 0xc0000000ff157424 */ /* 0x000fe200078e00ff */
[----:B------:R-:W-:Y:S01]  /*abf0*/  LOP3.LUT R4, R4, 0x38, RZ, 0xc0, !PT ;  /* 0x0000003804047812 */ /* 0x000fe200078ec0ff */
[----:B------:R-:W-:Y:S02]  /*ac00*/  IMAD.MOV.U32 R19, RZ, RZ, -0x203a400 ;  /* 0xfdfc5c00ff137424 */ /* 0x000fe400078e00ff */
[----:B------:R-:W-:Y:S01]  /*ac10*/  IMAD.MOV.U32 R10, RZ, RZ, R0 ;  /* 0x000000ffff0a7224 */ /* 0x000fe200078e0000 */
        /* <DEDUP_REMOVED lines=19> */
[----:B---3--:R-:W-:Y:S02]  /*ad50*/  @P0 IMAD.MOV.U32 R3, RZ, RZ, R0 ;  /* 0x000000ffff030224 */ /* 0x008fe400078e0000 */
[----:B------:R-:W-:Y:S01]  /*ad60*/  @!P0 IMAD.MOV.U32 R2, RZ, RZ, R4 ;  /* 0x000000ffff028224 */ /* 0x000fe200078e0004 */
[----:B------:R2:W-:Y:S06]  /*ad70*/  @!P0 STL.64 [R19+0x8], R10 ;  /* 0x0000080a13008387 */ /* 0x0005ec0000100a00 */
.L_x_118:
[----:B------:R-:W-:Y:S05]  /*ad80*/  BSYNC B5 ;  /* 0x0000000000057941 */ /* 0x000fea0003800000 */
.L_x_107:
[----:B------:R-:W4:Y:S01]  /*ad90*/  LDG.E R0, desc[UR8][R14.64+0x2c] ;  /* 0x00002c080e007981 */ /* 0x000f22000c1e1900 */
[----:B------:R-:W-:-:S05]  /*ada0*/  VIADD R5, R5, 0x1 ;  /* 0x0000000105057836 */ /* 0x000fca0000000000 */
[----:B----4-:R-:W-:-:S13]  /*adb0*/  ISETP.GE.U32.AND P0, PT, R5, R0, PT ;  /* 0x000000000500720c */ /* 0x010fda0003f06070 */
[----:B------:R-:W-:Y:S05]  /*adc0*/  @!P0 BRA `(.L_x_126) ;  /* 0xfffffff000c08947 */ /* 0x000fea000383ffff */
[----:B------:R-:W-:Y:S05]  /*add0*/  BSYNC B3 ;  /* 0x0000000000037941 */ /* 0x000fea0003800000 */
.L_x_100:
[----:B------:R4:W-:Y:S02]  /*ade0*/  STL.64 [R1], R2 ;  /* 0x0000000201007387 */ /* 0x0009e40000100a00 */
.L_x_99:
[----:B------:R-:W-:Y:S05]  /*adf0*/  BSYNC B4 ;  /* 0x0000000000047941 */ /* 0x000fea0003800000 */
.L_x_98:
[----:B------:R-:W-:Y:S05]  /*ae00*/  BRA `(.L_x_56) ;  /* 0x0000011800007947 */ /* 0x000fea0003800000 */
.L_x_13:
[----:B------:R-:W-:-:S05]  /*ae10*/  IMAD.IADD R6, R3, 0x1, -R2 ;  /* 0x0000000103067824 */ /* 0x000fca00078e0a02 */
[----:B------:R-:W-:-:S13]  /*ae20*/  ISETP.NE.AND P0, PT, R6, -0x1, PT ;  /* 0xffffffff0600780c */ /* 0x000fda0003f05270 */
[----:B------:R-:W-:Y:S05]  /*ae30*/  @!P0 BREAK B2 ;  /* 0x0000000000028942 */ /* 0x000fea0003800000 */
[----:B------:R-:W-:Y:S05]  /*ae40*/  @!P0 BREAK B0 ;  /* 0x0000000000008942 */ /* 0x000fea0003800000 */
[----:B------:R-:W-:Y:S05]  /*ae50*/  @!P0 BRA `(.L_x_15) ;  /* 0x000002a400548947 */ /* 0x000fea0003800000 */
[C---:B------:R-:W-:Y:S01]  /*ae60*/  LOP3.LUT P1, RZ, R0.reuse, 0x7, RZ, 0xc0, !PT ;  /* 0x0000000700ff7812 */ /* 0x040fe2000782c0ff */
[----:B------:R-:W-:Y:S03]  /*ae70*/  BSSY B3, `(.L_x_127) ;  /* 0x00000aa000037945 */ /* 0x000fe60003800000 */
[----:B------:R-:W-:Y:S02]  /*ae80*/  SEL R6, R0, R11, !P1 ;  /* 0x0000000b00067207 */ /* 0x000fe40004800000 */
[----:B------:R-:W-:Y:S02]  /*ae90*/  SEL R7, R11, R0, !P1 ;  /* 0x000000000b077207 */ /* 0x000fe40004800000 */
[----:B------:R-:W-:-:S13]  /*aea0*/  LOP3.LUT P0, RZ, R6, 0x7, RZ, 0xc0, !PT ;  /* 0x0000000706ff7812 */ /* 0x000fda000780c0ff */
[----:B------:R-:W-:Y:S05]  /*aeb0*/  @P0 BRA `(.L_x_128) ;  /* 0x0000000800280947 */ /* 0x000fea0003800000 */
.L_x_145:
[----:B------:R-:W-:Y:S01]  /*aec0*/  LOP3.LUT P0, RZ, R7, 0x7, RZ, 0xc0, !PT ;  /* 0x0000000707ff7812 */ /* 0x000fe2000780c0ff */
[----:B------:R-:W-:Y:S05]  /*aed0*/  YIELD ;  /* 0x0000000000007946 */ /* 0x000fea0003800000 */
[----:B------:R-:W-:Y:S07]  /*aee0*/  BSSY B4, `(.L_x_129) ;  /* 0x0000044000047945 */ /* 0x000fee0003800000 */
[----:B------:R-:W-:Y:S05]  /*aef0*/  @P0 BRA `(.L_x_130) ;  /* 0x0000000400080947 */ /* 0x000fea0003800000 */
[----:B------:R-:W0:Y:S01]  /*af00*/  S2R R5, SR_CgaCtaId ;  /* 0x0000000000057919 */ /* 0x000e220000008800 */
[----:B------:R-:W-:Y:S01]  /*af10*/  MOV R0, 0x400 ;  /* 0x0000040000007802 */ /* 0x000fe20000000f00 */
[----:B------:R-:W1:Y:S04]  /*af20*/  S2R R8, SR_SWINHI ;  /* 0x0000000000087919 */ /* 0x000e680000002f00 */
[----:B------:R-:W-:-:S05]  /*af30*/  VIADD R0, R0, 0x410 ;  /* 0x0000041000007836 */ /* 0x000fca0000000000 */
[----:B0-----:R-:W-:-:S04]  /*af40*/  LEA R5, R5, R0, 0x18 ;  /* 0x0000000005057211 */ /* 0x001fc800078ec0ff */
[----:B------:R-:W-:Y:S02]  /*af50*/  MOV R4, R5 ;  /* 0x0000000500047202 */ /* 0x000fe40000000f00 */
[----:B-1----:R-:W-:-:S07]  /*af60*/  MOV R5, R8 ;  /* 0x0000000800057202 */ /* 0x002fce0000000f00 */
.L_x_137:
[--C-:B0-----:R-:W-:Y:S01]  /*af70*/  SHF.R.U32.HI R15, RZ, 0x3, R7.reuse ;  /* 0x00000003ff0f7819 */ /* 0x101fe20000011607 */
[----:B------:R-:W-:Y:S01]  /*af80*/  IMAD.MOV.U32 R19, RZ, RZ, -0x7 ;  /* 0xfffffff9ff137424 */ /* 0x000fe200078e00ff */
        /* <DEDUP_REMOVED lines=17> */
[----:B------:R-:W-:Y:S04]  /*b0a0*/  BSSY.RECONVERGENT B5, `(.L_x_131) ;  /* 0x0000021000057945 */ /* 0x000fe80003800200 */
        /* <DEDUP_REMOVED lines=26> */
.L_x_134:
[----:B------:R-:W-:Y:S05]  /*b250*/  BSYNC.RECONVERGENT B6 ;  /* 0x0000000000067941 */ /* 0x000fea0003800200 */
.L_x_133:
[----:B------:R-:W-:Y:S05]  /*b260*/  BRA `(.L_x_135) ;  /* 0x0000000000087947 */ /* 0x000fea0003800000 */
.L_x_132:
[----:B------:R-:W-:-:S13]  /*b270*/  ISETP.NE.AND P0, PT, R7, RZ, PT ;  /* 0x000000ff0700720c */ /* 0x000fda0003f05270 */
[----:B------:R-:W-:Y:S05]  /*b280*/  @P0 BRA `(.L_x_136) ;  /* 0x0000000000080947 */ /* 0x000fea0003800000 */
.L_x_135:
[----:B------:R-:W-:Y:S02]  /*b290*/  IMAD.MOV.U32 R16, RZ, RZ, R10 ;  /* 0x000000ffff107224 */ /* 0x000fe400078e000a */
[----:B------:R-:W-:-:S07]  /*b2a0*/  IMAD.MOV.U32 R17, RZ, RZ, R11 ;  /* 0x000000ffff117224 */ /* 0x000fce00078e000b */
.L_x_136:
[----:B------:R-:W-:Y:S05]  /*b2b0*/  BSYNC.RECONVERGENT B5 ;  /* 0x0000000000057941 */ /* 0x000fea0003800200 */
.L_x_131:
[----:B------:R-:W-:Y:S01]  /*b2c0*/  LOP3.LUT P0, RZ, R8, 0x7, RZ, 0xc0, !PT ;  /* 0x0000000708ff7812 */ /* 0x000fe2000780c0ff */
[----:B------:R-:W-:Y:S02]  /*b2d0*/  IMAD.MOV.U32 R10, RZ, RZ, R16 ;  /* 0x000000ffff0a7224 */ /* 0x000fe400078e0010 */
[----:B------:R-:W-:Y:S02]  /*b2e0*/  IMAD.MOV.U32 R11, RZ, RZ, R17 ;  /* 0x000000ffff0b7224 */ /* 0x000fe400078e0011 */
[----:B------:R-:W-:-:S03]  /*b2f0*/  IMAD.MOV.U32 R7, RZ, RZ, R8 ;  /* 0x000000ffff077224 */ /* 0x000fc600078e0008 */
[----:B------:R1:W-:Y:S05]  /*b300*/  ATOM.E.EXCH.STRONG.GPU PT, RZ, desc[UR8][R10.64], RZ ;  /* 0x800000ff0aff798a */ /* 0x0003ea000c1ef108 */
[----:B------:R-:W-:Y:S05]  /*b310*/  @!P0 BRA `(.L_x_137) ;  /* 0xfffffffc00148947 */ /* 0x000fea000383ffff */
.L_x_130:
[----:B------:R-:W-:Y:S05]  /*b320*/  BSYNC B4 ;  /* 0x0000000000047941 */ /* 0x000fea0003800000 */
.L_x_129:
[----:B------:R-:W4:Y:S01]  /*b330*/  S2R R5, SR_CgaCtaId ;  /* 0x0000000000057919 */ /* 0x000f220000008800 */
[----:B0-----:R-:W-:Y:S02]  /*b340*/  MOV R0, 0x400 ;  /* 0x0000040000007802 */ /* 0x001fe40000000f00 */
[----:B-1----:R-:W-:Y:S01]  /*b350*/  SHF.R.U32.HI R11, RZ, 0x3, R6 ;  /* 0x00000003ff0b7819 */ /* 0x002fe20000011606 */
[----:B------:R-:W0:Y:S02]  /*b360*/  S2R R8, SR_SWINHI ;  /* 0x0000000000087919 */ /* 0x000e240000002f00 */
[----:B------:R-:W-:Y:S02]  /*b370*/  VIADD R0, R0, 0x410 ;  /* 0x0000041000007836 */ /* 0x000fe40000000000 */
[----:B------:R-:W-:-:S03]  /*b380*/  VIADD R15, R11, -UR15 ;  /* 0x8000000f0b0f7c36 */ /* 0x000fc60008000000 */
[----:B----4-:R-:W-:Y:S02]  /*b390*/  LEA R5, R5, R0, 0x18 ;  /* 0x0000000005057211 */ /* 0x010fe400078ec0ff */
[----:B------:R-:W-:Y:S02]  /*b3a0*/  SHF.R.U32.HI R0, RZ, 0x10, R6 ;  /* 0x00000010ff007819 */ /* 0x000fe40000011606 */
[----:B------:R-:W-:Y:S02]  /*b3b0*/  MOV R4, R5 ;  /* 0x0000000500047202 */ /* 0x000fe40000000f00 */
[----:B0-----:R-:W-:Y:S02]  /*b3c0*/  MOV R5, R8 ;  /* 0x0000000800057202 */ /* 0x001fe40000000f00 */
        /* <DEDUP_REMOVED lines=42> */
.L_x_142:
[----:B------:R-:W-:Y:S05]  /*b670*/  BSYNC.RECONVERGENT B5 ;  /* 0x0000000000057941 */ /* 0x000fea0003800200 */
.L_x_141:
[----:B------:R-:W-:Y:S05]  /*b680*/  BRA `(.L_x_143) ;  /* 0x0000000000087947 */ /* 0x000fea0003800000 */
.L_x_140:
[----:B------:R-:W-:-:S13]  /*b690*/  ISETP.NE.AND P0, PT, R6, RZ, PT ;  /* 0x000000ff0600720c */ /* 0x000fda0003f05270 */
[----:B------:R-:W-:Y:S05]  /*b6a0*/  @P0 BRA `(.L_x_144) ;  /* 0x0000000000080947 */ /* 0x000fea0003800000 */
.L_x_143:
[----:B0-----:R-:W-:Y:S02]  /*b6b0*/  IMAD.MOV.U32 R10, RZ, RZ, R4 ;  /* 0x000000ffff0a7224 */ /* 0x001fe400078e0004 */
[----:B------:R-:W-:-:S07]  /*b6c0*/  IMAD.MOV.U32 R11, RZ, RZ, R5 ;  /* 0x000000ffff0b7224 */ /* 0x000fce00078e0005 */
.L_x_144:
[----:B------:R-:W-:Y:S05]  /*b6d0*/  BSYNC.RECONVERGENT B4 ;  /* 0x0000000000047941 */ /* 0x000fea0003800200 */
.L_x_139:
        /* <DEDUP_REMOVED lines=8> */
.L_x_128:
        /* <DEDUP_REMOVED lines=27> */
.L_x_138:
[----:B------:R-:W-:Y:S05]  /*b910*/  BSYNC B3 ;  /* 0x0000000000037941 */ /* 0x000fea0003800000 */
.L_x_127:
[----:B------:R-:W-:Y:S05]  /*b920*/  BRA `(.L_x_56) ;  /* 0x0000010c00387947 */ /* 0x000fea0003800000 */
.L_x_12:
[----:B------:R-:W-:-:S13]  /*b930*/  ISETP.NE.AND P0, PT, R8, 0x2, PT ;  /* 0x000000020800780c */ /* 0x000fda0003f05270 */
[----:B------:R-:W-:Y:S05]  /*b940*/  @!P0 BRA `(.L_x_56) ;  /* 0x0000010c00308947 */ /* 0x000fea0003800000 */
        /* <DEDUP_REMOVED lines=40> */
.L_x_147:
[----:B------:R-:W-:Y:S05]  /*bbd0*/  BSYNC.RECONVERGENT B3 ;  /* 0x0000000000037941 */ /* 0x000fea0003800200 */
.L_x_146:
[----:B-----5:R-:W-:Y:S01]  /*bbe0*/  SEL R16, R0, R10, !P1 ;  /* 0x0000000a00107207 */ /* 0x020fe20004800000 */
[----:B------:R-:W-:Y:S01]  /*bbf0*/  BSSY B3, `(.L_x_148) ;  /* 0x00000a5000037945 */ /* 0x000fe20003800000 */
[----:B------:R-:W-:Y:S02]  /*bc00*/  SEL R17, R10, R0, !P1 ;  /* 0x000000000a117207 */ /* 0x000fe40004800000 */
[----:B------:R-:W-:-:S13]  /*bc10*/  LOP3.LUT P0, RZ, R16, 0x7, RZ, 0xc0, !PT ;  /* 0x0000000710ff7812 */ /* 0x000fda000780c0ff */
[----:B------:R-:W-:Y:S05]  /*bc20*/  @P0 BRA `(.L_x_149) ;  /* 0x0000000800100947 */ /* 0x000fea0003800000 */
.L_x_166:
[----:B------:R-:W-:Y:S01]  /*bc30*/  LOP3.LUT P0, RZ, R17, 0x7, RZ, 0xc0, !PT ;  /* 0x0000000711ff7812 */ /* 0x000fe2000780c0ff */
[----:B------:R-:W-:Y:S05]  /*bc40*/  YIELD ;  /* 0x0000000000007946 */ /* 0x000fea0003800000 */
[----:B------:R-:W-:Y:S07]  /*bc50*/  BSSY B4, `(.L_x_150) ;  /* 0x0000042000047945 */ /* 0x000fee0003800000 */
[----:B0-----:R-:W-:Y:S05]  /*bc60*/  @P0 BRA `(.L_x_151) ;  /* 0x0000000400000947 */ /* 0x001fea0003800000 */
[----:B------:R-:W1:Y:S01]  /*bc70*/  S2R R6, SR_SWINHI ;  /* 0x0000000000067919 */ /* 0x000e620000002f00 */
[----:B0-----:R-:W-:Y:S02]  /*bc80*/  MOV R4, R7 ;  /* 0x0000000700047202 */ /* 0x001fe40000000f00 */
[----:B-1----:R-:W-:-:S07]  /*bc90*/  MOV R5, R6 ;  /* 0x0000000600057202 */ /* 0x002fce0000000f00 */
.L_x_158:
        /* <DEDUP_REMOVED lines=49> */
.L_x_155:
[----:B------:R-:W-:Y:S05]  /*bfb0*/  BSYNC.RECONVERGENT B6 ;  /* 0x0000000000067941 */ /* 0x000fea0003800200 */
.L_x_154:
[----:B------:R-:W-:Y:S05]  /*bfc0*/  BRA `(.L_x_156) ;  /* 0x0000000000047947 */ /* 0x000fea0003800000 */
.L_x_153:
[----:B------:R-:W-:Y:S05]  /*bfd0*/  @P2 BRA `(.L_x_157) ;  /* 0x0000000000082947 */ /* 0x000fea0003800000 */
.L_x_156:
[----:B------:R-:W-:Y:S02]  /*bfe0*/  IMAD.MOV.U32 R17, RZ, RZ, R14 ;  /* 0x000000ffff117224 */ /* 0x000fe400078e000e */
[----:B------:R-:W-:-:S07]  /*bff0*/  IMAD.MOV.U32 R20, RZ, RZ, R15 ;  /* 0x000000ffff147224 */ /* 0x000fce00078e000f */
.L_x_157:
[----:B------:R-:W-:Y:S05]  /*c000*/  BSYNC.RECONVERGENT B5 ;  /* 0x0000000000057941 */ /* 0x000fea0003800200 */
.L_x_152:
[----:B------:R-:W-:Y:S01]  /*c010*/  LOP3.LUT P0, RZ, R18, 0x7, RZ, 0xc0, !PT ;  /* 0x0000000712ff7812 */ /* 0x000fe2000780c0ff */
[----:B------:R-:W-:Y:S02]  /*c020*/  IMAD.MOV.U32 R14, RZ, RZ, R17 ;  /* 0x000000ffff0e7224 */ /* 0x000fe400078e0011 */
[----:B------:R-:W-:Y:S02]  /*c030*/  IMAD.MOV.U32 R15, RZ, RZ, R20 ;  /* 0x000000ffff0f7224 */ /* 0x000fe400078e0014 */
[----:B------:R-:W-:-:S03]  /*c040*/  IMAD.MOV.U32 R17, RZ, RZ, R18 ;  /* 0x000000ffff117224 */ /* 0x000fc600078e0012 */
[----:B------:R1:W-:Y:S05]  /*c050*/  ATOM.E.EXCH.STRONG.GPU PT, RZ, desc[UR8][R14.64], RZ ;  /* 0x800000ff0eff798a */ /* 0x0003ea000c1ef108 */
[----:B------:R-:W-:Y:S05]  /*c060*/  @!P0 BRA `(.L_x_158) ;  /* 0xfffffffc000c8947 */ /* 0x000fea000383ffff */
.L_x_151:
[----:B------:R-:W-:Y:S05]  /*c070*/  BSYNC B4 ;  /* 0x0000000000047941 */ /* 0x000fea0003800000 */
.L_x_150:
        /* <DEDUP_REMOVED lines=49> */
.L_x_163:
[----:B------:R-:W-:Y:S05]  /*c390*/  BSYNC.RECONVERGENT B5 ;  /* 0x0000000000057941 */ /* 0x000fea0003800200 */
.L_x_162:
[----:B------:R-:W-:Y:S05]  /*c3a0*/  BRA `(.L_x_164) ;  /* 0x0000000000047947 */ /* 0x000fea0003800000 */
.L_x_161:
[----:B------:R-:W-:Y:S05]  /*c3b0*/  @P2 BRA `(.L_x_165) ;  /* 0x0000000000082947 */ /* 0x000fea0003800000 */
.L_x_164:
[----:B------:R-:W-:Y:S02]  /*c3c0*/  IMAD.MOV.U32 R15, RZ, RZ, R4 ;  /* 0x000000ffff0f7224 */ /* 0x000fe400078e0004 */
[----:B------:R-:W-:-:S07]  /*c3d0*/  IMAD.MOV.U32 R16, RZ, RZ, R5 ;  /* 0x000000ffff107224 */ /* 0x000fce00078e0005 */
.L_x_165:
[----:B------:R-:W-:Y:S05]  /*c3e0*/  BSYNC.RECONVERGENT B4 ;  /* 0x0000000000047941 */ /* 0x000fea0003800200 */
.L_x_160:
        /* <DEDUP_REMOVED lines=8> */
.L_x_149:
        /* <DEDUP_REMOVED lines=29> */
.L_x_159:
[----:B------:R-:W-:Y:S05]  /*c640*/  BSYNC B3 ;  /* 0x0000000000037941 */ /* 0x000fea0003800000 */
.L_x_148:
[----:B------:R-:W-:Y:S01]  /*c650*/  ISETP.NE.AND P1, PT, R8, RZ, PT ;  /* 0x000000ff0800720c */ /* 0x000fe20003f25270 */
[----:B------:R-:W-:Y:S03]  /*c660*/  BSSY B3, `(.L_x_167) ;  /* 0x00000a3000037945 */ /* 0x000fe60003800000 */
[----:B0-----:R-:W-:Y:S02]  /*c670*/  SEL R6, R0, R11, !P1 ;  /* 0x0000000b00067207 */ /* 0x001fe40004800000 */
[----:B------:R-:W-:Y:S02]  /*c680*/  SEL R11, R11, R0, !P1 ;  /* 0x000000000b0b7207 */ /* 0x000fe40004800000 */
[----:B------:R-:W-:-:S13]  /*c690*/  LOP3.LUT P0, RZ, R6, 0x7, RZ, 0xc0, !PT ;  /* 0x0000000706ff7812 */ /* 0x000fda000780c0ff */
[----:B------:R-:W-:Y:S05]  /*c6a0*/  @P0 BRA `(.L_x_168) ;  /* 0x0000000800080947 */ /* 0x000fea0003800000 */
.L_x_185:
[----:B------:R-:W-:Y:S01]  /*c6b0*/  LOP3.LUT P0, RZ, R11, 0x7, RZ, 0xc0, !PT ;  /* 0x000000070bff7812 */ /* 0x000fe2000780c0ff */
[----:B------:R-:W-:Y:S05]  /*c6c0*/  YIELD ;  /* 0x0000000000007946 */ /* 0x000fea0003800000 */
[----:B------:R-:W-:Y:S07]  /*c6d0*/  BSSY B4, `(.L_x_169) ;  /* 0x0000041000047945 */ /* 0x000fee0003800000 */
[----:B------:R-:W-:Y:S05]  /*c6e0*/  @P0 BRA `(.L_x_170) ;  /* 0x0000000000fc0947 */ /* 0x000fea0003800000 */
[----:B------:R-:W0:Y:S01]  /*c6f0*/  S2R R0, SR_SWINHI ;  /* 0x0000000000007919 */ /* 0x000e220000002f00 */
[----:B------:R-:W-:Y:S02]  /*c700*/  MOV R4, R7 ;  /* 0x0000000700047202 */ /* 0x000fe40000000f00 */
[----:B0-----:R-:W-:-:S07]  /*c710*/  MOV R5, R0 ;  /* 0x0000000000057202 */ /* 0x001fce0000000f00 */
.L_x_177:
        /* <DEDUP_REMOVED lines=47> */
.L_x_174:
[----:B------:R-:W-:Y:S05]  /*ca10*/  BSYNC.RECONVERGENT B6 ;  /* 0x0000000000067941 */ /* 0x000fea0003800200 */
.L_x_173:
[----:B------:R-:W-:Y:S05]  /*ca20*/  BRA `(.L_x_175) ;  /* 0x0000000000087947 */ /* 0x000fea0003800000 */
.L_x_172:
[----:B------:R-:W-:-:S13]  /*ca30*/  ISETP.NE.AND P0, PT, R11, RZ, PT ;  /* 0x000000ff0b00720c */ /* 0x000fda0003f05270 */
[----:B------:R-:W-:Y:S05]  /*ca40*/  @P0 BRA `(.L_x_176) ;  /* 0x0000000000080947 */ /* 0x000fea0003800000 */
.L_x_175:
[----:B0-----:R-:W-:Y:S02]  /*ca50*/  IMAD.MOV.U32 R10, RZ, RZ, R14 ;  /* 0x000000ffff0a7224 */ /* 0x001fe400078e000e */
[----:B------:R-:W-:-:S07]  /*ca60*/  IMAD.MOV.U32 R17, RZ, RZ, R15 ;  /* 0x000000ffff117224 */ /* 0x000fce00078e000f */
.L_x_176:
[----:B------:R-:W-:Y:S05]  /*ca70*/  BSYNC.RECONVERGENT B5 ;  /* 0x0000000000057941 */ /* 0x000fea0003800200 */
.L_x_171:
[----:B------:R-:W-:Y:S01]  /*ca80*/  LOP3.LUT P0, RZ, R8, 0x7, RZ, 0xc0, !PT ;  /* 0x0000000708ff7812 */ /* 0x000fe2000780c0ff */
[----:B------:R-:W-:Y:S02]  /*ca90*/  IMAD.MOV.U32 R14, RZ, RZ, R10 ;  /* 0x000000ffff0e7224 */ /* 0x000fe400078e000a */
[----:B------:R-:W-:Y:S02]  /*caa0*/  IMAD.MOV.U32 R15, RZ, RZ, R17 ;  /* 0x000000ffff0f7224 */ /* 0x000fe400078e0011 */
[----:B------:R-:W-:-:S03]  /*cab0*/  IMAD.MOV.U32 R11, RZ, RZ, R8 ;  /* 0x000000ffff0b7224 */ /* 0x000fc600078e0008 */
[----:B------:R0:W-:Y:S05]  /*cac0*/  ATOM.E.EXCH.STRONG.GPU PT, RZ, desc[UR8][R14.64], RZ ;  /* 0x800000ff0eff798a */ /* 0x0001ea000c1ef108 */
[----:B------:R-:W-:Y:S05]  /*cad0*/  @!P0 BRA `(.L_x_177) ;  /* 0xfffffffc00108947 */ /* 0x000fea000383ffff */
.L_x_170:
[----:B------:R-:W-:Y:S05]  /*cae0*/  BSYNC B4 ;  /* 0x0000000000047941 */ /* 0x000fea0003800000 */
.L_x_169:
        /* <DEDUP_REMOVED lines=47> */
.L_x_182:
[----:B------:R-:W-:Y:S05]  /*cde0*/  BSYNC.RECONVERGENT B5 ;  /* 0x0000000000057941 */ /* 0x000fea0003800200 */
.L_x_181:
[----:B------:R-:W-:Y:S05]  /*cdf0*/  BRA `(.L_x_183) ;  /* 0x0000000000087947 */ /* 0x000fea0003800000 */
.L_x_180:
[----:B------:R-:W-:-:S13]  /*ce00*/  ISETP.NE.AND P0, PT, R6, RZ, PT ;  /* 0x000000ff0600720c */ /* 0x000fda0003f05270 */
[----:B------:R-:W-:Y:S05]  /*ce10*/  @P0 BRA `(.L_x_184) ;  /* 0x0000000000080947 */ /* 0x000fea0003800000 */
.L_x_183:
[----:B------:R-:W-:Y:S02]  /*ce20*/  IMAD.MOV.U32 R10, RZ, RZ, R4 ;  /* 0x000000ffff0a7224 */ /* 0x000fe400078e0004 */
[----:B0-----:R-:W-:-:S07]  /*ce30*/  IMAD.MOV.U32 R15, RZ, RZ, R5 ;  /* 0x000000ffff0f7224 */ /* 0x001fce00078e0005 */
.L_x_184:
[----:B------:R-:W-:Y:S05]  /*ce40*/  BSYNC.RECONVERGENT B4 ;  /* 0x0000000000047941 */ /* 0x000fea0003800200 */
.L_x_179:
        /* <DEDUP_REMOVED lines=8> */
.L_x_168:
        /* <DEDUP_REMOVED lines=28> */
.L_x_178:
[----:B------:R-:W-:Y:S05]  /*d090*/  BSYNC B3 ;  /* 0x0000000000037941 */ /* 0x000fea0003800000 */
.L_x_167:
[----:B------:R-:W-:Y:S05]  /*d0a0*/  BRA `(.L_x_56) ;  /* 0x000000f400587947 */ /* 0x000fea0003800000 */
.L_x_11:
[----:B------:R-:W-:-:S13]  /*d0b0*/  ISETP.GT.AND P0, PT, R8, 0x5, PT ;  /* 0x000000050800780c */ /* 0x000fda0003f04270 */
[----:B------:R-:W-:Y:S05]  /*d0c0*/  @P0 BRA `(.L_x_186) ;  /* 0x0000008c00dc0947 */ /* 0x000fea0003800000 */
[----:B------:R-:W-:-:S13]  /*d0d0*/  ISETP.NE.AND P0, PT, R8, 0x4, PT ;  /* 0x000000040800780c */ /* 0x000fda0003f05270 */
[----:B------:R-:W-:Y:S05]  /*d0e0*/  @!P0 BRA `(.L_x_187) ;  /* 0x0000007000748947 */ /* 0x000fea0003800000 */
[----:B------:R-:W4:Y:S01]  /*d0f0*/  LDL R17, [R1+0x110] ;  /* 0x0001100001117983 */ /* 0x000f220000100800 */
[----:B------:R-:W-:Y:S01]  /*d100*/  MOV R7, 0x400 ;  /* 0x0000040000077802 */ /* 0x000fe20000000f00 */
[----:B------:R-:W-:Y:S01]  /*d110*/  BSSY.RECONVERGENT B3, `(.L_x_188) ;  /* 0x00001c3000037945 */ /* 0x000fe20003800200 */
[----:B------:R-:W0:Y:S03]  /*d120*/  S2R R16, SR_CgaCtaId ;  /* 0x0000000000107919 */ /* 0x000e260000008800 */
[----:B------:R-:W-:-:S05]  /*d130*/  VIADD R7, R7, 0x410 ;  /* 0x0000041007077836 */ /* 0x000fca0000000000 */
[----:B0-----:R-:W-:Y:S01]  /*d140*/  LEA R16, R16, R7, 0x18 ;  /* 0x0000000710107211 */ /* 0x001fe200078ec0ff */
[C---:B----4-:R-:W-:Y:S02]  /*d150*/  VIADD R6, R17.reuse, 0x100 ;  /* 0x0000010011067836 */ /* 0x050fe40000000000 */
[----:B------:R-:W-:Y:S02]  /*d160*/  VIADD R7, R17, 0x200 ;  /* 0x0000020011077836 */ /* 0x000fe40000000000 */
[----:B------:R-:W-:Y:S02]  /*d170*/  IMAD.SHL.U32 R8, R6, 0x8, RZ ;  /* 0x0000000806087824 */ /* 0x000fe400078e00ff */
[C---:B------:R-:W-:Y:S01]  /*d180*/  IMAD.SHL.U32 R14, R7.reuse, 0x8, RZ ;  /* 0x00000008070e7824 */ /* 0x040fe200078e00ff */
[----:B------:R-:W-:Y:S01]  /*d190*/  LOP3.LUT R7, R7, 0x1fff, RZ, 0xc0, !PT ;  /* 0x00001fff07077812 */ /* 0x000fe200078ec0ff */
[C---:B------:R-:W-:Y:S01]  /*d1a0*/  VIADD R24, R17.reuse, 0x300 ;  /* 0x0000030011187836 */ /* 0x040fe20000000000 */
[----:B------:R-:W-:Y:S01]  /*d1b0*/  LOP3.LUT R15, R8, 0xfff8, RZ, 0xc0, !PT ;  /* 0x0000fff8080f7812 */ /* 0x000fe200078ec0ff */
[----:B------:R-:W-:-:S04]  /*d1c0*/  IMAD R8, R17, 0x8, R16 ;  /* 0x0000000811087824 */ /* 0x000fc800078e0210 */
[----:B------:R-:W-:Y:S01]  /*d1d0*/  IMAD.IADD R20, R16, 0x1, R15 ;  /* 0x0000000110147824 */ /* 0x000fe200078e020f */
[----:B------:R0:W1:Y:S01]  /*d1e0*/  LDS.64 R18, [R8] ;  /* 0x0000000008127984 */ /* 0x0000620000000a00 */
[----:B------:R-:W-:Y:S01]  /*d1f0*/  LOP3.LUT R15, R14, 0xfff8, RZ, 0xc0, !PT ;  /* 0x0000fff80e0f7812 */ /* 0x000fe200078ec0ff */
[C---:B------:R-:W-:Y:S01]  /*d200*/  IMAD.SHL.U32 R14, R24.reuse, 0x8, RZ ;  /* 0x00000008180e7824 */ /* 0x040fe200078e00ff */
[----:B------:R-:W-:Y:S02]  /*d210*/  LOP3.LUT R24, R24, 0x1fff, RZ, 0xc0, !PT ;  /* 0x00001fff18187812 */ /* 0x000fe400078ec0ff */
[----:B------:R-:W4:Y:S01]  /*d220*/  LDS.64 R20, [R20] ;  /* 0x0000000014147984 */ /* 0x000f220000000a00 */
[----:B------:R-:W-:Y:S01]  /*d230*/  IMAD.IADD R22, R16, 0x1, R15 ;  /* 0x0000000110167824 */ /* 0x000fe200078e020f */
[----:B------:R-:W-:Y:S01]  /*d240*/  LOP3.LUT R15, R14, 0xfff8, RZ, 0xc0, !PT ;  /* 0x0000fff80e0f7812 */ /* 0x000fe200078ec0ff */
[----:B0-----:R-:W-:-:S04]  /*d250*/  IMAD.MOV.U32 R8, RZ, RZ, RZ ;  /* 0x000000ffff087224 */ /* 0x001fc800078e00ff */
[----:B------:R-:W0:Y:S01]  /*d260*/  LDS.64 R22, [R22] ;  /* 0x0000000016167984 */ /* 0x000e220000000a00 */
[----:B------:R-:W-:-:S06]  /*d270*/  IMAD.IADD R15, R16, 0x1, R15 ;  /* 0x00000001100f7824 */ /* 0x000fcc00078e020f */
[----:B------:R-:W5:Y:S01]  /*d280*/  LDS.64 R14, [R15] ;  /* 0x000000000f0e7984 */ /* 0x000f620000000a00 */
[----:B-1----:R-:W-:Y:S02]  /*d290*/  ISETP.NE.U32.AND P0, PT, R18, RZ, PT ;  /* 0x000000ff1200720c */ /* 0x002fe40003f05070 */
[----:B------:R-:W-:Y:S02]  /*d2a0*/  LOP3.LUT R18, R17, 0x1fff, RZ, 0xc0, !PT ;  /* 0x00001fff11127812 */ /* 0x000fe400078ec0ff */
[----:B------:R-:W-:Y:S02]  /*d2b0*/  ISETP.NE.AND.EX P0, PT, R19, RZ, PT, P0 ;  /* 0x000000ff1300720c */ /* 0x000fe40003f05300 */
[----:B----4-:R-:W-:Y:S02]  /*d2c0*/  ISETP.NE.U32.AND P1, PT, R20, RZ, PT ;  /* 0x000000ff1400720c */ /* 0x010fe40003f25070 */
[----:B------:R-:W-:Y:S02]  /*d2d0*/  ISETP.EQ.OR P0, PT, R17, RZ, P0 ;  /* 0x000000ff1100720c */ /* 0x000fe40000702670 */
[----:B------:R-:W-:-:S02]  /*d2e0*/  ISETP.NE.AND.EX P1, PT, R21, RZ, PT, P1 ;  /* 0x000000ff1500720c */ /* 0x000fc40003f25310 */
[----:B0-----:R-:W-:Y:S02]  /*d2f0*/  ISETP.NE.U32.AND P2, PT, R22, RZ, PT ;  /* 0x000000ff1600720c */ /* 0x001fe40003f45070 */
[----:B------:R-:W-:Y:S02]  /*d300*/  ISETP.EQ.OR P1, PT, R18, 0x1f00, P1 ;  /* 0x00001f001200780c */ /* 0x000fe40000f22670 */
[----:B------:R-:W-:Y:S02]  /*d310*/  ISETP.NE.AND.EX P2, PT, R23, RZ, PT, P2 ;  /* 0x000000ff1700720c */ /* 0x000fe40003f45320 */
[----:B-----5:R-:W-:Y:S02]  /*d320*/  ISETP.NE.U32.AND P3, PT, R14, RZ, PT ;  /* 0x000000ff0e00720c */ /* 0x020fe40003f65070 */
[----:B------:R-:W-:Y:S01]  /*d330*/  ISETP.EQ.OR P2, PT, R18, 0x1e00, P2 ;  /* 0x00001e001200780c */ /* 0x000fe20001742670 */
[----:B------:R-:W-:Y:S01]  /*d340*/  @!P0 IMAD.MOV.U32 R8, RZ, RZ, 0x1 ;  /* 0x00000001ff088424 */ /* 0x000fe200078e00ff */
[----:B------:R-:W-:-:S05]  /*d350*/  ISETP.NE.AND.EX P3, PT, R15, RZ, PT, P3 ;  /* 0x000000ff0f00720c */ /* 0x000fca0003f65330 */
[C---:B------:R-:W-:Y:S01]  /*d360*/  @!P1 VIADD R14, R8.reuse, 0x1 ;  /* 0x00000001080e9836 */ /* 0x040fe20000000000 */
[----:B------:R-:W-:Y:S02]  /*d370*/  @!P1 LEA R15, R8, UR7, 0x2 ;  /* 0x00000007080f9c11 */ /* 0x000fe4000f8e10ff */
[----:B------:R-:W-:Y:S01]  /*d380*/  ISETP.EQ.OR P3, PT, R18, 0x1d00, P3 ;  /* 0x00001d001200780c */ /* 0x000fe20001f62670 */
[----:B------:R-:W-:Y:S01]  /*d390*/  @!P1 IMAD.MOV.U32 R8, RZ, RZ, R14 ;  /* 0x000000ffff089224 */ /* 0x000fe200078e000e */
[----:B------:R-:W-:Y:S01]  /*d3a0*/  LOP3.LUT R14, R6, 0x1fff, RZ, 0xc0, !PT ;  /* 0x00001fff060e7812 */ /* 0x000fe200078ec0ff */
[----:B------:R-:W-:Y:S02]  /*d3b0*/  @!P0 VIADD R6, R17, UR15 ;  /* 0x0000000f11068c36 */ /* 0x000fe40008000000 */
[C---:B------:R-:W-:Y:S01]  /*d3c0*/  @!P2 VIADD R19, R8.reuse, 0x1 ;  /* 0x000000010813a836 */ /* 0x040fe20000000000 */
[----:B------:R-:W-:Y:S01]  /*d3d0*/  @!P2 LEA R20, R8, UR7, 0x2 ;  /* 0x000000070814ac11 */ /* 0x000fe2000f8e10ff */
[----:B------:R-:W-:Y:S01]  /*d3e0*/  @!P1 VIADD R14, R14, UR15 ;  /* 0x0000000f0e0e9c36 */ /* 0x000fe20008000000 */
[----:B------:R0:W-:Y:S01]  /*d3f0*/  @!P0 STL [R1+0x118], R6 ;  /* 0x0001180601008387 */ /* 0x0001e20000100800 */
[----:B------:R-:W-:Y:S01]  /*d400*/  @!P2 IMAD.MOV.U32 R8, RZ, RZ, R19 ;  /* 0x000000ffff08a224 */ /* 0x000fe200078e0013 */
[----:B------:R-:W-:Y:S01]  /*d410*/  PLOP3.LUT P0, PT, PT, PT, PT, 0x8, 0x80 ;  /* 0x000000000080781c */ /* 0x000fe20003f0e170 */
[----:B------:R-:W-:Y:S01]  /*d420*/  @!P2 VIADD R19, R7, UR15 ;  /* 0x0000000f0713ac36 */ /* 0x000fe20008000000 */
[----:B------:R0:W-:Y:S01]  /*d430*/  @!P1 STL [R15+0x118], R14 ;  /* 0x0001180e0f009387 */ /* 0x0001e20000100800 */
[----:B------:R-:W-:Y:S01]  /*d440*/  @!P3 VIADD R24, R24, UR15 ;  /* 0x0000000f1818bc36 */ /* 0x000fe20008000000 */
[C---:B------:R-:W-:Y:S01]  /*d450*/  @!P3 LEA R21, R8.reuse, UR7, 0x2 ;  /* 0x000000070815bc11 */ /* 0x040fe2000f8e10ff */
[----:B------:R-:W-:Y:S01]  /*d460*/  @!P3 VIADD R7, R8, 0x1 ;  /* 0x000000010807b836 */ /* 0x000fe20000000000 */
[----:B------:R0:W-:Y:S03]  /*d470*/  @!P2 STL [R20+0x118], R19 ;  /* 0x000118131400a387 */ /* 0x0001e60000100800 */
[----:B------:R-:W-:Y:S01]  /*d480*/  @!P3 IMAD.MOV.U32 R8, RZ, RZ, R7 ;  /* 0x000000ffff08b224 */ /* 0x000fe200078e0007 */
[----:B------:R0:W-:Y:S01]  /*d490*/  @!P3 STL [R21+0x118], R24 ;  /* 0x000118181500b387 */ /* 0x0001e20000100800 */
[----:B------:R-:W-:-:S03]  /*d4a0*/  VIADD R7, R17, 0x400 ;  /* 0x0000040011077836 */ /* 0x000fc60000000000 */
[----:B------:R-:W-:Y:S02]  /*d4b0*/  ISETP.GT.U32.AND P1, PT, R8, 0x3, PT ;  /* 0x000000030800780c */ /* 0x000fe40003f24070 */
        /* <DEDUP_REMOVED lines=159> */
[----:B------:R-:W-:Y:S02]  /*deb0*/  ISETP.NE.AND.EX P1, PT, R15, RZ, PT, P1 ;  /* 0x000000ff0f00720c */ /* 0x000fe40003f25310 */
[C---:B------:R-:W-:Y:S02]  /*dec0*/  LOP3.LUT R15, R18.reuse, 0x1000, RZ, 0x3c, !PT ;  /* 0x00001000120f7812 */ /* 0x040fe400078e3cff */
[----:B------:R-:W-:-:S13]  /*ded0*/  ISETP.EQ.OR P1, PT, R18, 0x1100, P1 ;  /* 0x000011001200780c */ /* 0x000fda0000f22670 */
[----:B------:R-:W-:Y:S01]  /*dee0*/  @!P1 VIADD R6, R7, UR15 ;  /* 0x0000000f07069c36 */ /* 0x000fe20008000000 */
[C---:B------:R-:W-:Y:S01]  /*def0*/  @!P1 LEA R17, R8.reuse, UR7, 0x2 ;  /* 0x0000000708119c11 */ /* 0x040fe2000f8e10ff */
[----:B------:R-:W-:-:S04]  /*df00*/  @!P1 VIADD R7, R8, 0x1 ;  /* 0x0000000108079836 */ /* 0x000fc80000000000 */
[----:B------:R-:W-:Y:S01]  /*df10*/  @!P1 IMAD.MOV.U32 R8, RZ, RZ, R7 ;  /* 0x000000ffff089224 */ /* 0x000fe200078e0007 */
[----:B------:R0:W-:Y:S01]  /*df20*/  @!P1 STL [R17+0x118], R6 ;  /* 0x0001180611009387 */ /* 0x0001e20000100800 */
[----:B------:R-:W-:-:S03]  /*df30*/  IMAD.MOV.U32 R7, RZ, RZ, R15 ;  /* 0x000000ffff077224 */ /* 0x000fc600078e000f */
[----:B------:R-:W-:-:S13]  /*df40*/  ISETP.GT.U32.AND P1, PT, R8, 0x3, PT ;  /* 0x000000030800780c */ /* 0x000fda0003f24070 */
        /* <DEDUP_REMOVED lines=197> */
[----:B------:R-:W-:Y:S02]  /*eba0*/  IMAD R20, R7, 0x8, R16 ;  /* 0x0000000807147824 */ /* 0x000fe400078e0210 */
[----:B------:R-:W-:-:S04]  /*ebb0*/  VIADD R15, R15, 0xf00 ;  /* 0x00000f000f0f7836 */ /* 0x000fc80000000000 */
[----:B------:R-:W0:Y:S01]  /*ebc0*/  LDS.64 R20, [R20] ;  /* 0x0000000014147984 */ /* 0x000e220000000a00 */
[----:B------:R-:W-:Y:S02]  /*ebd0*/  LOP3.LUT R15, R15, 0x1fff, RZ, 0xc0, !PT ;  /* 0x00001fff0f0f7812 */ /* 0x000fe400078ec0ff */
        /* <DEDUP_REMOVED lines=14> */
[----:B------:R-:W-:Y:S01]  /*ecc0*/  ISETP.NE.AND.EX P0, PT, R7, RZ, PT, P0 ;  /* 0x000000ff0700720c */ /* 0x000fe20003f05300 */
[----:B------:R-:W-:-:S03]  /*ecd0*/  IMAD.MOV.U32 R7, RZ, RZ, R18 ;  /* 0x000000ffff077224 */ /* 0x000fc600078e0012 */
[----:B------:R-:W-:Y:S02]  /*ece0*/  ISETP.EQ.OR P1, PT, R18, 0x100, P0 ;  /* 0x000001001200780c */ /* 0x000fe40000722670 */
[----:B------:R-:W-:-:S11]  /*ecf0*/  PLOP3.LUT P0, PT, PT, PT, PT, 0x80, 0x8 ;  /* 0x000000000008781c */ /* 0x000fd60003f0f070 */
[----:B------:R-:W-:Y:S01]  /*ed00*/  @!P1 VIADD R15, R15, UR15 ;  /* 0x0000000f0f0f9c36 */ /* 0x000fe20008000000 */
[----:B------:R-:W-:Y:S01]  /*ed10*/  @!P1 LEA R8, R8, UR7, 0x2 ;  /* 0x0000000708089c11 */ /* 0x000fe2000f8e10ff */
[----:B------:R-:W-:-:S04]  /*ed20*/  @!P1 IMAD.MOV.U32 R7, RZ, RZ, R18 ;  /* 0x000000ffff079224 */ /* 0x000fc800078e0012 */
[----:B------:R0:W-:Y:S03]  /*ed30*/  @!P1 STL [R8+0x118], R15 ;  /* 0x0001180f08009387 */ /* 0x0001e60000100800 */
.L_x_189:
[----:B------:R-:W-:Y:S05]  /*ed40*/  BSYNC.RECONVERGENT B3 ;  /* 0x0000000000037941 */ /* 0x000fea0003800200 */
.L_x_188:
[----:B------:R-:W0:Y:S01]  /*ed50*/  LDL R19, [R1+0x114] ;  /* 0x0001140001137983 */ /* 0x000e220000100800 */
[----:B------:R-:W-:Y:S03]  /*ed60*/  BSSY.RECONVERGENT B3, `(.L_x_190) ;  /* 0x00001a0000037945 */ /* 0x000fe60003800200 */
[----:B------:R-:W-:Y:S01]  /*ed70*/  STL [R1+0x110], R7 ;  /* 0x0001100701007387 */ /* 0x000fe20000100800 */
[C---:B0-----:R-:W-:Y:S02]  /*ed80*/  VIADD R8, R19.reuse, 0x100 ;  /* 0x0000010013087836 */ /* 0x041fe40000000000 */
[C---:B------:R-:W-:Y:S02]  /*ed90*/  IMAD R14, R19.reuse, 0x4, R16 ;  /* 0x00000004130e7824 */ /* 0x040fe400078e0210 */
[C---:B------:R-:W-:Y:S01]  /*eda0*/  IMAD.SHL.U32 R6, R8.reuse, 0x4, RZ ;  /* 0x0000000408067824 */ /* 0x040fe200078e00ff */
[----:B------:R-:W-:Y:S01]  /*edb0*/  LOP3.LUT R8, R8, 0x1fff, RZ, 0xc0, !PT ;  /* 0x00001fff08087812 */ /* 0x000fe200078ec0ff */
[----:B------:R-:W-:-:S02]  /*edc0*/  VIADD R18, R19, 0x300 ;  /* 0x0000030013127836 */ /* 0x000fc40000000000 */
[----:B------:R-:W0:Y:S01]  /*edd0*/  LDS R14, [R14+0x10000] ;  /* 0x010000000e0e7984 */ /* 0x000e220000000800 */
[----:B------:R-:W-:Y:S01]  /*ede0*/  LOP3.LUT R15, R6, 0x7ffc, RZ, 0xc0, !PT ;  /* 0x00007ffc060f7812 */ /* 0x000fe200078ec0ff */
[----:B------:R-:W-:Y:S01]  /*edf0*/  VIADD R6, R19, 0x200 ;  /* 0x0000020013067836 */ /* 0x000fe20000000000 */
[----:B------:R-:W-:-:S03]  /*ee00*/  LOP3.LUT R22, R18, 0x1fff, RZ, 0xc0, !PT ;  /* 0x00001fff12167812 */ /* 0x000fc600078ec0ff */
[----:B------:R-:W-:Y:S02]  /*ee10*/  IMAD.SHL.U32 R17, R6, 0x4, RZ ;  /* 0x0000000406117824 */ /* 0x000fe400078e00ff */
[----:B------:R-:W-:-:S03]  /*ee20*/  IMAD.IADD R15, R16, 0x1, R15 ;  /* 0x00000001100f7824 */ /* 0x000fc600078e020f */
[----:B------:R-:W-:-:S03]  /*ee30*/  LOP3.LUT R17, R17, 0x7ffc, RZ, 0xc0, !PT ;  /* 0x00007ffc11117812 */ /* 0x000fc600078ec0ff */
[----:B------:R-:W1:Y:S02]  /*ee40*/  LDS R15, [R15+0x10000] ;  /* 0x010000000f0f7984 */ /* 0x000e640000000800 */
[----:B------:R-:W-:Y:S02]  /*ee50*/  IMAD.IADD R20, R16, 0x1, R17 ;  /* 0x0000000110147824 */ /* 0x000fe400078e0211 */
[----:B------:R-:W-:-:S04]  /*ee60*/  IMAD.SHL.U32 R17, R18, 0x4, RZ ;  /* 0x0000000412117824 */ /* 0x000fc800078e00ff */
[----:B------:R-:W4:Y:S01]  /*ee70*/  LDS R20, [R20+0x10000] ;  /* 0x0100000014147984 */ /* 0x000f220000000800 */
[----:B------:R-:W-:-:S05]  /*ee80*/  LOP3.LUT R17, R17, 0x7ffc, RZ, 0xc0, !PT ;  /* 0x00007ffc11117812 */ /* 0x000fca00078ec0ff */
[----:B------:R-:W-:Y:S01]  /*ee90*/  IMAD.IADD R21, R16, 0x1, R17 ;  /* 0x0000000110157824 */ /* 0x000fe200078e0211 */
[----:B------:R-:W-:-:S05]  /*eea0*/  LOP3.LUT R17, R19, 0x1fff, RZ, 0xc0, !PT ;  /* 0x00001fff13117812 */ /* 0x000fca00078ec0ff */
[----:B------:R-:W5:Y:S01]  /*eeb0*/  LDS R21, [R21+0x10000] ;  /* 0x0100000015157984 */ /* 0x000f620000000800 */
[----:B0-----:R-:W-:Y:S01]  /*eec0*/  ISETP.NE.AND P1, PT, R14, RZ, PT ;  /* 0x000000ff0e00720c */ /* 0x001fe20003f25270 */
[----:B------:R-:W-:-:S03]  /*eed0*/  IMAD.MOV.U32 R14, RZ, RZ, RZ ;  /* 0x000000ffff0e7224 */ /* 0x000fc600078e00ff */
[----:B------:R-:W-:Y:S02]  /*eee0*/  ISETP.EQ.OR P1, PT, R19, RZ, P1 ;  /* 0x000000ff1300720c */ /* 0x000fe40000f22670 */
[----:B-1----:R-:W-:-:S11]  /*eef0*/  ISETP.NE.AND P2, PT, R15, RZ, PT ;  /* 0x000000ff0f00720c */ /* 0x002fd60003f45270 */
[----:B------:R-:W-:Y:S01]  /*ef00*/  @!P1 IMAD.MOV.U32 R14, RZ, RZ, 0x1 ;  /* 0x00000001ff0e9424 */ /* 0x000fe200078e00ff */
[----:B------:R-:W-:Y:S02]  /*ef10*/  ISETP.EQ.OR P2, PT, R17, 0x1f00, P2 ;  /* 0x00001f001100780c */ /* 0x000fe40001742670 */
[----:B----4-:R-:W-:-:S04]  /*ef20*/  ISETP.NE.AND P3, PT, R20, RZ, PT ;  /* 0x000000ff1400720c */ /* 0x010fc80003f65270 */
[----:B------:R-:W-:-:S07]  /*ef30*/  ISETP.EQ.OR P3, PT, R17, 0x1e00, P3 ;  /* 0x00001e001100780c */ /* 0x000fce0001f62670 */
[C---:B------:R-:W-:Y:S01]  /*ef40*/  @!P2 VIADD R15, R14.reuse, 0x1 ;  /* 0x000000010e0fa836 */ /* 0x040fe20000000000 */
[----:B------:R-:W-:Y:S02]  /*ef50*/  @!P2 LEA R20, R14, UR7, 0x2 ;  /* 0x000000070e14ac11 */ /* 0x000fe4000f8e10ff */
[----:B-----5:R-:W-:Y:S01]  /*ef60*/  ISETP.NE.AND P4, PT, R21, RZ, PT ;  /* 0x000000ff1500720c */ /* 0x020fe20003f85270 */
[----:B------:R-:W-:Y:S02]  /*ef70*/  @!P2 IMAD.MOV.U32 R14, RZ, RZ, R15 ;  /* 0x000000ffff0ea224 */ /* 0x000fe400078e000f */
[----:B------:R-:W-:Y:S01]  /*ef80*/  @!P2 VIADD R21, R8, UR15 ;  /* 0x0000000f0815ac36 */ /* 0x000fe20008000000 */
[----:B------:R-:W-:Y:S01]  /*ef90*/  ISETP.EQ.OR P4, PT, R17, 0x1d00, P4 ;  /* 0x00001d001100780c */ /* 0x000fe20002782670 */
[C---:B------:R-:W-:Y:S01]  /*efa0*/  @!P3 VIADD R15, R14.reuse, 0x1 ;  /* 0x000000010e0fb836 */ /* 0x040fe20000000000 */
[----:B------:R-:W-:-:S03]  /*efb0*/  @!P3 LEA R23, R14, UR7, 0x2 ;  /* 0x000000070e17bc11 */ /* 0x000fc6000f8e10ff */
[----:B------:R-:W-:Y:S01]  /*efc0*/  @!P3 IMAD.MOV.U32 R14, RZ, RZ, R15 ;  /* 0x000000ffff0eb224 */ /* 0x000fe200078e000f */
[----:B------:R-:W-:Y:S01]  /*efd0*/  LOP3.LUT R15, R6, 0x1fff, RZ, 0xc0, !PT ;  /* 0x00001fff060f7812 */ /* 0x000fe200078ec0ff */
[----:B------:R-:W-:-:S04]  /*efe0*/  @!P1 VIADD R6, R19, UR15 ;  /* 0x0000000f13069c36 */ /* 0x000fc80008000000 */
[----:B------:R-:W-:Y:S01]  /*eff0*/  @!P3 VIADD R18, R15, UR15 ;  /* 0x0000000f0f12bc36 */ /* 0x000fe20008000000 */
[----:B------:R0:W-:Y:S01]  /*f000*/  @!P1 STL [R1+0x198], R6 ;  /* 0x0001980601009387 */ /* 0x0001e20000100800 */
[----:B------:R-:W-:Y:S01]  /*f010*/  @!P4 VIADD R22, R22, UR15 ;  /* 0x0000000f1616cc36 */ /* 0x000fe20008000000 */
[C---:B------:R-:W-:Y:S01]  /*f020*/  @!P4 LEA R25, R14.reuse, UR7, 0x2 ;  /* 0x000000070e19cc11 */ /* 0x040fe2000f8e10ff */
[----:B------:R-:W-:Y:S01]  /*f030*/  @!P4 VIADD R8, R14, 0x1 ;  /* 0x000000010e08c836 */ /* 0x000fe20000000000 */
[----:B------:R0:W-:Y:S01]  /*f040*/  @!P2 STL [R20+0x198], R21 ;  /* 0x000198151400a387 */ /* 0x0001e20000100800 */
[----:B------:R-:W-:Y:S01]  /*f050*/  VIADD R15, R19, 0x400 ;  /* 0x00000400130f7836 */ /* 0x000fe20000000000 */
[----:B------:R-:W-:Y:S01]  /*f060*/  PLOP3.LUT P1, PT, PT, PT, PT, 0x8, 0x80 ;  /* 0x000000000080781c */ /* 0x000fe20003f2e170 */
[----:B------:R-:W-:Y:S01]  /*f070*/  @!P4 IMAD.MOV.U32 R14, RZ, RZ, R8 ;  /* 0x000000ffff0ec224 */ /* 0x000fe200078e0008 */
[----:B------:R0:W-:Y:S02]  /*f080*/  @!P3 STL [R23+0x198], R18 ;  /* 0x000198121700b387 */ /* 0x0001e40000100800 */
[----:B------:R-:W-:-:S02]  /*f090*/  LOP3.LUT R15, R15, 0x1fff, RZ, 0xc0, !PT ;  /* 0x00001fff0f0f7812 */ /* 0x000fc400078ec0ff */
[----:B------:R0:W-:Y:S01]  /*f0a0*/  @!P4 STL [R25+0x198], R22 ;  /* 0x000198161900c387 */ /* 0x0001e20000100800 */
[----:B------:R-:W-:-:S13]  /*f0b0*/  ISETP.GT.U32.AND P2, PT, R14, 0x3, PT ;  /* 0x000000030e00780c */ /* 0x000fda0003f44070 */
[----:B0-----:R-:W-:Y:S05]  /*f0c0*/  @P2 BRA `(.L_x_191) ;  /* 0x0000001400a42947 */ /* 0x001fea0003800000 */
[----:B------:R-:W-:-:S06]  /*f0d0*/  IMAD R6, R15, 0x4, R16 ;  /* 0x000000040f067824 */ /* 0x000fcc00078e0210 */
[----:B------:R-:W0:Y:S02]  /*f0e0*/  LDS R6, [R6+0x10000] ;  /* 0x0100000006067984 */ /* 0x000e240000000800 */
[----:B0-----:R-:W-:-:S04]  /*f0f0*/  ISETP.NE.AND P2, PT, R6, RZ, PT ;  /* 0x000000ff0600720c */ /* 0x001fc80003f45270 */
[----:B------:R-:W-:-:S13]  /*f100*/  ISETP.EQ.OR P2, PT, R17, 0x1c00, P2 ;  /* 0x00001c001100780c */ /* 0x000fda0001742670 */
[C---:B------:R-:W-:Y:S01]  /*f110*/  @!P2 VIADD R8, R14.reuse, 0x1 ;  /* 0x000000010e08a836 */ /* 0x040fe20000000000 */
[----:B------:R-:W-:Y:S01]  /*f120*/  @!P2 LEA R18, R14, UR7, 0x2 ;  /* 0x000000070e12ac11 */ /* 0x000fe2000f8e10ff */
[----:B------:R-:W-:Y:S02]  /*f130*/  @!P2 VIADD R7, R15, UR15 ;  /* 0x0000000f0f07ac36 */ /* 0x000fe40008000000 */
[----:B------:R-:W-:Y:S02]  /*f140*/  @!P2 IMAD.MOV.U32 R14, RZ, RZ, R8 ;  /* 0x000000ffff0ea224 */ /* 0x000fe400078e0008 */
[----:B------:R-:W-:Y:S01]  /*f150*/  VIADD R15, R19, 0x500 ;  /* 0x00000500130f7836 */ /* 0x000fe20000000000 */
[----:B------:R0:W-:Y:S02]  /*f160*/  @!P2 STL [R18+0x198], R7 ;  /* 0x000198071200a387 */ /* 0x0001e40000100800 */
[----:B------:R-:W-:Y:S02]  /*f170*/  ISETP.GT.U32.AND P2, PT, R14, 0x3, PT ;  /* 0x000000030e00780c */ /* 0x000fe40003f44070 */
[----:B------:R-:W-:-:S11]  /*f180*/  LOP3.LUT R15, R15, 0x1fff, RZ, 0xc0, !PT ;  /* 0x00001fff0f0f7812 */ /* 0x000fd600078ec0ff */
        /* <DEDUP_REMOVED lines=138> */
[----:B------:R-:W-:Y:S01]  /*fa30*/  @!P2 IMAD.MOV.U32 R14, RZ, RZ, R7 ;  /* 0x000000ffff0ea224 */ /* 0x000fe200078e0007 */
[----:B------:R-:W-:Y:S02]  /*fa40*/  LOP3.LUT R7, R17, 0x1000, RZ, 0x3c, !PT ;  /* 0x0000100011077812 */ /* 0x000fe400078e3cff */
[----:B------:R0:W-:Y:S02]  /*fa50*/  @!P2 STL [R19+0x198], R8 ;  /* 0x000198081300a387 */ /* 0x0001e40000100800 */
[----:B------:R-:W-:Y:S01]  /*fa60*/  ISETP.GT.U32.AND P2, PT, R14, 0x3, PT ;  /* 0x000000030e00780c */ /* 0x000fe20003f44070 */
[----:B------:R-:W-:-:S12]  /*fa70*/  IMAD.MOV.U32 R15, RZ, RZ, R7 ;  /* 0x000000ffff0f7224 */ /* 0x000fd800078e0007 */
        /* <DEDUP_REMOVED lines=193> */
[----:B------:R-:W-:-:S03]  /*10690*/  LOP3.LUT R15, R7, 0x1fff, RZ, 0xc0, !PT ;  /* 0x00001fff070f7812 */ /* 0x000fc600078ec0ff */
[----:B------:R-:W-:-:S13]  /*106a0*/  ISETP.GT.U32.AND P2, PT, R14, 0x3, PT ;  /* 0x000000030e00780c */ /* 0x000fda0003f44070 */
[----:B0-----:R-:W-:Y:S05]  /*106b0*/  @P2 BRA `(.L_x_191) ;  /* 0x0000000000282947 */ /* 0x001fea0003800000 */
[----:B------:R-:W-:-:S06]  /*106c0*/  IMAD R6, R15, 0x4, R16 ;  /* 0x000000040f067824 */ /* 0x000fcc00078e0210 */
[----:B------:R-:W0:Y:S02]  /*106d0*/  LDS R6, [R6+0x10000] ;  /* 0x0100000006067984 */ /* 0x000e240000000800 */
[----:B0-----:R-:W-:-:S04]  /*106e0*/  ISETP.NE.AND P1, PT, R6, RZ, PT ;  /* 0x000000ff0600720c */ /* 0x001fc80003f25270 */
[----:B------:R-:W-:Y:S02]  /*106f0*/  ISETP.EQ.OR P2, PT, R17, 0x100, P1 ;  /* 0x000001001100780c */ /* 0x000fe40000f42670 */
[----:B------:R-:W-:-:S11]  /*10700*/  PLOP3.LUT P1, PT, PT, PT, PT, 0x80, 0x8 ;  /* 0x000000000008781c */ /* 0x000fd60003f2f070 */
[----:B------:R-:W-:Y:S01]  /*10710*/  @!P2 VIADD R7, R15, UR15 ;  /* 0x0000000f0f07ac36 */ /* 0x000fe20008000000 */
[----:B------:R-:W-:Y:S01]  /*10720*/  @!P2 LEA R14, R14, UR7, 0x2 ;  /* 0x000000070e0eac11 */ /* 0x000fe2000f8e10ff */
[--C-:B------:R-:W-:Y:S02]  /*10730*/  IMAD.MOV.U32 R15, RZ, RZ, R17.reuse ;  /* 0x000000ffff0f7224 */ /* 0x100fe400078e0011 */
[----:B------:R-:W-:Y:S02]  /*10740*/  @!P2 IMAD.MOV.U32 R15, RZ, RZ, R17 ;  /* 0x000000ffff0fa224 */ /* 0x000fe400078e0011 */
[----:B------:R0:W-:Y:S05]  /*10750*/  @!P2 STL [R14+0x198], R7 ;  /* 0x000198070e00a387 */ /* 0x0001ea0000100800 */
.L_x_191:
[----:B------:R-:W-:Y:S05]  /*10760*/  BSYNC.RECONVERGENT B3 ;  /* 0x0000000000037941 */ /* 0x000fea0003800200 */
.L_x_190:
[----:B------:R-:W-:Y:S01]  /*10770*/  IADD3 R6, PT, PT, R3, 0x1, -R2 ;  /* 0x0000000103067810 */ /* 0x000fe20007ffe802 */
[----:B------:R1:W-:Y:S03]  /*10780*/  STL [R1+0x114], R15 ;  /* 0x0001140f01007387 */ /* 0x0003e60000100800 */
[----:B------:R-:W-:-:S04]  /*10790*/  ISETP.LT.U32.OR P0, PT, R6, 0x4, P0 ;  /* 0x000000040600780c */ /* 0x000fc80000701470 */
[----:B------:R-:W-:-:S13]  /*107a0*/  PLOP3.LUT P0, PT, P0, P1, PT, 0xf8, 0x8f ;  /* 0x00000000008f781c */ /* 0x000fda0000703f70 */
[----:B------:R-:W-:Y:S05]  /*107b0*/  @P0 BREAK B2 ;  /* 0x0000000000020942 */ /* 0x000fea0003800000 */
[----:B------:R-:W-:Y:S05]  /*107c0*/  @P0 BREAK B0 ;  /* 0x0000000000000942 */ /* 0x000fea0003800000 */
[----:B-1----:R-:W-:Y:S05]  /*107d0*/  @P0 BRA `(.L_x_15) ;  /* 0x0000024800f40947 */ /* 0x002fea0003800000 */
[----:B------:R-:W1:Y:S01]  /*107e0*/  S2R R15, SR_SWINHI ;  /* 0x00000000000f7919 */ /* 0x000e620000002f00 */
[----:B------:R-:W4:Y:S01]  /*107f0*/  LDC.64 R18, c[0x0][0x380] ;  /* 0x0000e000ff127b82 */ /* 0x000f220000000a00 */
[----:B------:R-:W-:Y:S02]  /*10800*/  SHF.R.U32.HI R20, RZ, 0x10, R0 ;  /* 0x00000010ff147819 */ /* 0x000fe40000011600 */
[----:B0-----:R-:W-:Y:S02]  /*10810*/  LEA.HI R7, R0, -UR15, RZ, 0x1d ;  /* 0x8000000f00077c11 */ /* 0x001fe4000f8fe8ff */
[----:B------:R-:W-:Y:S02]  /*10820*/  ISETP.NE.AND P2, PT, R20, UR14, PT ;  /* 0x0000000e14007c0c */ /* 0x000fe4000bf45270 */
[----:B------:R-:W-:Y:S02]  /*10830*/  MOV R16, R16 ;  /* 0x0000001000107202 */ /* 0x000fe40000000f00 */
[----:B-1----:R-:W-:-:S02]  /*10840*/  MOV R17, R15 ;  /* 0x0000000f00117202 */ /* 0x002fc40000000f00 */
[----:B------:R-:W-:Y:S01]  /*10850*/  LOP3.LUT R15, R0, 0xfffffff8, RZ, 0xc0, !PT ;  /* 0xfffffff8000f7812 */ /* 0x000fe200078ec0ff */
[----:B------:R-:W-:-:S03]  /*10860*/  IMAD.WIDE.U32 R6, R7, 0x8, R16 ;  /* 0x0000000807067825 */ /* 0x000fc600078e0010 */
[----:B----4-:R-:W-:Y:S01]  /*10870*/  IADD3 R24, P0, PT, R15, R18, RZ ;  /* 0x000000120f187210 */ /* 0x010fe20007f1e0ff */
[----:B------:R-:W-:-:S04]  /*10880*/  IMAD.MOV.U32 R14, RZ, RZ, R6 ;  /* 0x000000ffff0e7224 */ /* 0x000fc800078e0006 */
[----:B------:R-:W-:Y:S01]  /*10890*/  IMAD.X R21, RZ, RZ, R19, P0 ;  /* 0x000000ffff157224 */ /* 0x000fe200000e0613 */
[----:B------:R-:W-:Y:S01]  /*108a0*/  @P2 IADD3 R14, P0, PT, R24, 0x800000, RZ ;  /* 0x00800000180e2810 */ /* 0x000fe20007f1e0ff */
[----:B------:R-:W-:-:S04]  /*108b0*/  IMAD.MOV.U32 R15, RZ, RZ, R7 ;  /* 0x000000ffff0f7224 */ /* 0x000fc800078e0007 */
[----:B------:R-:W-:-:S06]  /*108c0*/  @P2 IMAD.X R15, RZ, RZ, R21, P0 ;  /* 0x000000ffff0f2224 */ /* 0x000fcc00000e0615 */
[----:B------:R-:W4:Y:S02]  /*108d0*/  LD.E.64 R14, desc[UR8][R14.64] ;  /* 0x000000080e0e7980 */ /* 0x000f24000c101b00 */
[----:B----4-:R-:W-:-:S04]  /*108e0*/  ISETP.NE.U32.AND P0, PT, R14, RZ, PT ;  /* 0x000000ff0e00720c */ /* 0x010fc80003f05070 */
[----:B------:R-:W-:-:S13]  /*108f0*/  ISETP.NE.AND.EX P0, PT, R15, RZ, PT, P0 ;  /* 0x000000ff0f00720c */ /* 0x000fda0003f05300 */
[----:B------:R-:W-:Y:S05]  /*10900*/  @!P0 BREAK B2 ;  /* 0x0000000000028942 */ /* 0x000fea0003800000 */
[----:B------:R-:W-:Y:S05]  /*10910*/  @!P0 BREAK B0 ;  /* 0x0000000000008942 */ /* 0x000fea0003800000 */
[----:B------:R-:W-:Y:S05]  /*10920*/  @!P0 BRA `(.L_x_15) ;  /* 0x0000024800a08947 */ /* 0x000fea0003800000 */
[----:B------:R-:W-:Y:S02]  /*10930*/  SHF.R.U32.HI R8, RZ, 0x10, R11 ;  /* 0x00000010ff087819 */ /* 0x000fe4000001160b */
[C---:B------:R-:W-:Y:S02]  /*10940*/  LEA.HI R15, R11.reuse, -UR15, RZ, 0x1d ;  /* 0x8000000f0b0f7c11 */ /* 0x040fe4000f8fe8ff */
[----:B------:R-:W-:Y:S02]  /*10950*/  ISETP.NE.AND P1, PT, R8, UR14, PT ;  /* 0x0000000e08007c0c */ /* 0x000fe4000bf25270 */
[----:B------:R-:W-:Y:S01]  /*10960*/  LOP3.LUT R23, R11, 0xfffffff8, RZ, 0xc0, !PT ;  /* 0xfffffff80b177812 */ /* 0x000fe200078ec0ff */
[----:B------:R-:W-:-:S03]  /*10970*/  IMAD.WIDE.U32 R14, R15, 0x8, R16 ;  /* 0x000000080f0e7825 */ /* 0x000fc600078e0010 */
[----:B------:R-:W-:Y:S01]  /*10980*/  IADD3 R22, P0, PT, R23, R18, RZ ;  /* 0x0000001217167210 */ /* 0x000fe20007f1e0ff */
[----:B------:R-:W-:-:S04]  /*10990*/  IMAD.MOV.U32 R18, RZ, RZ, R14 ;  /* 0x000000ffff127224 */ /* 0x000fc800078e000e */
[----:B------:R-:W-:Y:S02]  /*109a0*/  IMAD.X R23, RZ, RZ, R19, P0 ;  /* 0x000000ffff177224 */ /* 0x000fe400000e0613 */
        /* <DEDUP_REMOVED lines=18> */
[----:B------:R-:W-:Y:S02]  /*10ad0*/  IADD3 R10, P2, PT, R24, 0x800000, RZ ;  /* 0x00800000180a7810 */ /* 0x000fe40007f5e0ff */
[----:B----4-:R-:W-:-:S13]  /*10ae0*/  ISETP.NE.AND P0, PT, R4, 0x1, PT ;  /* 0x000000010400780c */ /* 0x010fda0003f05270 */
[----:B------:R-:W-:Y:S05]  /*10af0*/  @P0 BRA `(.L_x_195) ;  /* 0x0000000000480947 */ /* 0x000fea0003800000 */
[----:B------:R-:W0:Y:S01]  /*10b00*/  S2R R5, SR_LANEID ;  /* 0x0000000000057919 */ /* 0x000e220000000000 */
[----:B------:R-:W-:Y:S01]  /*10b10*/  VOTEU.ANY UR5, UPT, PT ;  /* 0x0000000000057886 */ /* 0x000fe200038e0100 */
[----:B------:R-:W-:Y:S01]  /*10b20*/  IMAD.U32 R4, RZ, RZ, UR12 ;  /* 0x0000000cff047e24 */ /* 0x000fe2000f8e00ff */
[----:B------:R-:W0:Y:S08]  /*10b30*/  FLO.U32 R18, UR5 ;  /* 0x0000000500127d00 */ /* 0x000e3000080e0000 */
[----:B------:R-:W1:Y:S01]  /*10b40*/  POPC R19, UR5 ;  /* 0x0000000500137d09 */ /* 0x000e620008000000 */
[----:B0-----:R-:W-:Y:S01]  /*10b50*/  ISETP.EQ.U32.AND P0, PT, R18, R5, PT ;  /* 0x000000051200720c */ /* 0x001fe20003f02070 */
[----:B------:R-:W-:-:S12]  /*10b60*/  IMAD.U32 R5, RZ, RZ, UR13 ;  /* 0x0000000dff057e24 */ /* 0x000fd8000f8e00ff */
        /* <DEDUP_REMOVED lines=11> */
.L_x_195:
[----:B------:R-:W-:Y:S05]  /*10c20*/  BSYNC.RECONVERGENT B4 ;  /* 0x0000000000047941 */ /* 0x000fea0003800200 */
.L_x_194:
[----:B------:R-:W-:-:S07]  /*10c30*/  IMAD.X R5, RZ, RZ, R21, P2 ;  /* 0x000000ffff057224 */ /* 0x000fce00010e0615 */
.L_x_193:
[----:B------:R-:W-:Y:S05]  /*10c40*/  BSYNC.RECONVERGENT B3 ;  /* 0x0000000000037941 */ /* 0x000fea0003800200 */
.L_x_192:
[----:B------:R-:W-:-:S05]  /*10c50*/  IMAD.MOV.U32 R4, RZ, RZ, R10 ;  /* 0x000000ffff047224 */ /* 0x000fca00078e000a */
[----:B------:R1:W5:Y:S01]  /*10c60*/  ATOM.E.EXCH.64.STRONG.GPU P0, R18, desc[UR8][R4.64], RZ ;  /* 0x800000ff0412798a */ /* 0x000362000c10f508 */
[----:B------:R-:W-:Y:S04]  /*10c70*/  BSSY.RECONVERGENT B3, `(.L_x_196) ;  /* 0x0000004000037945 */ /* 0x000fe80003800200 */
[----:B-1----:R-:W-:Y:S05]  /*10c80*/  @P0 BRA `(.L_x_197) ;  /* 0x0000000000080947 */ /* 0x002fea0003800000 */
[----:B-----5:R1:W5:Y:S04]  /*10c90*/  LD.E.64 R18, desc[UR8][R4.64] ;  /* 0x0000000804127980 */ /* 0x020368000c101b00 */
[----:B------:R1:W-:Y:S02]  /*10ca0*/  ST.E.64 desc[UR8][R4.64], RZ ;  /* 0x000000ff04007985 */ /* 0x0003e4000c101b08 */
.L_x_197:
[----:B------:R-:W-:Y:S05]  /*10cb0*/  BSYNC.RECONVERGENT B3 ;  /* 0x0000000000037941 */ /* 0x000fea0003800200 */
.L_x_196:
[----:B------:R-:W-:Y:S04]  /*10cc0*/  BSSY.RECONVERGENT B3, `(.L_x_198) ;  /* 0x000001e000037945 */ /* 0x000fe80003800200 */
[----:B------:R-:W-:Y:S05]  /*10cd0*/  @!P1 BRA `(.L_x_199) ;  /* 0x0000000000709947 */ /* 0x000fea0003800000 */
[----:B-1----:R-:W-:Y:S02]  /*10ce0*/  IMAD.MOV.U32 R5, RZ, RZ, 0x4 ;  /* 0x00000004ff057424 */ /* 0x002fe400078e00ff */
[----:B0-----:R-:W-:Y:S02]  /*10cf0*/  IMAD.MOV.U32 R7, RZ, RZ, -0x1 ;  /* 0xffffffffff077424 */ /* 0x001fe400078e00ff */
        /* <DEDUP_REMOVED lines=24> */
.L_x_201:
[----:B------:R-:W-:Y:S05]  /*10e80*/  BSYNC.RECONVERGENT B4 ;  /* 0x0000000000047941 */ /* 0x000fea0003800200 */
.L_x_200:
[----:B------:R-:W-:-:S07]  /*10e90*/  IMAD.X R15, RZ, RZ, R23, P1 ;  /* 0x000000ffff0f7224 */ /* 0x000fce00008e0617 */
.L_x_199:
[----:B------:R-:W-:Y:S05]  /*10ea0*/  BSYNC.RECONVERGENT B3 ;  /* 0x0000000000037941 */ /* 0x000fea0003800200 */
.L_x_198:
[----:B------:R-:W-:Y:S02]  /*10eb0*/  IMAD.MOV.U32 R22, RZ, RZ, R14 ;  /* 0x000000ffff167224 */ /* 0x000fe400078e000e */
[----:B------:R-:W-:-:S05]  /*10ec0*/  IMAD.MOV.U32 R23, RZ, RZ, R15 ;  /* 0x000000ffff177224 */ /* 0x000fca00078e000f */
[----:B0-----:R0:W0:Y:S04]  /*10ed0*/  ATOM.E.EXCH.64.STRONG.GPU P0, R20, desc[UR8][R22.64], RZ ;  /* 0x800000ff1614798a */ /* 0x001028000c10f508 */
[----:B0-----:R0:W5:Y:S04]  /*10ee0*/  @!P0 LD.E.64 R20, desc[UR8][R22.64] ;  /* 0x0000000816148980 */ /* 0x001168000c101b00 */
[----:B------:R4:W-:Y:S04]  /*10ef0*/  @!P0 ST.E.64 desc[UR8][R22.64], RZ ;  /* 0x000000ff16008985 */ /* 0x0009e8000c101b08 */
[----:B------:R-:W1:Y:S01]  /*10f00*/  LDL R15, [R1+0x198] ;  /* 0x00019800010f7983 */ /* 0x000e620000100800 */
[----:B------:R-:W-:Y:S01]  /*10f10*/  IMAD.MOV.U32 R10, RZ, RZ, -0x7 ;  /* 0xfffffff9ff0a7424 */ /* 0x000fe200078e00ff */
[----:B-1----:R-:W-:-:S04]  /*10f20*/  SHF.R.U32.HI R4, RZ, 0xd, R15 ;  /* 0x0000000dff047819 */ /* 0x002fc8000001160f */
[----:B------:R-:W-:-:S04]  /*10f30*/  ISETP.NE.AND P0, PT, R4, UR14, PT ;  /* 0x0000000e04007c0c */ /* 0x000fc8000bf05270 */
[----:B------:R-:W-:-:S13]  /*10f40*/  ISETP.EQ.OR P0, PT, R15, RZ, P0 ;  /* 0x000000ff0f00720c */ /* 0x000fda0000702670 */
[C---:B------:R-:W-:Y:S02]  /*10f50*/  @!P0 VIADD R5, R15.reuse, -UR15 ;  /* 0x8000000f0f058c36 */ /* 0x040fe40008000000 */
[----:B------:R-:W-:-:S04]  /*10f60*/  @P0 IMAD.WIDE.U32 R6, R15, 0x4, R12 ;  /* 0x000000040f060825 */ /* 0x000fc800078e000c */
[----:B------:R-:W-:-:S03]  /*10f70*/  @!P0 IMAD.WIDE.U32 R4, R5, 0x4, R16 ;  /* 0x0000000405048825 */ /* 0x000fc600078e0010 */
[----:B------:R-:W-:Y:S01]  /*10f80*/  @!P0 IADD3 R4, P1, PT, R4, 0x10000, RZ ;  /* 0x0001000004048810 */ /* 0x000fe20007f3e0ff */
[----:B------:R-:W-:-:S04]  /*10f90*/  @P0 IMAD.MOV.U32 R4, RZ, RZ, R6 ;  /* 0x000000ffff040224 */ /* 0x000fc800078e0006 */
[----:B------:R-:W-:Y:S02]  /*10fa0*/  @!P0 IMAD.X R5, RZ, RZ, R5, P1 ;  /* 0x000000ffff058224 */ /* 0x000fe400008e0605 */
[----:B------:R-:W-:Y:S02]  /*10fb0*/  @P0 IMAD.MOV.U32 R5, RZ, RZ, R7 ;  /* 0x000000ffff050224 */ /* 0x000fe400078e0007 */
[----:B------:R-:W-:Y:S02]  /*10fc0*/  IMAD.MOV.U32 R24, RZ, RZ, R4 ;  /* 0x000000ffff187224 */ /* 0x000fe400078e0004 */
[----:B------:R-:W-:-:S05]  /*10fd0*/  IMAD.MOV.U32 R25, RZ, RZ, R5 ;  /* 0x000000ffff197224 */ /* 0x000fca00078e0005 */
[----:B------:R-:W-:Y:S04]  /*10fe0*/  ATOM.E.EXCH.STRONG.GPU PT, RZ, desc[UR8][R24.64], R10 ;  /* 0x8000000a18ff798a */ /* 0x000fe8000c1ef108 */
[----:B----4-:R-:W4:Y:S02]  /*10ff0*/  LDL R23, [R1+0x19c] ;  /* 0x00019c0001177983 */ /* 0x010f240000100800 */
[----:B----4-:R-:W-:-:S04]  /*11000*/  SHF.R.U32.HI R4, RZ, 0xd, R23 ;  /* 0x0000000dff047819 */ /* 0x010fc80000011617 */
[----:B------:R-:W-:-:S04]  /*11010*/  ISETP.NE.AND P0, PT, R4, UR14, PT ;  /* 0x0000000e04007c0c */ /* 0x000fc8000bf05270 */
[----:B------:R-:W-:-:S13]  /*11020*/  ISETP.EQ.OR P0, PT, R23, RZ, P0 ;  /* 0x000000ff1700720c */ /* 0x000fda0000702670 */
[----:B------:R-:W-:-:S04]  /*11030*/  @!P0 VIADD R5, R23, -UR15 ;  /* 0x8000000f17058c36 */ /* 0x000fc80008000000 */
[----:B------:R-:W-:-:S04]  /*11040*/  @!P0 IMAD.WIDE.U32 R6, R5, 0x4, R16 ;  /* 0x0000000405068825 */ /* 0x000fc800078e0010 */
[----:B------:R-:W-:Y:S01]  /*11050*/  @P0 IMAD.WIDE.U32 R4, R23, 0x4, R12 ;  /* 0x0000000417040825 */ /* 0x000fe200078e000c */
[----:B------:R-:W-:-:S03]  /*11060*/  @!P0 IADD3 R6, P1, PT, R6, 0x10000, RZ ;  /* 0x0001000006068810 */ /* 0x000fc60007f3e0ff */
[----:B------:R-:W-:Y:S02]  /*11070*/  @P0 IMAD.MOV.U32 R6, RZ, RZ, R4 ;  /* 0x000000ffff060224 */ /* 0x000fe400078e0004 */
[----:B------:R-:W-:Y:S02]  /*11080*/  @!P0 IMAD.X R7, RZ, RZ, R7, P1 ;  /* 0x000000ffff078224 */ /* 0x000fe400008e0607 */
[----:B------:R-:W-:-:S05]  /*11090*/  @P0 IMAD.MOV.U32 R7, RZ, RZ, R5 ;  /* 0x000000ffff070224 */ /* 0x000fca00078e0005 */
[----:B------:R1:W-:Y:S04]  /*110a0*/  ATOM.E.EXCH.STRONG.GPU PT, RZ, desc[UR8][R6.64], R10 ;  /* 0x8000000a06ff798a */ /* 0x0003e8000c1ef108 */
[----:B------:R-:W4:Y:S02]  /*110b0*/  LDL R27, [R1+0x1a0] ;  /* 0x0001a000011b7983 */ /* 0x000f240000100800 */
[----:B----4-:R-:W-:-:S04]  /*110c0*/  SHF.R.U32.HI R4, RZ, 0xd, R27 ;  /* 0x0000000dff047819 */ /* 0x010fc8000001161b */
[----:B------:R-:W-:-:S04]  /*110d0*/  ISETP.NE.AND P0, PT, R4, UR14, PT ;  /* 0x0000000e04007c0c */ /* 0x000fc8000bf05270 */
[----:B------:R-:W-:-:S13]  /*110e0*/  ISETP.EQ.OR P0, PT, R27, RZ, P0 ;  /* 0x000000ff1b00720c */ /* 0x000fda0000702670 */
[C---:B------:R-:W-:Y:S02]  /*110f0*/  @!P0 VIADD R5, R27.reuse, -UR15 ;  /* 0x8000000f1b058c36 */ /* 0x040fe40008000000 */
[----:B-1----:R-:W-:-:S04]  /*11100*/  @P0 IMAD.WIDE.U32 R6, R27, 0x4, R12 ;  /* 0x000000041b060825 */ /* 0x002fc800078e000c */
[----:B------:R-:W-:-:S03]  /*11110*/  @!P0 IMAD.WIDE.U32 R4, R5, 0x4, R16 ;  /* 0x0000000405048825 */ /* 0x000fc600078e0010 */
[----:B------:R-:W-:Y:S01]  /*11120*/  @!P0 IADD3 R4, P1, PT, R4, 0x10000, RZ ;  /* 0x0001000004048810 */ /* 0x000fe20007f3e0ff */
[----:B------:R-:W-:-:S04]  /*11130*/  @P0 IMAD.MOV.U32 R4, RZ, RZ, R6 ;  /* 0x000000ffff040224 */ /* 0x000fc800078e0006 */
[----:B------:R-:W-:Y:S02]  /*11140*/  @!P0 IMAD.X R5, RZ, RZ, R5, P1 ;  /* 0x000000ffff058224 */ /* 0x000fe400008e0605 */
[----:B------:R-:W-:Y:S02]  /*11150*/  @P0 IMAD.MOV.U32 R5, RZ, RZ, R7 ;  /* 0x000000ffff050224 */ /* 0x000fe400078e0007 */
[----:B------:R-:W-:Y:S02]  /*11160*/  IMAD.MOV.U32 R28, RZ, RZ, R4 ;  /* 0x000000ffff1c7224 */ /* 0x000fe400078e0004 */
[----:B------:R-:W-:-:S05]  /*11170*/  IMAD.MOV.U32 R29, RZ, RZ, R5 ;  /* 0x000000ffff1d7224 */ /* 0x000fca00078e0005 */
[----:B------:R1:W-:Y:S04]  /*11180*/  ATOM.E.EXCH.STRONG.GPU PT, RZ, desc[UR8][R28.64], R10 ;  /* 0x8000000a1cff798a */ /* 0x0003e8000c1ef108 */
[----:B------:R-:W4:Y:S02]  /*11190*/  LDL R25, [R1+0x1a4] ;  /* 0x0001a40001197983 */ /* 0x000f240000100800 */
[----:B----4-:R-:W-:-:S04]  /*111a0*/  SHF.R.U32.HI R4, RZ, 0xd, R25 ;  /* 0x0000000dff047819 */ /* 0x010fc80000011619 */
        /* <DEDUP_REMOVED lines=9> */
[----:B-1----:R-:W-:Y:S02]  /*11240*/  IMAD.MOV.U32 R28, RZ, RZ, R4 ;  /* 0x000000ffff1c7224 */ /* 0x002fe400078e0004 */
[----:B------:R-:W-:-:S05]  /*11250*/  IMAD.MOV.U32 R29, RZ, RZ, R5 ;  /* 0x000000ffff1d7224 */ /* 0x000fca00078e0005 */
[----:B------:R1:W-:Y:S04]  /*11260*/  ATOM.E.EXCH.STRONG.GPU PT, RZ, desc[UR8][R28.64], R10 ;  /* 0x8000000a1cff798a */ /* 0x0003e8000c1ef108 */
[----:B------:R-:W4:Y:S02]  /*11270*/  LDL R8, [R1+0x118] ;  /* 0x0001180001087983 */ /* 0x000f240000100800 */
[----:B----4-:R-:W-:-:S04]  /*11280*/  SHF.R.U32.HI R4, RZ, 0xd, R8 ;  /* 0x0000000dff047819 */ /* 0x010fc80000011608 */
[----:B------:R-:W-:-:S13]  /*11290*/  ISETP.NE.AND P0, PT, R4, UR14, PT ;  /* 0x0000000e04007c0c */ /* 0x000fda000bf05270 */
[----:B------:R-:W4:Y:S01]  /*112a0*/  @P0 LDC.64 R6, c[0x0][0x380] ;  /* 0x0000e000ff060b82 */ /* 0x000f220000000a00 */
[----:B------:R-:W-:-:S04]  /*112b0*/  @!P0 VIADD R5, R8, -UR15 ;  /* 0x8000000f08058c36 */ /* 0x000fc80008000000 */
[----:B------:R-:W-:-:S04]  /*112c0*/  @!P0 IMAD.WIDE.U32 R4, R5, 0x8, R16 ;  /* 0x0000000805048825 */ /* 0x000fc800078e0010 */
[----:B------:R-:W-:Y:S02]  /*112d0*/  @!P0 IMAD.MOV.U32 R14, RZ, RZ, R4 ;  /* 0x000000ffff0e8224 */ /* 0x000fe400078e0004 */
[----:B-1----:R-:W-:Y:S02]  /*112e0*/  @!P0 IMAD.MOV.U32 R29, RZ, RZ, R5 ;  /* 0x000000ffff1d8224 */ /* 0x002fe400078e0005 */
[----:B------:R-:W-:Y:S02]  /*112f0*/  IMAD.SHL.U32 R4, R15, 0x8, RZ ;  /* 0x000000080f047824 */ /* 0x000fe400078e00ff */
[----:B------:R-:W-:Y:S02]  /*11300*/  IMAD.SHL.U32 R5, R23, 0x8, RZ ;  /* 0x0000000817057824 */ /* 0x000fe400078e00ff */
[----:B----4-:R-:W-:-:S03]  /*11310*/  @P0 IMAD.WIDE.U32 R6, R8, 0x8, R6 ;  /* 0x0000000808060825 */ /* 0x010fc600078e0006 */
[----:B------:R-:W-:-:S05]  /*11320*/  @P0 IADD3 R14, P1, PT, R6, 0x800000, RZ ;  /* 0x00800000060e0810 */ /* 0x000fca0007f3e0ff */
[----:B------:R-:W-:Y:S02]  /*11330*/  @P0 IMAD.X R29, RZ, RZ, R7, P1 ;  /* 0x000000ffff1d0224 */ /* 0x000fe400008e0607 */
[----:B------:R-:W-:-:S05]  /*11340*/  IMAD.MOV.U32 R28, RZ, RZ, R14 ;  /* 0x000000ffff1c7224 */ /* 0x000fca00078e000e */
[----:B------:R1:W-:Y:S04]  /*11350*/  ATOM.E.EXCH.64.STRONG.GPU P0, RZ, desc[UR8][R28.64], R4 ;  /* 0x800000041cff798a */ /* 0x0003e8000c10f508 */
[----:B-1----:R1:W-:Y:S04]  /*11360*/  @!P0 ST.E.64 desc[UR8][R28.64], R4 ;  /* 0x000000041c008985 */ /* 0x0023e8000c101b08 */
[----:B------:R-:W4:Y:S02]  /*11370*/  LDL R10, [R1+0x11c] ;  /* 0x00011c00010a7983 */ /* 0x000f240000100800 */
[----:B----4-:R-:W-:-:S04]  /*11380*/  SHF.R.U32.HI R6, RZ, 0xd, R10 ;  /* 0x0000000dff067819 */ /* 0x010fc8000001160a */
[----:B------:R-:W-:-:S13]  /*11390*/  ISETP.NE.AND P0, PT, R6, UR14, PT ;  /* 0x0000000e06007c0c */ /* 0x000fda000bf05270 */
[----:B------:R-:W4:Y:S01]  /*113a0*/  @P0 LDC.64 R14, c[0x0][0x380] ;  /* 0x0000e000ff0e0b82 */ /* 0x000f220000000a00 */
[----:B------:R-:W-:-:S04]  /*113b0*/  @!P0 VIADD R7, R10, -UR15 ;  /* 0x8000000f0a078c36 */ /* 0x000fc80008000000 */
[----:B------:R-:W-:-:S04]  /*113c0*/  @!P0 IMAD.WIDE.U32 R6, R7, 0x8, R16 ;  /* 0x0000000807068825 */ /* 0x000fc800078e0010 */
[----:B-1----:R-:W-:Y:S02]  /*113d0*/  @!P0 IMAD.MOV.U32 R29, RZ, RZ, R7 ;  /* 0x000000ffff1d8224 */ /* 0x002fe400078e0007 */
[----:B------:R-:W-:Y:S02]  /*113e0*/  IMAD.SHL.U32 R7, R25, 0x8, RZ ;  /* 0x0000000819077824 */ /* 0x000fe400078e00ff */
[----:B----4-:R-:W-:-:S04]  /*113f0*/  @P0 IMAD.WIDE.U32 R14, R10, 0x8, R14 ;  /* 0x000000080a0e0825 */ /* 0x010fc800078e000e */
[----:B------:R-:W-:Y:S01]  /*11400*/  @!P0 IMAD.MOV.U32 R10, RZ, RZ, R6 ;  /* 0x000000ffff0a8224 */ /* 0x000fe200078e0006 */
[----:B------:R-:W-:Y:S01]  /*11410*/  @P0 IADD3 R10, P1, PT, R14, 0x800000, RZ ;  /* 0x008000000e0a0810 */ /* 0x000fe20007f3e0ff */
[----:B------:R-:W-:-:S04]  /*11420*/  IMAD.SHL.U32 R6, R27, 0x8, RZ ;  /* 0x000000081b067824 */ /* 0x000fc800078e00ff */
        /* <DEDUP_REMOVED lines=10> */
[----:B----4-:R-:W-:-:S03]  /*114d0*/  @P0 IMAD.WIDE.U32 R24, R27, 0x8, R24 ;  /* 0x000000081b180825 */ /* 0x010fc600078e0018 */
[----:B------:R-:W-:Y:S01]  /*114e0*/  @P0 IADD3 R14, P1, PT, R24, 0x800000, RZ ;  /* 0x00800000180e0810 */ /* 0x000fe20007f3e0ff */
[----:B------:R-:W-:-:S04]  /*114f0*/  IMAD.MOV.U32 R24, RZ, RZ, R4 ;  /* 0x000000ffff187224 */ /* 0x000fc800078e0004 */
[----:B------:R-:W-:Y:S02]  /*11500*/  @P0 IMAD.X R15, RZ, RZ, R25, P1 ;  /* 0x000000ffff0f0224 */ /* 0x000fe400008e0619 */
[----:B------:R-:W-:Y:S02]  /*11510*/  IMAD.MOV.U32 R25, RZ, RZ, R6 ;  /* 0x000000ffff197224 */ /* 0x000fe400078e0006 */
[----:B------:R-:W-:Y:S02]  /*11520*/  IMAD.MOV.U32 R26, RZ, RZ, R14 ;  /* 0x000000ffff1a7224 */ /* 0x000fe400078e000e */
[----:B------:R-:W-:-:S05]  /*11530*/  IMAD.MOV.U32 R27, RZ, RZ, R15 ;  /* 0x000000ffff1b7224 */ /* 0x000fca00078e000f */
[----:B------:R4:W-:Y:S04]  /*11540*/  ATOM.E.EXCH.64.STRONG.GPU P0, RZ, desc[UR8][R26.64], R24 ;  /* 0x800000181aff798a */ /* 0x0009e8000c10f508 */
[----:B----4-:R0:W-:Y:S04]  /*11550*/  @!P0 ST.E.64 desc[UR8][R26.64], R24 ;  /* 0x000000181a008985 */ /* 0x0101e8000c101b08 */
[----:B-1----:R-:W4:Y:S01]  /*11560*/  LDL R29, [R1+0x124] ;  /* 0x00012400011d7983 */ /* 0x002f220000100800 */
[----:B------:R-:W-:Y:S01]  /*11570*/  IMAD.SHL.U32 R6, R23, 0x8, RZ ;  /* 0x0000000817067824 */ /* 0x000fe200078e00ff */
[----:B----4-:R-:W-:-:S04]  /*11580*/  SHF.R.U32.HI R4, RZ, 0xd, R29 ;  /* 0x0000000dff047819 */ /* 0x010fc8000001161d */
[----:B------:R-:W-:-:S13]  /*11590*/  ISETP.NE.AND P0, PT, R4, UR14, PT ;  /* 0x0000000e04007c0c */ /* 0x000fda000bf05270 */
[----:B------:R-:W1:Y:S01]  /*115a0*/  @P0 LDC.64 R4, c[0x0][0x380] ;  /* 0x0000e000ff040b82 */ /* 0x000e620000000a00 */
[----:B------:R-:W-:-:S04]  /*115b0*/  @!P0 VIADD R15, R29, -UR15 ;  /* 0x8000000f1d0f8c36 */ /* 0x000fc80008000000 */
[----:B------:R-:W-:-:S04]  /*115c0*/  @!P0 IMAD.WIDE.U32 R16, R15, 0x8, R16 ;  /* 0x000000080f108825 */ /* 0x000fc800078e0010 */
[----:B-1----:R-:W-:-:S03]  /*115d0*/  @P0 IMAD.WIDE.U32 R4, R29, 0x8, R4 ;  /* 0x000000081d040825 */ /* 0x002fc600078e0004 */
[----:B------:R-:W-:-:S05]  /*115e0*/  @P0 IADD3 R16, P1, PT, R4, 0x800000, RZ ;  /* 0x0080000004100810 */ /* 0x000fca0007f3e0ff */
[----:B------:R-:W-:-:S05]  /*115f0*/  @P0 IMAD.X R17, RZ, RZ, R5, P1 ;  /* 0x000000ffff110224 */ /* 0x000fca00008e0605 */
[----:B------:R1:W-:Y:S01]  /*11600*/  ATOM.E.EXCH.64.STRONG.GPU P0, RZ, desc[UR8][R16.64], R6 ;  /* 0x8000000610ff798a */ /* 0x0003e2000c10f508 */
[----:B------:R-:W-:Y:S01]  /*11610*/  LOP3.LUT R5, R11, 0x7, RZ, 0xc0, !PT ;  /* 0x000000070b057812 */ /* 0x000fe200078ec0ff */
[----:B------:R-:W-:Y:S01]  /*11620*/  BSSY B3, `(.L_x_202) ;  /* 0x00000b2000037945 */ /* 0x000fe20003800000 */
[----:B-----5:R-:W-:-:S03]  /*11630*/  LOP3.LUT P1, RZ, R18, 0x7, RZ, 0xc0, !PT ;  /* 0x0000000712ff7812 */ /* 0x020fc6000782c0ff */
[----:B------:R-:W-:-:S05]  /*11640*/  IMAD R15, R8, 0x8, R5 ;  /* 0x00000008080f7824 */ /* 0x000fca00078e0205 */
[----:B------:R-:W-:Y:S02]  /*11650*/  SEL R8, R18, R15, !P1 ;  /* 0x0000000f12087207 */ /* 0x000fe40004800000 */
[----:B------:R-:W-:Y:S01]  /*11660*/  SEL R15, R15, R18, !P1 ;  /* 0x000000120f0f7207 */ /* 0x000fe20004800000 */
[----:B-1----:R0:W-:Y:S01]  /*11670*/  @!P0 ST.E.64 desc[UR8][R16.64], R6 ;  /* 0x0000000610008985 */ /* 0x0021e2000c101b08 */
[----:B------:R-:W-:-:S13]  /*11680*/  LOP3.LUT P0, RZ, R8, 0x7, RZ, 0xc0, !PT ;  /* 0x0000000708ff7812 */ /* 0x000fda000780c0ff */
[----:B0-----:R-:W-:Y:S05]  /*11690*/  @P0 BRA `(.L_x_203) ;  /* 0x0000000800300947 */ /* 0x001fea0003800000 */
.L_x_220:
[----:B------:R-:W-:Y:S01]  /*116a0*/  LOP3.LUT P0, RZ, R15, 0x7, RZ, 0xc0, !PT ;  /* 0x000000070fff7812 */ /* 0x000fe2000780c0ff */
[----:B------:R-:W-:Y:S05]  /*116b0*/  YIELD ;  /* 0x0000000000007946 */ /* 0x000fea0003800000 */
[----:B------:R-:W-:Y:S07]  /*116c0*/  BSSY B4, `(.L_x_204) ;  /* 0x0000046000047945 */ /* 0x000fee0003800000 */
[----:B0-----:R-:W-:Y:S05]  /*116d0*/  @P0 BRA `(.L_x_205) ;  /* 0x0000000400100947 */ /* 0x001fea0003800000 */
[----:B------:R-:W0:Y:S01]  /*116e0*/  S2R R7, SR_CgaCtaId ;  /* 0x0000000000077919 */ /* 0x000e220000008800 */
[----:B------:R-:W-:Y:S01]  /*116f0*/  MOV R4, 0x400 ;  /* 0x0000040000047802 */ /* 0x000fe20000000f00 */
[----:B------:R-:W1:Y:S04]  /*11700*/  S2R R10, SR_SWINHI ;  /* 0x00000000000a7919 */ /* 0x000e680000002f00 */
[----:B------:R-:W-:-:S05]  /*11710*/  VIADD R4, R4, 0x410 ;  /* 0x0000041004047836 */ /* 0x000fca0000000000 */
[----:B0-----:R-:W-:-:S04]  /*11720*/  LEA R7, R7, R4, 0x18 ;  /* 0x0000000407077211 */ /* 0x001fc800078ec0ff */
[----:B------:R-:W-:Y:S02]  /*11730*/  MOV R6, R7 ;  /* 0x0000000700067202 */ /* 0x000fe40000000f00 */
[----:B-1----:R-:W-:-:S07]  /*11740*/  MOV R7, R10 ;  /* 0x0000000a00077202 */ /* 0x002fce0000000f00 */
.L_x_212:
[--C-:B------:R-:W-:Y:S01]  /*11750*/  SHF.R.U32.HI R17, RZ, 0x3, R15.reuse ;  /* 0x00000003ff117819 */ /* 0x100fe2000001160f */
[----:B------:R-:W-:Y:S01]  /*11760*/  IMAD.MOV.U32 R25, RZ, RZ, -0x7 ;  /* 0xfffffff9ff197424 */ /* 0x000fe200078e00ff */
[----:B0-----:R-:W-:Y:S01]  /*11770*/  SHF.R.U32.HI R4, RZ, 0x10, R15 ;  /* 0x00000010ff047819 */ /* 0x001fe2000001160f */
        /* <DEDUP_REMOVED lines=46> */
.L_x_209:
[----:B------:R-:W-:Y:S05]  /*11a60*/  BSYNC.RECONVERGENT B6 ;  /* 0x0000000000067941 */ /* 0x000fea0003800200 */
.L_x_208:
[----:B------:R-:W-:Y:S05]  /*11a70*/  BRA `(.L_x_210) ;  /* 0x0000000000047947 */ /* 0x000fea0003800000 */
.L_x_207:
[----:B------:R-:W-:Y:S05]  /*11a80*/  @P2 BRA `(.L_x_211) ;  /* 0x0000000000082947 */ /* 0x000fea0003800000 */
.L_x_210:
[----:B------:R-:W-:Y:S02]  /*11a90*/  IMAD.MOV.U32 R15, RZ, RZ, R10 ;  /* 0x000000ffff0f7224 */ /* 0x000fe400078e000a */
[----:B------:R-:W-:-:S07]  /*11aa0*/  IMAD.MOV.U32 R16, RZ, RZ, R11 ;  /* 0x000000ffff107224 */ /* 0x000fce00078e000b */
.L_x_211:
[----:B------:R-:W-:Y:S05]  /*11ab0*/  BSYNC.RECONVERGENT B5 ;  /* 0x0000000000057941 */ /* 0x000fea0003800200 */
.L_x_206:
[----:B------:R-:W-:Y:S01]  /*11ac0*/  LOP3.LUT P0, RZ, R14, 0x7, RZ, 0xc0, !PT ;  /* 0x000000070eff7812 */ /* 0x000fe2000780c0ff */
[----:B------:R-:W-:Y:S02]  /*11ad0*/  IMAD.MOV.U32 R10, RZ, RZ, R15 ;  /* 0x000000ffff0a7224 */ /* 0x000fe400078e000f */
[----:B------:R-:W-:Y:S02]  /*11ae0*/  IMAD.MOV.U32 R11, RZ, RZ, R16 ;  /* 0x000000ffff0b7224 */ /* 0x000fe400078e0010 */
[----:B------:R-:W-:-:S03]  /*11af0*/  IMAD.MOV.U32 R15, RZ, RZ, R14 ;  /* 0x000000ffff0f7224 */ /* 0x000fc600078e000e */
[----:B------:R1:W-:Y:S05]  /*11b00*/  ATOM.E.EXCH.STRONG.GPU PT, RZ, desc[UR8][R10.64], RZ ;  /* 0x800000ff0aff798a */ /* 0x0003ea000c1ef108 */
[----:B------:R-:W-:Y:S05]  /*11b10*/  @!P0 BRA `(.L_x_212) ;  /* 0xfffffffc000c8947 */ /* 0x000fea000383ffff */
.L_x_205:
[----:B------:R-:W-:Y:S05]  /*11b20*/  BSYNC B4 ;  /* 0x0000000000047941 */ /* 0x000fea0003800000 */
.L_x_204:
        /* <DEDUP_REMOVED lines=53> */
.L_x_217:
[----:B------:R-:W-:Y:S05]  /*11e80*/  BSYNC.RECONVERGENT B5 ;  /* 0x0000000000057941 */ /* 0x000fea0003800200 */
.L_x_216:
[----:B------:R-:W-:Y:S05]  /*11e90*/  BRA `(.L_x_218) ;  /* 0x0000000000047947 */ /* 0x000fea0003800000 */
.L_x_215:
[----:B------:R-:W-:Y:S05]  /*11ea0*/  @P2 BRA `(.L_x_219) ;  /* 0x0000000000082947 */ /* 0x000fea0003800000 */
.L_x_218:
[----:B------:R-:W-:Y:S02]  /*11eb0*/  IMAD.MOV.U32 R8, RZ, RZ, R6 ;  /* 0x000000ffff087224 */ /* 0x000fe400078e0006 */
[----:B------:R-:W-:-:S07]  /*11ec0*/  IMAD.MOV.U32 R11, RZ, RZ, R7 ;  /* 0x000000ffff0b7224 */ /* 0x000fce00078e0007 */
.L_x_219:
[----:B------:R-:W-:Y:S05]  /*11ed0*/  BSYNC.RECONVERGENT B4 ;  /* 0x0000000000047941 */ /* 0x000fea0003800200 */
.L_x_214:
        /* <DEDUP_REMOVED lines=8> */
.L_x_203:
[----:B0-----:R-:W-:Y:S02]  /*11f60*/  IMAD.SHL.U32 R4, R8, 0x8, RZ ;  /* 0x0000000808047824 */ /* 0x001fe400078e00ff */
        /* <DEDUP_REMOVED lines=29> */
.L_x_213:
[----:B------:R-:W-:Y:S05]  /*12140*/  BSYNC B3 ;  /* 0x0000000000037941 */ /* 0x000fea0003800000 */
.L_x_202:
[----:B0-----:R-:W4:Y:S01]  /*12150*/  LDL R4, [R1+0x11c] ;  /* 0x00011c0001047983 */ /* 0x001f220000100800 */
[----:B------:R-:W-:Y:S01]  /*12160*/  LOP3.LUT P1, RZ, R19, 0x7, RZ, 0xc0, !PT ;  /* 0x0000000713ff7812 */ /* 0x000fe2000782c0ff */
[----:B------:R-:W-:Y:S01]  /*12170*/  BSSY B3, `(.L_x_221) ;  /* 0x00000af000037945 */ /* 0x000fe20003800000 */
[----:B----4-:R-:W-:-:S05]  /*12180*/  IMAD R5, R4, 0x8, R5 ;  /* 0x0000000804057824 */ /* 0x010fca00078e0205 */
[----:B------:R-:W-:Y:S02]  /*12190*/  SEL R4, R19, R5, !P1 ;  /* 0x0000000513047207 */ /* 0x000fe40004800000 */
[----:B------:R-:W-:Y:S02]  /*121a0*/  SEL R5, R5, R19, !P1 ;  /* 0x0000001305057207 */ /* 0x000fe40004800000 */
[----:B------:R-:W-:-:S13]  /*121b0*/  LOP3.LUT P0, RZ, R4, 0x7, RZ, 0xc0, !PT ;  /* 0x0000000704ff7812 */ /* 0x000fda000780c0ff */
[----:B------:R-:W-:Y:S05]  /*121c0*/  @P0 BRA `(.L_x_222) ;  /* 0x0000000800300947 */ /* 0x000fea0003800000 */
.L_x_239:
        /* <DEDUP_REMOVED lines=11> */
.L_x_231:
        /* <DEDUP_REMOVED lines=49> */
.L_x_228:
[----:B------:R-:W-:Y:S05]  /*12590*/  BSYNC.RECONVERGENT B6 ;  /* 0x0000000000067941 */ /* 0x000fea0003800200 */
.L_x_227:
[----:B------:R-:W-:Y:S05]  /*125a0*/  BRA `(.L_x_229) ;  /* 0x0000000000047947 */ /* 0x000fea0003800000 */
.L_x_226:
[----:B------:R-:W-:Y:S05]  /*125b0*/  @P2 BRA `(.L_x_230) ;  /* 0x0000000000082947 */ /* 0x000fea0003800000 */
.L_x_229:
[----:B------:R-:W-:Y:S02]  /*125c0*/  IMAD.MOV.U32 R5, RZ, RZ, R10 ;  /* 0x000000ffff057224 */ /* 0x000fe400078e000a */
[----:B0-----:R-:W-:-:S07]  /*125d0*/  IMAD.MOV.U32 R16, RZ, RZ, R11 ;  /* 0x000000ffff107224 */ /* 0x001fce00078e000b */
.L_x_230:
[----:B------:R-:W-:Y:S05]  /*125e0*/  BSYNC.RECONVERGENT B5 ;  /* 0x0000000000057941 */ /* 0x000fea0003800200 */
.L_x_225:
[----:B------:R-:W-:Y:S01]  /*125f0*/  LOP3.LUT P0, RZ, R14, 0x7, RZ, 0xc0, !PT ;  /* 0x000000070eff7812 */ /* 0x000fe2000780c0ff */
[----:B------:R-:W-:Y:S02]  /*12600*/  IMAD.MOV.U32 R10, RZ, RZ, R5 ;  /* 0x000000ffff0a7224 */ /* 0x000fe400078e0005 */
[----:B------:R-:W-:Y:S02]  /*12610*/  IMAD.MOV.U32 R11, RZ, RZ, R16 ;  /* 0x000000ffff0b7224 */ /* 0x000fe400078e0010 */
[----:B------:R-:W-:-:S03]  /*12620*/  IMAD.MOV.U32 R5, RZ, RZ, R14 ;  /* 0x000000ffff057224 */ /* 0x000fc600078e000e */
[----:B------:R0:W-:Y:S05]  /*12630*/  ATOM.E.EXCH.STRONG.GPU PT, RZ, desc[UR8][R10.64], RZ ;  /* 0x800000ff0aff798a */ /* 0x0001ea000c1ef108 */
[----:B------:R-:W-:Y:S05]  /*12640*/  @!P0 BRA `(.L_x_231) ;  /* 0xfffffffc000c8947 */ /* 0x000fea000383ffff */
.L_x_224:
[----:B------:R-:W-:Y:S05]  /*12650*/  BSYNC B4 ;  /* 0x0000000000047941 */ /* 0x000fea0003800000 */
.L_x_223:
[----:B------:R-:W1:Y:S01]  /*12660*/  S2R R7, SR_CgaCtaId ;  /* 0x0000000000077919 */ /* 0x000e620000008800 */
[----:B------:R-:W-:Y:S02]  /*12670*/  MOV R6, 0x400 ;  /* 0x0000040000067802 */ /* 0x000fe40000000f00 */
[--C-:B0-----:R-:W-:Y:S01]  /*12680*/  SHF.R.U32.HI R11, RZ, 0x3, R4.reuse ;  /* 0x00000003ff0b7819 */ /* 0x101fe20000011604 */
[----:B------:R-:W0:Y:S01]  /*12690*/  S2R R17, SR_SWINHI ;  /* 0x0000000000117919 */ /* 0x000e220000002f00 */
[----:B------:R-:W-:Y:S01]  /*126a0*/  SHF.R.U32.HI R8, RZ, 0x10, R4 ;  /* 0x00000010ff087819 */ /* 0x000fe20000011604 */
[----:B------:R-:W-:Y:S02]  /*126b0*/  VIADD R6, R6, 0x410 ;  /* 0x0000041006067836 */ /* 0x000fe40000000000 */
[----:B------:R-:W-:Y:S01]  /*126c0*/  VIADD R15, R11, -UR15 ;  /* 0x8000000f0b0f7c36 */ /* 0x000fe20008000000 */
[----:B------:R-:W-:-:S04]  /*126d0*/  ISETP.NE.AND P1, PT, R8, UR14, PT ;  /* 0x0000000e08007c0c */ /* 0x000fc8000bf25270 */
[----:B------:R-:W-:Y:S02]  /*126e0*/  ISETP.NE.AND P0, PT, R4, RZ, !P1 ;  /* 0x000000ff0400720c */ /* 0x000fe40004f05270 */
[----:B-1----:R-:W-:-:S04]  /*126f0*/  LEA R6, R7, R6, 0x18 ;  /* 0x0000000607067211 */ /* 0x002fc800078ec0ff */
[----:B------:R-:W-:Y:S02]  /*12700*/  MOV R6, R6 ;  /* 0x0000000600067202 */ /* 0x000fe40000000f00 */
[----:B0-----:R-:W-:-:S03]  /*12710*/  MOV R7, R17 ;  /* 0x0000001100077202 */ /* 0x001fc60000000f00 */
        /* <DEDUP_REMOVED lines=41> */
.L_x_236:
[----:B------:R-:W-:Y:S05]  /*129b0*/  BSYNC.RECONVERGENT B5 ;  /* 0x0000000000057941 */ /* 0x000fea0003800200 */
.L_x_235:
[----:B------:R-:W-:Y:S05]  /*129c0*/  BRA `(.L_x_237) ;  /* 0x0000000000047947 */ /* 0x000fea0003800000 */
.L_x_234:
[----:B------:R-:W-:Y:S05]  /*129d0*/  @P2 BRA `(.L_x_238) ;  /* 0x0000000000082947 */ /* 0x000fea0003800000 */
.L_x_237:
[----:B------:R-:W-:Y:S02]  /*129e0*/  IMAD.MOV.U32 R4, RZ, RZ, R6 ;  /* 0x000000ffff047224 */ /* 0x000fe400078e0006 */
[----:B------:R-:W-:-:S07]  /*129f0*/  IMAD.MOV.U32 R11, RZ, RZ, R7 ;  /* 0x000000ffff0b7224 */ /* 0x000fce00078e0007 */
.L_x_238:
[----:B------:R-:W-:Y:S05]  /*12a00*/  BSYNC.RECONVERGENT B4 ;  /* 0x0000000000047941 */ /* 0x000fea0003800200 */
.L_x_233:
        /* <DEDUP_REMOVED lines=8> */
.L_x_222:
[----:B------:R-:W-:Y:S02]  /*12a90*/  IMAD.SHL.U32 R6, R4, 0x8, RZ ;  /* 0x0000000804067824 */ /* 0x000fe400078e00ff */
[----:B------:R-:W-:Y:S02]  /*12aa0*/  IMAD.MOV.U32 R7, RZ, RZ, -0x4f0f0efe ;  /* 0xb0f0f102ff077424 */ /* 0x000fe400078e00ff */
[----:B0-----:R-:W-:Y:S01]  /*12ab0*/  IMAD.MOV.U32 R15, RZ, RZ, -0x40000000 ;  /* 0xc0000000ff0f7424 */ /* 0x001fe200078e00ff */
        /* <DEDUP_REMOVED lines=26> */
.L_x_232:
[----:B------:R-:W-:Y:S05]  /*12c60*/  BSYNC B3 ;  /* 0x0000000000037941 */ /* 0x000fea0003800000 */
.L_x_221:
[----:B0-----:R-:W4:Y:S01]  /*12c70*/  LDL R5, [R1+0x120] ;  /* 0x0001200001057983 */ /* 0x001f220000100800 */
[----:B------:R-:W-:Y:S01]  /*12c80*/  LOP3.LUT R0, R0, 0x7, RZ, 0xc0, !PT ;  /* 0x0000000700007812 */ /* 0x000fe200078ec0ff */
[----:B------:R-:W-:Y:S01]  /*12c90*/  BSSY B3, `(.L_x_240) ;  /* 0x00000b0000037945 */ /* 0x000fe20003800000 */
[----:B------:R-:W-:-:S03]  /*12ca0*/  LOP3.LUT P1, RZ, R20, 0x7, RZ, 0xc0, !PT ;  /* 0x0000000714ff7812 */ /* 0x000fc6000782c0ff */
[----:B----4-:R-:W-:-:S05]  /*12cb0*/  IMAD R5, R5, 0x8, R0 ;  /* 0x0000000805057824 */ /* 0x010fca00078e0200 */
[----:B------:R-:W-:Y:S02]  /*12cc0*/  SEL R4, R20, R5, !P1 ;  /* 0x0000000514047207 */ /* 0x000fe40004800000 */
[----:B------:R-:W-:Y:S02]  /*12cd0*/  SEL R5, R5, R20, !P1 ;  /* 0x0000001405057207 */ /* 0x000fe40004800000 */
[----:B------:R-:W-:-:S13]  /*12ce0*/  LOP3.LUT P0, RZ, R4, 0x7, RZ, 0xc0, !PT ;  /* 0x0000000704ff7812 */ /* 0x000fda000780c0ff */
[----:B------:R-:W-:Y:S05]  /*12cf0*/  @P0 BRA `(.L_x_241) ;  /* 0x0000000800300947 */ /* 0x000fea0003800000 */
.L_x_258:
        /* <DEDUP_REMOVED lines=11> */
.L_x_250:
        /* <DEDUP_REMOVED lines=49> */
.L_x_247:
[----:B------:R-:W-:Y:S05]  /*130c0*/  BSYNC.RECONVERGENT B6 ;  /* 0x0000000000067941 */ /* 0x000fea0003800200 */
.L_x_246:
[----:B------:R-:W-:Y:S05]  /*130d0*/  BRA `(.L_x_248) ;  /* 0x0000000000047947 */ /* 0x000fea0003800000 */
.L_x_245:
[----:B------:R-:W-:Y:S05]  /*130e0*/  @P2 BRA `(.L_x_249) ;  /* 0x0000000000082947 */ /* 0x000fea0003800000 */
.L_x_248:
[----:B------:R-:W-:Y:S02]  /*130f0*/  IMAD.MOV.U32 R5, RZ, RZ, R10 ;  /* 0x000000ffff057224 */ /* 0x000fe400078e000a */
[----:B0-----:R-:W-:-:S07]  /*13100*/  IMAD.MOV.U32 R16, RZ, RZ, R11 ;  /* 0x000000ffff107224 */ /* 0x001fce00078e000b */
.L_x_249:
[----:B------:R-:W-:Y:S05]  /*13110*/  BSYNC.RECONVERGENT B5 ;  /* 0x0000000000057941 */ /* 0x000fea0003800200 */
.L_x_244:
[----:B------:R-:W-:Y:S01]  /*13120*/  LOP3.LUT P0, RZ, R14, 0x7, RZ, 0xc0, !PT ;  /* 0x000000070eff7812 */ /* 0x000fe2000780c0ff */
[----:B------:R-:W-:Y:S02]  /*13130*/  IMAD.MOV.U32 R10, RZ, RZ, R5 ;  /* 0x000000ffff0a7224 */ /* 0x000fe400078e0005 */
[----:B------:R-:W-:Y:S02]  /*13140*/  IMAD.MOV.U32 R11, RZ, RZ, R16 ;  /* 0x000000ffff0b7224 */ /* 0x000fe400078e0010 */
[----:B------:R-:W-:-:S03]  /*13150*/  IMAD.MOV.U32 R5, RZ, RZ, R14 ;  /* 0x000000ffff057224 */ /* 0x000fc600078e000e */
[----:B------:R0:W-:Y:S05]  /*13160*/  ATOM.E.EXCH.STRONG.GPU PT, RZ, desc[UR8][R10.64], RZ ;  /* 0x800000ff0aff798a */ /* 0x0001ea000c1ef108 */
[----:B------:R-:W-:Y:S05]  /*13170*/  @!P0 BRA `(.L_x_250) ;  /* 0xfffffffc000c8947 */ /* 0x000fea000383ffff */
.L_x_243:
[----:B------:R-:W-:Y:S05]  /*13180*/  BSYNC B4 ;  /* 0x0000000000047941 */ /* 0x000fea0003800000 */
.L_x_242:
        /* <DEDUP_REMOVED lines=53> */
.L_x_255:
[----:B------:R-:W-:Y:S05]  /*134e0*/  BSYNC.RECONVERGENT B5 ;  /* 0x0000000000057941 */ /* 0x000fea0003800200 */
.L_x_254:
[----:B------:R-:W-:Y:S05]  /*134f0*/  BRA `(.L_x_256) ;  /* 0x0000000000047947 */ /* 0x000fea0003800000 */
.L_x_253:
[----:B------:R-:W-:Y:S05]  /*13500*/  @P2 BRA `(.L_x_257) ;  /* 0x0000000000082947 */ /* 0x000fea0003800000 */
.L_x_256:
[----:B------:R-:W-:Y:S02]  /*13510*/  IMAD.MOV.U32 R4, RZ, RZ, R6 ;  /* 0x000000ffff047224 */ /* 0x000fe400078e0006 */
[----:B------:R-:W-:-:S07]  /*13520*/  IMAD.MOV.U32 R11, RZ, RZ, R7 ;  /* 0x000000ffff0b7224 */ /* 0x000fce00078e0007 */
.L_x_257:
[----:B------:R-:W-:Y:S05]  /*13530*/  BSYNC.RECONVERGENT B4 ;  /* 0x0000000000047941 */ /* 0x000fea0003800200 */
.L_x_252:
        /* <DEDUP_REMOVED lines=8> */
.L_x_241:
        /* <DEDUP_REMOVED lines=29> */
.L_x_251:
[----:B------:R-:W-:Y:S05]  /*13790*/  BSYNC B3 ;  /* 0x0000000000037941 */ /* 0x000fea0003800000 */
.L_x_240:
        /* <DEDUP_REMOVED lines=8> */
.L_x_277:
        /* <DEDUP_REMOVED lines=11> */
.L_x_269:
        /* <DEDUP_REMOVED lines=48> */
.L_x_266:
[----:B------:R-:W-:Y:S05]  /*13bd0*/  BSYNC.RECONVERGENT B6 ;  /* 0x0000000000067941 */ /* 0x000fea0003800200 */
.L_x_265:
[----:B------:R-:W-:Y:S05]  /*13be0*/  BRA `(.L_x_267) ;  /* 0x0000000000087947 */ /* 0x000fea0003800000 */
.L_x_264:
[----:B------:R-:W-:-:S13]  /*13bf0*/  ISETP.NE.AND P0, PT, R21, RZ, PT ;  /* 0x000000ff1500720c */ /* 0x000fda0003f05270 */
[----:B------:R-:W-:Y:S05]  /*13c00*/  @P0 BRA `(.L_x_268) ;  /* 0x0000000000080947 */ /* 0x000fea0003800000 */
.L_x_267:
[----:B------:R-:W-:Y:S02]  /*13c10*/  IMAD.MOV.U32 R11, RZ, RZ, R6 ;  /* 0x000000ffff0b7224 */ /* 0x000fe400078e0006 */
[----:B0-----:R-:W-:-:S07]  /*13c20*/  IMAD.MOV.U32 R14, RZ, RZ, R7 ;  /* 0x000000ffff0e7224 */ /* 0x001fce00078e0007 */
.L_x_268:
[----:B------:R-:W-:Y:S05]  /*13c30*/  BSYNC.RECONVERGENT B5 ;  /* 0x0000000000057941 */ /* 0x000fea0003800200 */
.L_x_263:
[----:B------:R-:W-:Y:S01]  /*13c40*/  LOP3.LUT P0, RZ, R10, 0x7, RZ, 0xc0, !PT ;  /* 0x000000070aff7812 */ /* 0x000fe2000780c0ff */
[----:B------:R-:W-:Y:S02]  /*13c50*/  IMAD.MOV.U32 R6, RZ, RZ, R11 ;  /* 0x000000ffff067224 */ /* 0x000fe400078e000b */
[----:B------:R-:W-:Y:S02]  /*13c60*/  IMAD.MOV.U32 R7, RZ, RZ, R14 ;  /* 0x000000ffff077224 */ /* 0x000fe400078e000e */
[----:B------:R-:W-:-:S03]  /*13c70*/  IMAD.MOV.U32 R21, RZ, RZ, R10 ;  /* 0x000000ffff157224 */ /* 0x000fc600078e000a */
[----:B------:R0:W-:Y:S05]  /*13c80*/  ATOM.E.EXCH.STRONG.GPU PT, RZ, desc[UR8][R6.64], RZ ;  /* 0x800000ff06ff798a */ /* 0x0001ea000c1ef108 */
[----:B------:R-:W-:Y:S05]  /*13c90*/  @!P0 BRA `(.L_x_269) ;  /* 0xfffffffc000c8947 */ /* 0x000fea000383ffff */
.L_x_262:
[----:B------:R-:W-:Y:S05]  /*13ca0*/  BSYNC B4 ;  /* 0x0000000000047941 */ /* 0x000fea0003800000 */
.L_x_261:
        /* <DEDUP_REMOVED lines=52> */
.L_x_274:
[----:B------:R-:W-:Y:S05]  /*13ff0*/  BSYNC.RECONVERGENT B5 ;  /* 0x0000000000057941 */ /* 0x000fea0003800200 */
.L_x_273:
[----:B------:R-:W-:Y:S05]  /*14000*/  BRA `(.L_x_275) ;  /* 0x0000000000087947 */ /* 0x000fea0003800000 */
.L_x_272:
[----:B------:R-:W-:-:S13]  /*14010*/  ISETP.NE.AND P0, PT, R0, RZ, PT ;  /* 0x000000ff0000720c */ /* 0x000fda0003f05270 */
[----:B------:R-:W-:Y:S05]  /*14020*/  @P0 BRA `(.L_x_276) ;  /* 0x0000000000080947 */ /* 0x000fea0003800000 */
.L_x_275:
[----:B------:R-:W-:Y:S02]  /*14030*/  IMAD.MOV.U32 R7, RZ, RZ, R4 ;  /* 0x000000ffff077224 */ /* 0x000fe400078e0004 */
[----:B0-----:R-:W-:-:S07]  /*14040*/  IMAD.MOV.U32 R10, RZ, RZ, R5 ;  /* 0x000000ffff0a7224 */ /* 0x001fce00078e0005 */
.L_x_276:
[----:B------:R-:W-:Y:S05]  /*14050*/  BSYNC.RECONVERGENT B4 ;  /* 0x0000000000047941 */ /* 0x000fea0003800200 */
.L_x_271:
        /* <DEDUP_REMOVED lines=8> */
.L_x_260:
        /* <DEDUP_REMOVED lines=28> */
.L_x_270:
[----:B------:R-:W-:Y:S05]  /*142a0*/  BSYNC B3 ;  /* 0x0000000000037941 */ /* 0x000fea0003800000 */
.L_x_259:
[----:B------:R-:W-:Y:S05]  /*142b0*/  BRA `(.L_x_56) ;  /* 0x0000008000d47947 */ /* 0x000fea0003800000 */
.L_x_187:
[----:B------:R-:W-:-:S05]  /*142c0*/  IMAD.IADD R6, R2, 0x1, -R3 ;  /* 0x0000000102067824 */ /* 0x000fca00078e0a03 */
[----:B------:R-:W-:-:S13]  /*142d0*/  ISETP.GE.U32.AND P0, PT, R6, 0x2, PT ;  /* 0x000000020600780c */ /* 0x000fda0003f06070 */
[----:B------:R-:W-:Y:S05]  /*142e0*/  @!P0 BREAK B2 ;  /* 0x0000000000028942 */ /* 0x000fea0003800000 */
[----:B------:R-:W-:Y:S05]  /*142f0*/  @!P0 BREAK B0 ;  /* 0x0000000000008942 */ /* 0x000fea0003800000 */
[----:B------:R-:W-:Y:S05]  /*14300*/  @!P0 BRA `(.L_x_15) ;  /* 0x0000021000288947 */ /* 0x000fea0003800000 */
[----:B------:R-:W0:Y:S01]  /*14310*/  S2R R15, SR_CgaCtaId ;  /* 0x00000000000f7919 */ /* 0x000e220000008800 */
[----:B------:R-:W1:Y:S01]  /*14320*/  LDC.64 R6, c[0x0][0x380] ;  /* 0x0000e000ff067b82 */ /* 0x000e620000000a00 */
[----:B------:R-:W-:Y:S01]  /*14330*/  MOV R8, 0x400 ;  /* 0x0000040000087802 */ /* 0x000fe20000000f00 */
[----:B------:R-:W4:Y:S04]  /*14340*/  S2R R19, SR_SWINHI ;  /* 0x0000000000137919 */ /* 0x000f280000002f00 */
[----:B------:R-:W-:-:S05]  /*14350*/  VIADD R8, R8, 0x410 ;  /* 0x0000041008087836 */ /* 0x000fca0000000000 */
[----:B0-----:R-:W-:Y:S02]  /*14360*/  LEA R16, R15, R8, 0x18 ;  /* 0x000000080f107211 */ /* 0x001fe400078ec0ff */
[----:B------:R-:W-:Y:S02]  /*14370*/  SHF.R.U32.HI R8, RZ, 0x10, R0 ;  /* 0x00000010ff087819 */ /* 0x000fe40000011600 */
[----:B------:R-:W-:Y:S02]  /*14380*/  MOV R16, R16 ;  /* 0x0000001000107202 */ /* 0x000fe40000000f00 */
[----:B----4-:R-:W-:Y:S02]  /*14390*/  MOV R17, R19 ;  /* 0x0000001300117202 */ /* 0x010fe40000000f00 */
[----:B------:R-:W-:Y:S02]  /*143a0*/  ISETP.NE.AND P2, PT, R8, UR14, PT ;  /* 0x0000000e08007c0c */ /* 0x000fe4000bf45270 */
[----:B------:R-:W-:-:S02]  /*143b0*/  LEA.HI R15, R0, -UR15, RZ, 0x1d ;  /* 0x8000000f000f7c11 */ /* 0x000fc4000f8fe8ff */
[----:B------:R-:W-:-:S03]  /*143c0*/  LOP3.LUT R19, R0, 0xfffffff8, RZ, 0xc0, !PT ;  /* 0xfffffff800137812 */ /* 0x000fc600078ec0ff */
[----:B------:R-:W-:Y:S01]  /*143d0*/  IMAD.WIDE.U32 R14, R15, 0x8, R16 ;  /* 0x000000080f0e7825 */ /* 0x000fe200078e0010 */
[----:B-1----:R-:W-:-:S03]  /*143e0*/  IADD3 R0, P0, PT, R19, R6, RZ ;  /* 0x0000000613007210 */ /* 0x002fc60007f1e0ff */
[----:B------:R-:W-:Y:S02]  /*143f0*/  IMAD.MOV.U32 R20, RZ, RZ, R14 ;  /* 0x000000ffff147224 */ /* 0x000fe400078e000e */
        /* <DEDUP_REMOVED lines=11> */
[----:B------:R-:W-:Y:S02]  /*144b0*/  LEA.HI R21, R11, -UR15, RZ, 0x1d ;  /* 0x8000000f0b157c11 */ /* 0x000fe4000f8fe8ff */
        /* <DEDUP_REMOVED lines=15> */
[----:B------:R-:W-:Y:S04]  /*145b0*/  BSSY.RECONVERGENT B3, `(.L_x_278) ;  /* 0x000001e000037945 */ /* 0x000fe80003800200 */
[----:B------:R-:W-:Y:S05]  /*145c0*/  @!P2 BRA `(.L_x_279) ;  /* 0x000000000070a947 */ /* 0x000fea0003800000 */
        /* <DEDUP_REMOVED lines=26> */
.L_x_281:
[----:B------:R-:W-:Y:S05]  /*14770*/  BSYNC.RECONVERGENT B4 ;  /* 0x0000000000047941 */ /* 0x000fea0003800200 */
.L_x_280:
[----:B------:R-:W-:-:S07]  /*14780*/  IMAD.X R15, RZ, RZ, R18, P2 ;  /* 0x000000ffff0f7224 */ /* 0x000fce00010e0612 */
.L_x_279:
[----:B------:R-:W-:Y:S05]  /*14790*/  BSYNC.RECONVERGENT B3 ;  /* 0x0000000000037941 */ /* 0x000fea0003800200 */
.L_x_278:
[----:B------:R1:W5:Y:S01]  /*147a0*/  ATOM.E.EXCH.64.STRONG.GPU P0, R6, desc[UR8][R14.64], RZ ;  /* 0x800000ff0e06798a */ /* 0x000362000c10f508 */
[----:B------:R-:W-:Y:S04]  /*147b0*/  BSSY.RECONVERGENT B3, `(.L_x_282) ;  /* 0x0000004000037945 */ /* 0x000fe80003800200 */
[----:B-1----:R-:W-:Y:S05]  /*147c0*/  @P0 BRA `(.L_x_283) ;  /* 0x0000000000080947 */ /* 0x002fea0003800000 */
[----:B-----5:R1:W5:Y:S04]  /*147d0*/  LD.E.64 R6, desc[UR8][R14.64] ;  /* 0x000000080e067980 */ /* 0x020368000c101b00 */
[----:B------:R1:W-:Y:S02]  /*147e0*/  ST.E.64 desc[UR8][R14.64], RZ ;  /* 0x000000ff0e007985 */ /* 0x0003e4000c101b08 */
.L_x_283:
[----:B------:R-:W-:Y:S05]  /*147f0*/  BSYNC.RECONVERGENT B3 ;  /* 0x0000000000037941 */ /* 0x000fea0003800200 */
.L_x_282:
[----:B------:R-:W-:Y:S04]  /*14800*/  BSSY.RECONVERGENT B3, `(.L_x_284) ;  /* 0x000001e000037945 */ /* 0x000fe80003800200 */
[----:B------:R-:W-:Y:S05]  /*14810*/  @!P1 BRA `(.L_x_285) ;  /* 0x0000000000709947 */ /* 0x000fea0003800000 */
[----:B0-----:R-:W-:Y:S02]  /*14820*/  IMAD.MOV.U32 R4, RZ, RZ, 0x4 ;  /* 0x00000004ff047424 */ /* 0x001fe400078e00ff */
[----:B-1----:R-:W-:Y:S02]  /*14830*/  IMAD.MOV.U32 R15, RZ, RZ, -0x1 ;  /* 0xffffffffff0f7424 */ /* 0x002fe400078e00ff */
        /* <DEDUP_REMOVED lines=24> */
.L_x_287:
[----:B------:R-:W-:Y:S05]  /*149c0*/  BSYNC.RECONVERGENT B4 ;  /* 0x0000000000047941 */ /* 0x000fea0003800200 */
.L_x_286:
[----:B------:R-:W-:-:S07]  /*149d0*/  IMAD.X R17, RZ, RZ, R20, P1 ;  /* 0x000000ffff117224 */ /* 0x000fce00008e0614 */
.L_x_285:
[----:B------:R-:W-:Y:S05]  /*149e0*/  BSYNC.RECONVERGENT B3 ;  /* 0x0000000000037941 */ /* 0x000fea0003800200 */
.L_x_284:
[----:B------:R4:W5:Y:S01]  /*149f0*/  ATOM.E.EXCH.64.STRONG.GPU P0, R10, desc[UR8][R16.64], RZ ;  /* 0x800000ff100a798a */ /* 0x000962000c10f508 */
[----:B------:R-:W-:Y:S01]  /*14a00*/  BSSY.RECONVERGENT B3, `(.L_x_288) ;  /* 0x0000005000037945 */ /* 0x000fe20003800200 */
[----:B-----5:R-:W-:-:S03]  /*14a10*/  LOP3.LUT P1, RZ, R6, 0x7, RZ, 0xc0, !PT ;  /* 0x0000000706ff7812 */ /* 0x020fc6000782c0ff */
[----:B----4-:R-:W-:Y:S10]  /*14a20*/  @P0 BRA `(.L_x_289) ;  /* 0x0000000000080947 */ /* 0x010ff40003800000 */
[----:B------:R4:W5:Y:S04]  /*14a30*/  LD.E.64 R10, desc[UR8][R16.64] ;  /* 0x00000008100a7980 */ /* 0x000968000c101b00 */
[----:B------:R4:W-:Y:S02]  /*14a40*/  ST.E.64 desc[UR8][R16.64], RZ ;  /* 0x000000ff10007985 */ /* 0x0009e4000c101b08 */
.L_x_289:
[----:B------:R-:W-:Y:S05]  /*14a50*/  BSYNC.RECONVERGENT B3 ;  /* 0x0000000000037941 */ /* 0x000fea0003800200 */
.L_x_288:
[----:B0----5:R-:W-:Y:S01]  /*14a60*/  SEL R8, R6, R10, !P1 ;  /* 0x0000000a06087207 */ /* 0x021fe20004800000 */
[----:B------:R-:W-:Y:S01]  /*14a70*/  BSSY B3, `(.L_x_290) ;  /* 0x00000ad000037945 */ /* 0x000fe20003800000 */
[----:B------:R-:W-:Y:S02]  /*14a80*/  SEL R5, R10, R6, !P1 ;  /* 0x000000060a057207 */ /* 0x000fe40004800000 */
[----:B------:R-:W-:-:S13]  /*14a90*/  LOP3.LUT P0, RZ, R8, 0x7, RZ, 0xc0, !PT ;  /* 0x0000000708ff7812 */ /* 0x000fda000780c0ff */
[----:B------:R-:W-:Y:S05]  /*14aa0*/  @P0 BRA `(.L_x_291) ;  /* 0x0000000800280947 */ /* 0x000fea0003800000 */
.L_x_308:
[----:B------:R-:W-:Y:S01]  /*14ab0*/  LOP3.LUT P0, RZ, R5, 0x7, RZ, 0xc0, !PT ;  /* 0x0000000705ff7812 */ /* 0x000fe2000780c0ff */
[----:B------:R-:W-:Y:S05]  /*14ac0*/  YIELD ;  /* 0x0000000000007946 */ /* 0x000fea0003800000 */
[----:B------:R-:W-:Y:S07]  /*14ad0*/  BSSY B4, `(.L_x_292) ;  /* 0x0000044000047945 */ /* 0x000fee0003800000 */
[----:B------:R-:W-:Y:S05]  /*14ae0*/  @P0 BRA `(.L_x_293) ;  /* 0x0000000400080947 */ /* 0x000fea0003800000 */
[----:B-1----:R-:W0:Y:S01]  /*14af0*/  S2R R15, SR_CgaCtaId ;  /* 0x00000000000f7919 */ /* 0x002e220000008800 */
[----:B------:R-:W-:Y:S01]  /*14b00*/  MOV R0, 0x400 ;  /* 0x0000040000007802 */ /* 0x000fe20000000f00 */
[----:B------:R-:W1:Y:S04]  /*14b10*/  S2R R4, SR_SWINHI ;  /* 0x0000000000047919 */ /* 0x000e680000002f00 */
[----:B------:R-:W-:-:S05]  /*14b20*/  VIADD R0, R0, 0x410 ;  /* 0x0000041000007836 */ /* 0x000fca0000000000 */
[----:B0-----:R-:W-:-:S04]  /*14b30*/  LEA R15, R15, R0, 0x18 ;  /* 0x000000000f0f7211 */ /* 0x001fc800078ec0ff */
[----:B------:R-:W-:Y:S02]  /*14b40*/  MOV R14, R15 ;  /* 0x0000000f000e7202 */ /* 0x000fe40000000f00 */
[----:B-1----:R-:W-:-:S07]  /*14b50*/  MOV R15, R4 ;  /* 0x00000004000f7202 */ /* 0x002fce0000000f00 */
.L_x_300:
[--C-:B0-----:R-:W-:Y:S01]  /*14b60*/  SHF.R.U32.HI R19, RZ, 0x3, R5.reuse ;  /* 0x00000003ff137819 */ /* 0x101fe20000011605 */
[----:B------:R-:W-:Y:S01]  /*14b70*/  IMAD.MOV.U32 R23, RZ, RZ, -0x7 ;  /* 0xfffffff9ff177424 */ /* 0x000fe200078e00ff */
[----:B------:R-:W-:Y:S01]  /*14b80*/  SHF.R.U32.HI R0, RZ, 0x10, R5 ;  /* 0x00000010ff007819 */ /* 0x000fe20000011605 */
[----:B------:R-:W-:Y:S05]  /*14b90*/  YIELD ;  /* 0x0000000000007946 */ /* 0x000fea0003800000 */
[----:B-1--4-:R-:W-:Y:S01]  /*14ba0*/  VIADD R17, R19, -UR15 ;  /* 0x8000000f13117c36 */ /* 0x012fe20008000000 */
        /* <DEDUP_REMOVED lines=42> */
.L_x_297:
[----:B------:R-:W-:Y:S05]  /*14e50*/  BSYNC.RECONVERGENT B6 ;  /* 0x0000000000067941 */ /* 0x000fea0003800200 */
.L_x_296:
[----:B------:R-:W-:Y:S05]  /*14e60*/  BRA `(.L_x_298) ;  /* 0x0000000000047947 */ /* 0x000fea0003800000 */
.L_x_295:
[----:B------:R-:W-:Y:S05]  /*14e70*/  @P2 BRA `(.L_x_299) ;  /* 0x0000000000082947 */ /* 0x000fea0003800000 */
.L_x_298:
[----:B------:R-:W-:Y:S02]  /*14e80*/  IMAD.MOV.U32 R20, RZ, RZ, R16 ;  /* 0x000000ffff147224 */ /* 0x000fe400078e0010 */
[----:B------:R-:W-:-:S07]  /*14e90*/  IMAD.MOV.U32 R21, RZ, RZ, R17 ;  /* 0x000000ffff157224 */ /* 0x000fce00078e0011 */
.L_x_299:
[----:B------:R-:W-:Y:S05]  /*14ea0*/  BSYNC.RECONVERGENT B5 ;  /* 0x0000000000057941 */ /* 0x000fea0003800200 */
.L_x_294:
[----:B------:R-:W-:Y:S01]  /*14eb0*/  LOP3.LUT P0, RZ, R4, 0x7, RZ, 0xc0, !PT ;  /* 0x0000000704ff7812 */ /* 0x000fe2000780c0ff */
[----:B------:R-:W-:Y:S02]  /*14ec0*/  IMAD.MOV.U32 R16, RZ, RZ, R20 ;  /* 0x000000ffff107224 */ /* 0x000fe400078e0014 */
[----:B------:R-:W-:Y:S02]  /*14ed0*/  IMAD.MOV.U32 R17, RZ, RZ, R21 ;  /* 0x000000ffff117224 */ /* 0x000fe400078e0015 */
[----:B------:R-:W-:-:S03]  /*14ee0*/  IMAD.MOV.U32 R5, RZ, RZ, R4 ;  /* 0x000000ffff057224 */ /* 0x000fc600078e0004 */
[----:B------:R1:W-:Y:S05]  /*14ef0*/  ATOM.E.EXCH.STRONG.GPU PT, RZ, desc[UR8][R16.64], RZ ;  /* 0x800000ff10ff798a */ /* 0x0003ea000c1ef108 */
[----:B------:R-:W-:Y:S05]  /*14f00*/  @!P0 BRA `(.L_x_300) ;  /* 0xfffffffc00148947 */ /* 0x000fea000383ffff */
.L_x_293:
[----:B------:R-:W-:Y:S05]  /*14f10*/  BSYNC B4 ;  /* 0x0000000000047941 */ /* 0x000fea0003800000 */
.L_x_292:
[----:B-1----:R-:W1:Y:S01]  /*14f20*/  S2R R15, SR_CgaCtaId ;  /* 0x00000000000f7919 */ /* 0x002e620000008800 */
[----:B0-----:R-:W-:Y:S02]  /*14f30*/  MOV R0, 0x400 ;  /* 0x0000040000007802 */ /* 0x001fe40000000f00 */
[----:B----4-:R-:W-:Y:S01]  /*14f40*/  SHF.R.U32.HI R17, RZ, 0x3, R8 ;  /* 0x00000003ff117819 */ /* 0x010fe20000011608 */
[----:B------:R-:W0:Y:S02]  /*14f50*/  S2R R4, SR_SWINHI ;  /* 0x0000000000047919 */ /* 0x000e240000002f00 */
[----:B------:R-:W-:Y:S02]  /*14f60*/  VIADD R0, R0, 0x410 ;  /* 0x0000041000007836 */ /* 0x000fe40000000000 */
[----:B------:R-:W-:-:S03]  /*14f70*/  VIADD R19, R17, -UR15 ;  /* 0x8000000f11137c36 */ /* 0x000fc60008000000 */
[----:B-1----:R-:W-:Y:S02]  /*14f80*/  LEA R15, R15, R0, 0x18 ;  /* 0x000000000f0f7211 */ /* 0x002fe400078ec0ff */
        /* <DEDUP_REMOVED lines=46> */
.L_x_305:
[----:B------:R-:W-:Y:S05]  /*15270*/  BSYNC.RECONVERGENT B5 ;  /* 0x0000000000057941 */ /* 0x000fea0003800200 */
.L_x_304:
[----:B------:R-:W-:Y:S05]  /*15280*/  BRA `(.L_x_306) ;  /* 0x0000000000047947 */ /* 0x000fea0003800000 */
.L_x_303:
[----:B------:R-:W-:Y:S05]  /*15290*/  @P2 BRA `(.L_x_307) ;  /* 0x0000000000082947 */ /* 0x000fea0003800000 */
.L_x_306:
[----:B------:R-:W-:Y:S02]  /*152a0*/  IMAD.MOV.U32 R8, RZ, RZ, R14 ;  /* 0x000000ffff087224 */ /* 0x000fe400078e000e */
[----:B0-----:R-:W-:-:S07]  /*152b0*/  IMAD.MOV.U32 R17, RZ, RZ, R15 ;  /* 0x000000ffff117224 */ /* 0x001fce00078e000f */
.L_x_307:
[----:B------:R-:W-:Y:S05]  /*152c0*/  BSYNC.RECONVERGENT B4 ;  /* 0x0000000000047941 */ /* 0x000fea0003800200 */
.L_x_302:
        /* <DEDUP_REMOVED lines=8> */
.L_x_291:
[----:B------:R-:W-:Y:S02]  /*15350*/  IMAD.SHL.U32 R0, R8, 0x8, RZ ;  /* 0x0000000808007824 */ /* 0x000fe400078e00ff */
[----:B-1----:R-:W-:Y:S02]  /*15360*/  IMAD.MOV.U32 R15, RZ, RZ, -0x4f0f0efe ;  /* 0xb0f0f102ff0f7424 */ /* 0x002fe400078e00ff */
[----:B------:R-:W-:Y:S01]  /*15370*/  IMAD.MOV.U32 R19, RZ, RZ, -0x40000000 ;  /* 0xc0000000ff137424 */ /* 0x000fe200078e00ff */
[----:B------:R-:W-:Y:S01]  /*15380*/  LOP3.LUT R0, R0, 0x38, RZ, 0xc0, !PT ;  /* 0x0000003800007812 */ /* 0x000fe200078ec0ff */
[----:B----4-:R-:W-:Y:S02]  /*15390*/  IMAD.MOV.U32 R17, RZ, RZ, -0x203a400 ;  /* 0xfdfc5c00ff117424 */ /* 0x010fe400078e00ff */
        /* <DEDUP_REMOVED lines=13> */
[----:B------:R-:W-:Y:S01]  /*15470*/  SHF.L.U32 R0, R15, R0, RZ ;  /* 0x000000000f007219 */ /* 0x000fe200000006ff */
[----:B------:R-:W-:-:S03]  /*15480*/  IMAD.MOV.U32 R15, RZ, RZ, R5 ;  /* 0x000000ffff0f7224 */ /* 0x000fc600078e0005 */
        /* <DEDUP_REMOVED lines=11> */
.L_x_301:
[----:B------:R-:W-:Y:S05]  /*15540*/  BSYNC B3 ;  /* 0x0000000000037941 */ /* 0x000fea0003800000 */
.L_x_290:
[C---:B------:R-:W-:Y:S01]  /*15550*/  LOP3.LUT P1, RZ, R7.reuse, 0x7, RZ, 0xc0, !PT ;  /* 0x0000000707ff7812 */ /* 0x040fe2000782c0ff */
[----:B------:R-:W-:Y:S03]  /*15560*/  BSSY B3, `(.L_x_309) ;  /* 0x00000ac000037945 */ /* 0x000fe60003800000 */
[----:B------:R-:W-:Y:S02]  /*15570*/  SEL R6, R7, R11, !P1 ;  /* 0x0000000b07067207 */ /* 0x000fe40004800000 */
[----:B------:R-:W-:Y:S02]  /*15580*/  SEL R7, R11, R7, !P1 ;  /* 0x000000070b077207 */ /* 0x000fe40004800000 */
[----:B------:R-:W-:-:S13]  /*15590*/  LOP3.LUT P0, RZ, R6, 0x7, RZ, 0xc0, !PT ;  /* 0x0000000706ff7812 */ /* 0x000fda000780c0ff */
[----:B------:R-:W-:Y:S05]  /*155a0*/  @P0 BRA `(.L_x_310) ;  /* 0x0000000800300947 */ /* 0x000fea0003800000 */
.L_x_327:
[----:B------:R-:W-:Y:S01]  /*155b0*/  LOP3.LUT P0, RZ, R7, 0x7, RZ, 0xc0, !PT ;  /* 0x0000000707ff7812 */ /* 0x000fe2000780c0ff */
[----:B------:R-:W-:Y:S05]  /*155c0*/  YIELD ;  /* 0x0000000000007946 */ /* 0x000fea0003800000 */
[----:B------:R-:W-:Y:S07]  /*155d0*/  BSSY B4, `(.L_x_311) ;  /* 0x0000046000047945 */ /* 0x000fee0003800000 */
[----:B------:R-:W-:Y:S05]  /*155e0*/  @P0 BRA `(.L_x_312) ;  /* 0x0000000400100947 */ /* 0x000fea0003800000 */
[----:B------:R-:W1:Y:S01]  /*155f0*/  S2R R5, SR_CgaCtaId ;  /* 0x0000000000057919 */ /* 0x000e620000008800 */
[----:B0-----:R-:W-:Y:S01]  /*15600*/  MOV R0, 0x400 ;  /* 0x0000040000007802 */ /* 0x001fe20000000f00 */
[----:B------:R-:W0:Y:S04]  /*15610*/  S2R R8, SR_SWINHI ;  /* 0x0000000000087919 */ /* 0x000e280000002f00 */
[----:B------:R-:W-:-:S05]  /*15620*/  VIADD R0, R0, 0x410 ;  /* 0x0000041000007836 */ /* 0x000fca0000000000 */
[----:B-1----:R-:W-:-:S04]  /*15630*/  LEA R5, R5, R0, 0x18 ;  /* 0x0000000005057211 */ /* 0x002fc800078ec0ff */
[----:B------:R-:W-:Y:S02]  /*15640*/  MOV R4, R5 ;  /* 0x0000000500047202 */ /* 0x000fe40000000f00 */
[----:B0-----:R-:W-:-:S07]  /*15650*/  MOV R5, R8 ;  /* 0x0000000800057202 */ /* 0x001fce0000000f00 */
.L_x_319:
[--C-:B------:R-:W-:Y:S01]  /*15660*/  SHF.R.U32.HI R15, RZ, 0x3, R7.reuse ;  /* 0x00000003ff0f7819 */ /* 0x100fe20000011607 */
        /* <DEDUP_REMOVED lines=47> */
.L_x_316:
[----:B------:R-:W-:Y:S05]  /*15960*/  BSYNC.RECONVERGENT B6 ;  /* 0x0000000000067941 */ /* 0x000fea0003800200 */
.L_x_315:
[----:B------:R-:W-:Y:S05]  /*15970*/  BRA `(.L_x_317) ;  /* 0x0000000000087947 */ /* 0x000fea0003800000 */
.L_x_314:
[----:B------:R-:W-:-:S13]  /*15980*/  ISETP.NE.AND P0, PT, R7, RZ, PT ;  /* 0x000000ff0700720c */ /* 0x000fda0003f05270 */
[----:B------:R-:W-:Y:S05]  /*15990*/  @P0 BRA `(.L_x_318) ;  /* 0x0000000000080947 */ /* 0x000fea0003800000 */
.L_x_317:
[----:B0-----:R-:W-:Y:S02]  /*159a0*/  IMAD.MOV.U32 R14, RZ, RZ, R10 ;  /* 0x000000ffff0e7224 */ /* 0x001fe400078e000a */
[----:B------:R-:W-:-:S07]  /*159b0*/  IMAD.MOV.U32 R15, RZ, RZ, R11 ;  /* 0x000000ffff0f7224 */ /* 0x000fce00078e000b */
.L_x_318:
[----:B------:R-:W-:Y:S05]  /*159c0*/  BSYNC.RECONVERGENT B5 ;  /* 0x0000000000057941 */ /* 0x000fea0003800200 */
.L_x_313:
[----:B------:R-:W-:Y:S01]  /*159d0*/  LOP3.LUT P0, RZ, R8, 0x7, RZ, 0xc0, !PT ;  /* 0x0000000708ff7812 */ /* 0x000fe2000780c0ff */
[----:B------:R-:W-:Y:S02]  /*159e0*/  IMAD.MOV.U32 R10, RZ, RZ, R14 ;  /* 0x000000ffff0a7224 */ /* 0x000fe400078e000e */
[----:B------:R-:W-:Y:S02]  /*159f0*/  IMAD.MOV.U32 R11, RZ, RZ, R15 ;  /* 0x000000ffff0b7224 */ /* 0x000fe400078e000f */
[----:B------:R-:W-:-:S03]  /*15a00*/  IMAD.MOV.U32 R7, RZ, RZ, R8 ;  /* 0x000000ffff077224 */ /* 0x000fc600078e0008 */
[----:B------:R1:W-:Y:S05]  /*15a10*/  ATOM.E.EXCH.STRONG.GPU PT, RZ, desc[UR8][R10.64], RZ ;  /* 0x800000ff0aff798a */ /* 0x0003ea000c1ef108 */
[----:B------:R-:W-:Y:S05]  /*15a20*/  @!P0 BRA `(.L_x_319) ;  /* 0xfffffffc000c8947 */ /* 0x000fea000383ffff */
.L_x_312:
[----:B------:R-:W-:Y:S05]  /*15a30*/  BSYNC B4 ;  /* 0x0000000000047941 */ /* 0x000fea0003800000 */
.L_x_311:
        /* <DEDUP_REMOVED lines=52> */
.L_x_324:
[----:B------:R-:W-:Y:S05]  /*15d80*/  BSYNC.RECONVERGENT B5 ;  /* 0x0000000000057941 */ /* 0x000fea0003800200 */
.L_x_323:
[----:B------:R-:W-:Y:S05]  /*15d90*/  BRA `(.L_x_325) ;  /* 0x0000000000087947 */ /* 0x000fea0003800000 */
.L_x_322:
[----:B------:R-:W-:-:S13]  /*15da0*/  ISETP.NE.AND P0, PT, R6, RZ, PT ;  /* 0x000000ff0600720c */ /* 0x000fda0003f05270 */
[----:B------:R-:W-:Y:S05]  /*15db0*/  @P0 BRA `(.L_x_326) ;  /* 0x0000000000080947 */ /* 0x000fea0003800000 */
.L_x_325:
[----:B0-----:R-:W-:Y:S02]  /*15dc0*/  IMAD.MOV.U32 R10, RZ, RZ, R4 ;  /* 0x000000ffff0a7224 */ /* 0x001fe400078e0004 */
[----:B------:R-:W-:-:S07]  /*15dd0*/  IMAD.MOV.U32 R11, RZ, RZ, R5 ;  /* 0x000000ffff0b7224 */ /* 0x000fce00078e0005 */
.L_x_326:
[----:B------:R-:W-:Y:S05]  /*15de0*/  BSYNC.RECONVERGENT B4 ;  /* 0x0000000000047941 */ /* 0x000fea0003800200 */
.L_x_321:
        /* <DEDUP_REMOVED lines=8> */
.L_x_310:
        /* <DEDUP_REMOVED lines=27> */
.L_x_320:
[----:B------:R-:W-:Y:S05]  /*16020*/  BSYNC B3 ;  /* 0x0000000000037941 */ /* 0x000fea0003800000 */
.L_x_309:
[----:B------:R-:W-:Y:S05]  /*16030*/  BRA `(.L_x_56) ;  /* 0x0000006400747947 */ /* 0x000fea0003800000 */
.L_x_186:
        /* <DEDUP_REMOVED lines=8> */
[C---:B----4-:R-:W-:Y:S01]  /*160c0*/  VIADD R16, R19.reuse, 0x100 ;  /* 0x0000010013107836 */ /* 0x050fe20000000000 */
[----:B------:R-:W-:-:S03]  /*160d0*/  LOP3.LUT R18, R19, 0x1fff, RZ, 0xc0, !PT ;  /* 0x00001fff13127812 */ /* 0x000fc600078ec0ff */
[----:B------:R-:W-:Y:S02]  /*160e0*/  IMAD R8, R19, 0x8, R6 ;  /* 0x0000000813087824 */ /* 0x000fe400078e0206 */
[C---:B------:R-:W-:Y:S01]  /*160f0*/  IMAD.SHL.U32 R7, R16.reuse, 0x8, RZ ;  /* 0x0000000810077824 */ /* 0x040fe200078e00ff */
[----:B------:R-:W-:Y:S02]  /*16100*/  LOP3.LUT R16, R16, 0x1fff, RZ, 0xc0, !PT ;  /* 0x00001fff10107812 */ /* 0x000fe400078ec0ff */
[----:B------:R-:W0:Y:S02]  /*16110*/  LDS.64 R14, [R8] ;  /* 0x00000000080e7984 */ /* 0x000e240000000a00 */
[----:B------:R-:W-:-:S05]  /*16120*/  LOP3.LUT R7, R7, 0xfff8, RZ, 0xc0, !PT ;  /* 0x0000fff807077812 */ /* 0x000fca00078ec0ff */
[----:B------:R-:W-:Y:S02]  /*16130*/  IMAD.IADD R17, R6, 0x1, R7 ;  /* 0x0000000106117824 */ /* 0x000fe400078e0207 */
[----:B------:R-:W-:-:S03]  /*16140*/  IMAD.MOV.U32 R7, RZ, RZ, RZ ;  /* 0x000000ffff077224 */ /* 0x000fc600078e00ff */
[----:B------:R-:W1:Y:S01]  /*16150*/  LDS.64 R20, [R17] ;  /* 0x0000000011147984 */ /* 0x000e620000000a00 */
[----:B0-----:R-:W-:-:S04]  /*16160*/  ISETP.NE.U32.AND P0, PT, R14, RZ, PT ;  /* 0x000000ff0e00720c */ /* 0x001fc80003f05070 */
[----:B------:R-:W-:Y:S01]  /*16170*/  ISETP.NE.AND.EX P0, PT, R15, RZ, PT, P0 ;  /* 0x000000ff0f00720c */ /* 0x000fe20003f05300 */
[----:B------:R-:W-:-:S03]  /*16180*/  VIADD R15, R19, 0x200 ;  /* 0x00000200130f7836 */ /* 0x000fc60000000000 */
[----:B------:R-:W-:Y:S02]  /*16190*/  ISETP.EQ.OR P0, PT, R19, RZ, P0 ;  /* 0x000000ff1300720c */ /* 0x000fe40000702670 */
[----:B------:R-:W-:Y:S02]  /*161a0*/  LOP3.LUT R15, R15, 0x1fff, RZ, 0xc0, !PT ;  /* 0x00001fff0f0f7812 */ /* 0x000fe400078ec0ff */
[----:B-1----:R-:W-:-:S04]  /*161b0*/  ISETP.NE.U32.AND P1, PT, R20, RZ, PT ;  /* 0x000000ff1400720c */ /* 0x002fc80003f25070 */
[----:B------:R-:W-:-:S04]  /*161c0*/  ISETP.NE.AND.EX P1, PT, R21, RZ, PT, P1 ;  /* 0x000000ff1500720c */ /* 0x000fc80003f25310 */
[----:B------:R-:W-:Y:S01]  /*161d0*/  ISETP.EQ.OR P1, PT, R18, 0x1f00, P1 ;  /* 0x00001f001200780c */ /* 0x000fe20000f22670 */
[----:B------:R-:W-:Y:S02]  /*161e0*/  @!P0 IMAD.MOV.U32 R7, RZ, RZ, 0x1 ;  /* 0x00000001ff078424 */ /* 0x000fe400078e00ff */
[----:B------:R-:W-:-:S05]  /*161f0*/  @!P0 VIADD R8, R19, UR15 ;  /* 0x0000000f13088c36 */ /* 0x000fca0008000000 */
[----:B------:R0:W-:Y:S01]  /*16200*/  @!P0 STL [R1+0x118], R8 ;  /* 0x0001180801008387 */ /* 0x0001e20000100800 */
[----:B------:R-:W-:-:S04]  /*16210*/  PLOP3.LUT P0, PT, PT, PT, PT, 0x8, 0x80 ;  /* 0x000000000080781c */ /* 0x000fc80003f0e170 */
[C---:B------:R-:W-:Y:S01]  /*16220*/  @!P1 VIADD R14, R7.reuse, 0x1 ;  /* 0x00000001070e9836 */ /* 0x040fe20000000000 */
[----:B------:R-:W-:Y:S01]  /*16230*/  @!P1 LEA R17, R7, UR7, 0x2 ;  /* 0x0000000707119c11 */ /* 0x000fe2000f8e10ff */
[----:B------:R-:W-:Y:S02]  /*16240*/  @!P1 VIADD R16, R16, UR15 ;  /* 0x0000000f10109c36 */ /* 0x000fe40008000000 */
[----:B------:R-:W-:-:S03]  /*16250*/  @!P1 IMAD.MOV.U32 R7, RZ, RZ, R14 ;  /* 0x000000ffff079224 */ /* 0x000fc600078e000e */
[----:B------:R0:W-:Y:S02]  /*16260*/  @!P1 STL [R17+0x118], R16 ;  /* 0x0001181011009387 */ /* 0x0001e40000100800 */
        /* <DEDUP_REMOVED lines=190> */
[C---:B------:R-:W-:Y:S01]  /*16e50*/  @!P1 VIADD R14, R7.reuse, 0x1 ;  /* 0x00000001070e9836 */ /* 0x040fe20000000000 */
[----:B------:R-:W-:Y:S01]  /*16e60*/  @!P1 LEA R19, R7, UR7, 0x2 ;  /* 0x0000000707139c11 */ /* 0x000fe2000f8e10ff */
[----:B------:R-:W-:Y:S02]  /*16e70*/  @!P1 VIADD R8, R15, UR15 ;  /* 0x0000000f0f089c36 */ /* 0x000fe40008000000 */
[----:B------:R-:W-:Y:S02]  /*16e80*/  @!P1 IMAD.MOV.U32 R7, RZ, RZ, R14 ;  /* 0x000000ffff079224 */ /* 0x000fe400078e000e */
[----:B------:R-:W-:Y:S01]  /*16e90*/  IMAD.MOV.U32 R15, RZ, RZ, R17 ;  /* 0x000000ffff0f7224 */ /* 0x000fe200078e0011 */
        /* <DEDUP_REMOVED lines=225> */
.L_x_330:
[----:B------:R-:W-:Y:S05]  /*17cb0*/  BSYNC.RECONVERGENT B3 ;  /* 0x0000000000037941 */ /* 0x000fea0003800200 */
.L_x_329:
[----:B------:R-:W-:Y:S01]  /*17cc0*/  IMAD.IADD R7, R3, 0x1, -R2 ;  /* 0x0000000103077824 */ /* 0x000fe200078e0a02 */
[----:B------:R1:W-:Y:S04]  /*17cd0*/  STL [R1+0x110], R15 ;  /* 0x0001100f01007387 */ /* 0x0003e80000100800 */
[----:B------:R-:W-:-:S13]  /*17ce0*/  ISETP.EQ.OR P0, PT, R7, -0x1, P0 ;  /* 0xffffffff0700780c */ /* 0x000fda0000702670 */
[----:B------:R-:W-:Y:S05]  /*17cf0*/  @P0 BREAK B2 ;  /* 0x0000000000020942 */ /* 0x000fea0003800000 */
[----:B------:R-:W-:Y:S05]  /*17d00*/  @P0 BREAK B0 ;  /* 0x0000000000000942 */ /* 0x000fea0003800000 */
[----:B-1----:R-:W-:Y:S05]  /*17d10*/  @P0 BRA `(.L_x_15) ;  /* 0x000001d400a40947 */ /* 0x002fea0003800000 */
[----:B------:R-:W1:Y:S01]  /*17d20*/  S2R R7, SR_SWINHI ;  /* 0x0000000000077919 */ /* 0x000e620000002f00 */
[----:B------:R-:W4:Y:S01]  /*17d30*/  LDCU.64 UR16, c[0x0][0x380] ;  /* 0x00007000ff1077ac */ /* 0x000f220008000a00 */
[----:B0-----:R-:W-:Y:S02]  /*17d40*/  SHF.R.U32.HI R8, RZ, 0x10, R11 ;  /* 0x00000010ff087819 */ /* 0x001fe4000001160b */
[C---:B------:R-:W-:Y:S02]  /*17d50*/  LEA.HI R17, R11.reuse, -UR15, RZ, 0x1d ;  /* 0x8000000f0b117c11 */ /* 0x040fe4000f8fe8ff */
[----:B------:R-:W-:Y:S02]  /*17d60*/  ISETP.NE.AND P1, PT, R8, UR14, PT ;  /* 0x0000000e08007c0c */ /* 0x000fe4000bf25270 */
[----:B------:R-:W-:-:S04]  /*17d70*/  LOP3.LUT R18, R11, 0xfffffff8, RZ, 0xc0, !PT ;  /* 0xfffffff80b127812 */ /* 0x000fc800078ec0ff */
[----:B----4-:R-:W-:-:S05]  /*17d80*/  IADD3 R18, P0, PT, R18, UR16, RZ ;  /* 0x0000001012127c10 */ /* 0x010fca000ff1e0ff */
[----:B------:R-:W-:Y:S01]  /*17d90*/  IMAD.X R11, RZ, RZ, UR17, P0 ;  /* 0x00000011ff0b7e24 */ /* 0x000fe200080e06ff */
[----:B------:R-:W-:Y:S02]  /*17da0*/  MOV R14, R6 ;  /* 0x00000006000e7202 */ /* 0x000fe40000000f00 */
[----:B-1----:R-:W-:-:S03]  /*17db0*/  MOV R15, R7 ;  /* 0x00000007000f7202 */ /* 0x002fc60000000f00 */
[----:B------:R-:W-:-:S04]  /*17dc0*/  IMAD.WIDE.U32 R16, R17, 0x8, R14 ;  /* 0x0000000811107825 */ /* 0x000fc800078e000e */
[----:B------:R-:W-:Y:S01]  /*17dd0*/  IMAD.MOV.U32 R20, RZ, RZ, R16 ;  /* 0x000000ffff147224 */ /* 0x000fe200078e0010 */
        /* <DEDUP_REMOVED lines=9> */
[----:B------:R-:W-:Y:S01]  /*17e70*/  SHF.R.U32.HI R7, RZ, 0x7, R0 ;  /* 0x00000007ff077819 */ /* 0x000fe20000011600 */
[----:B------:R-:W-:Y:S03]  /*17e80*/  BSSY.RECONVERGENT B3, `(.L_x_331) ;  /* 0x000001f000037945 */ /* 0x000fe60003800200 */
[----:B------:R-:W-:Y:S01]  /*17e90*/  LOP3.LUT R7, R7, 0xffffff, RZ, 0xc0, !PT ;  /* 0x00ffffff07077812 */ /* 0x000fe200078ec0ff */
        /* <DEDUP_REMOVED lines=27> */
.L_x_334:
[----:B------:R-:W-:Y:S05]  /*18050*/  BSYNC.RECONVERGENT B4 ;  /* 0x0000000000047941 */ /* 0x000fea0003800200 */
.L_x_333:
[----:B------:R-:W-:-:S07]  /*18060*/  IMAD.X R17, RZ, RZ, R11, P1 ;  /* 0x000000ffff117224 */ /* 0x000fce00008e060b */
.L_x_332:
[----:B------:R-:W-:Y:S05]  /*18070*/  BSYNC.RECONVERGENT B3 ;  /* 0x0000000000037941 */ /* 0x000fea0003800200 */
.L_x_331:
[----:B0-----:R-:W-:Y:S02]  /*18080*/  IMAD.MOV.U32 R4, RZ, RZ, R16 ;  /* 0x000000ffff047224 */ /* 0x001fe400078e0010 */
[----:B------:R-:W-:-:S05]  /*18090*/  IMAD.MOV.U32 R5, RZ, RZ, R17 ;  /* 0x000000ffff057224 */ /* 0x000fca00078e0011 */
[----:B------:R0:W5:Y:S01]  /*180a0*/  ATOM.E.EXCH.64.STRONG.GPU P1, R16, desc[UR8][R4.64], RZ ;  /* 0x800000ff0410798a */ /* 0x000162000c12f508 */
[----:B------:R-:W-:Y:S01]  /*180b0*/  BSSY.RECONVERGENT B3, `(.L_x_335) ;  /* 0x0000005000037945 */ /* 0x000fe20003800200 */
[----:B------:R-:W-:-:S03]  /*180c0*/  ISETP.NE.AND P0, PT, R7, RZ, PT ;  /* 0x000000ff0700720c */ /* 0x000fc60003f05270 */
[----:B0-----:R-:W-:Y:S10]  /*180d0*/  @P1 BRA `(.L_x_336) ;  /* 0x0000000000081947 */ /* 0x001ff40003800000 */
[----:B-----5:R0:W5:Y:S04]  /*180e0*/  LD.E.64 R16, desc[UR8][R4.64] ;  /* 0x0000000804107980 */ /* 0x020168000c101b00 */
[----:B------:R0:W-:Y:S02]  /*180f0*/  ST.E.64 desc[UR8][R4.64], RZ ;  /* 0x000000ff04007985 */ /* 0x0001e4000c101b08 */
.L_x_336:
[----:B------:R-:W-:Y:S05]  /*18100*/  BSYNC.RECONVERGENT B3 ;  /* 0x0000000000037941 */ /* 0x000fea0003800200 */
.L_x_335:
[----:B------:R-:W-:Y:S04]  /*18110*/  BSSY B3, `(.L_x_337) ;  /* 0x0000170000037945 */ /* 0x000fe80003800000 */
[----:B------:R-:W-:Y:S05]  /*18120*/  @P0 BRA `(.L_x_338) ;  /* 0x0000000800bc0947 */ /* 0x000fea0003800000 */
[----:B------:R-:W4:Y:S02]  /*18130*/  LDL R7, [R1+0x118] ;  /* 0x0001180001077983 */ /* 0x000f240000100800 */
[----:B----4-:R-:W-:-:S04]  /*18140*/  SHF.R.U32.HI R0, RZ, 0xd, R7 ;  /* 0x0000000dff007819 */ /* 0x010fc80000011607 */
[----:B------:R-:W-:-:S13]  /*18150*/  ISETP.NE.AND P0, PT, R0, UR14, PT ;  /* 0x0000000e00007c0c */ /* 0x000fda000bf05270 */
[----:B------:R-:W1:Y:S01]  /*18160*/  @P0 LDC.64 R10, c[0x0][0x380] ;  /* 0x0000e000ff0a0b82 */ /* 0x000e620000000a00 */
[----:B------:R-:W-:-:S04]  /*18170*/  @!P0 VIADD R0, R7, -UR15 ;  /* 0x8000000f07008c36 */ /* 0x000fc80008000000 */
[----:B0-----:R-:W-:-:S04]  /*18180*/  @!P0 IMAD.WIDE.U32 R4, R0, 0x8, R14 ;  /* 0x0000000800048825 */ /* 0x001fc800078e000e */
[----:B-1----:R-:W-:-:S03]  /*18190*/  @P0 IMAD.WIDE.U32 R10, R7, 0x8, R10 ;  /* 0x00000008070a0825 */ /* 0x002fc600078e000a */
[----:B------:R-:W-:Y:S01]  /*181a0*/  @P0 IADD3 R4, P1, PT, R10, 0x800000, RZ ;  /* 0x008000000a040810 */ /* 0x000fe20007f3e0ff */
[----:B-----5:R-:W-:-:S04]  /*181b0*/  IMAD.MOV.U32 R10, RZ, RZ, R17 ;  /* 0x000000ffff0a7224 */ /* 0x020fc800078e0011 */
[----:B------:R-:W-:Y:S02]  /*181c0*/  @P0 IMAD.X R5, RZ, RZ, R11, P1 ;  /* 0x000000ffff050224 */ /* 0x000fe400008e060b */
[----:B------:R-:W-:-:S05]  /*181d0*/  IMAD.MOV.U32 R11, RZ, RZ, 0x2 ;  /* 0x00000002ff0b7424 */ /* 0x000fca00078e00ff */
[----:B------:R0:W-:Y:S01]  /*181e0*/  ATOM.E.EXCH.64.STRONG.GPU P0, RZ, desc[UR8][R4.64], R10 ;  /* 0x8000000a04ff798a */ /* 0x0001e2000c10f508 */
[----:B------:R-:W-:-:S03]  /*181f0*/  LEA R17, R7, 0x4, 0x3 ;  /* 0x0000000407117811 */ /* 0x000fc600078e18ff */
[----:B0-----:R0:W-:Y:S01]  /*18200*/  @!P0 ST.E.64 desc[UR8][R4.64], R10 ;  /* 0x0000000a04008985 */ /* 0x0011e2000c101b08 */
[----:B------:R-:W-:-:S13]  /*18210*/  LOP3.LUT P0, RZ, R16, 0x7, RZ, 0xc0, !PT ;  /* 0x0000000710ff7812 */ /* 0x000fda000780c0ff */
[----:B0-----:R-:W-:Y:S05]  /*18220*/  @P0 BRA `(.L_x_339) ;  /* 0x00000008000c0947 */ /* 0x001fea0003800000 */
.L_x_356:
[----:B------:R-:W-:Y:S01]  /*18230*/  LOP3.LUT P0, RZ, R17, 0x7, RZ, 0xc0, !PT ;  /* 0x0000000711ff7812 */ /* 0x000fe2000780c0ff */
[----:B------:R-:W-:Y:S05]  /*18240*/  YIELD ;  /* 0x0000000000007946 */ /* 0x000fea0003800000 */
[----:B------:R-:W-:Y:S07]  /*18250*/  BSSY B4, `(.L_x_340) ;  /* 0x0000041000047945 */ /* 0x000fee0003800000 */
[----:B------:R-:W-:Y:S05]  /*18260*/  @P0 BRA `(.L_x_341) ;  /* 0x0000000000fc0947 */ /* 0x000fea0003800000 */
[----:B------:R-:W0:Y:S01]  /*18270*/  S2R R7, SR_SWINHI ;  /* 0x0000000000077919 */ /* 0x000e220000002f00 */
[----:B------:R-:W-:Y:S02]  /*18280*/  MOV R4, R6 ;  /* 0x0000000600047202 */ /* 0x000fe40000000f00 */
[----:B0-----:R-:W-:-:S07]  /*18290*/  MOV R5, R7 ;  /* 0x0000000700057202 */ /* 0x001fce0000000f00 */
.L_x_348:
[--C-:B------:R-:W-:Y:S01]  /*182a0*/  SHF.R.U32.HI R7, RZ, 0x3, R17.reuse ;  /* 0x00000003ff077819 */ /* 0x100fe20000011611 */
[----:B------:R-:W-:Y:S05]  /*182b0*/  YIELD ;  /* 0x0000000000007946 */ /* 0x000fea0003800000 */
[----:B------:R-:W-:Y:S01]  /*182c0*/  SHF.R.U32.HI R0, RZ, 0x10, R17 ;  /* 0x00000010ff007819 */ /* 0x000fe20000011611 */
[----:B0-----:R-:W-:-:S03]  /*182d0*/  VIADD R11, R7, -UR15 ;  /* 0x8000000f070b7c36 */ /* 0x001fc60008000000 */
        /* <DEDUP_REMOVED lines=8> */
[----:B------:R-:W-:Y:S02]  /*18360*/  IMAD.MOV.U32 R7, RZ, RZ, -0x7 ;  /* 0xfffffff9ff077424 */ /* 0x000fe400078e00ff */
        /* <DEDUP_REMOVED lines=34> */
.L_x_345:
[----:B------:R-:W-:Y:S05]  /*18590*/  BSYNC.RECONVERGENT B6 ;  /* 0x0000000000067941 */ /* 0x000fea0003800200 */
.L_x_344:
[----:B------:R-:W-:Y:S05]  /*185a0*/  BRA `(.L_x_346) ;  /* 0x0000000000087947 */ /* 0x000fea0003800000 */
.L_x_343:
[----:B------:R-:W-:-:S13]  /*185b0*/  ISETP.NE.AND P0, PT, R17, RZ, PT ;  /* 0x000000ff1100720c */ /* 0x000fda0003f05270 */
[----:B------:R-:W-:Y:S05]  /*185c0*/  @P0 BRA `(.L_x_347) ;  /* 0x0000000000080947 */ /* 0x000fea0003800000 */
.L_x_346:
[----:B------:R-:W-:Y:S02]  /*185d0*/  IMAD.MOV.U32 R8, RZ, RZ, R10 ;  /* 0x000000ffff087224 */ /* 0x000fe400078e000a */
[----:B0-----:R-:W-:-:S07]  /*185e0*/  IMAD.MOV.U32 R15, RZ, RZ, R11 ;  /* 0x000000ffff0f7224 */ /* 0x001fce00078e000b */
.L_x_347:
[----:B------:R-:W-:Y:S05]  /*185f0*/  BSYNC.RECONVERGENT B5 ;  /* 0x0000000000057941 */ /* 0x000fea0003800200 */
.L_x_342:
[----:B------:R-:W-:Y:S01]  /*18600*/  LOP3.LUT P0, RZ, R7, 0x7, RZ, 0xc0, !PT ;  /* 0x0000000707ff7812 */ /* 0x000fe2000780c0ff */
[----:B------:R-:W-:Y:S02]  /*18610*/  IMAD.MOV.U32 R10, RZ, RZ, R8 ;  /* 0x000000ffff0a7224 */ /* 0x000fe400078e0008 */
[----:B------:R-:W-:Y:S02]  /*18620*/  IMAD.MOV.U32 R11, RZ, RZ, R15 ;  /* 0x000000ffff0b7224 */ /* 0x000fe400078e000f */
[----:B------:R-:W-:-:S03]  /*18630*/  IMAD.MOV.U32 R17, RZ, RZ, R7 ;  /* 0x000000ffff117224 */ /* 0x000fc600078e0007 */
[----:B------:R0:W-:Y:S05]  /*18640*/  ATOM.E.EXCH.STRONG.GPU PT, RZ, desc[UR8][R10.64], RZ ;  /* 0x800000ff0aff798a */ /* 0x0001ea000c1ef108 */
[----:B------:R-:W-:Y:S05]  /*18650*/  @!P0 BRA `(.L_x_348) ;  /* 0xfffffffc00108947 */ /* 0x000fea000383ffff */
.L_x_341:
[----:B------:R-:W-:Y:S05]  /*18660*/  BSYNC B4 ;  /* 0x0000000000047941 */ /* 0x000fea0003800000 */
.L_x_340:
[----:B------:R-:W1:Y:S01]  /*18670*/  S2R R15, SR_SWINHI ;  /* 0x00000000000f7919 */ /* 0x000e620000002f00 */
[--C-:B------:R-:W-:Y:S02]  /*18680*/  SHF.R.U32.HI R7, RZ, 0x3, R16.reuse ;  /* 0x00000003ff077819 */ /* 0x100fe40000011610 */
[----:B------:R-:W-:-:S03]  /*18690*/  SHF.R.U32.HI R0, RZ, 0x10, R16 ;  /* 0x00000010ff007819 */ /* 0x000fc60000011610 */
[----:B0-----:R-:W-:Y:S01]  /*186a0*/  VIADD R11, R7, -UR15 ;  /* 0x8000000f070b7c36 */ /* 0x001fe20008000000 */
        /* <DEDUP_REMOVED lines=44> */
.L_x_353:
[----:B------:R-:W-:Y:S05]  /*18970*/  BSYNC.RECONVERGENT B5 ;  /* 0x0000000000057941 */ /* 0x000fea0003800200 */
.L_x_352:
[----:B------:R-:W-:Y:S05]  /*18980*/  BRA `(.L_x_354) ;  /* 0x0000000000087947 */ /* 0x000fea0003800000 */
.L_x_351:
[----:B------:R-:W-:-:S13]  /*18990*/  ISETP.NE.AND P0, PT, R16, RZ, PT ;  /* 0x000000ff1000720c */ /* 0x000fda0003f05270 */
[----:B------:R-:W-:Y:S05]  /*189a0*/  @P0 BRA `(.L_x_355) ;  /* 0x0000000000080947 */ /* 0x000fea0003800000 */
.L_x_354:
[----:B------:R-:W-:Y:S02]  /*189b0*/  IMAD.MOV.U32 R7, RZ, RZ, R4 ;  /* 0x000000ffff077224 */ /* 0x000fe400078e0004 */
[----:B0-----:R-:W-:-:S07]  /*189c0*/  IMAD.MOV.U32 R10, RZ, RZ, R5 ;  /* 0x000000ffff0a7224 */ /* 0x001fce00078e0005 */
.L_x_355:
[----:B------:R-:W-:Y:S05]  /*189d0*/  BSYNC.RECONVERGENT B4 ;  /* 0x0000000000047941 */ /* 0x000fea0003800200 */
.L_x_350:
        /* <DEDUP_REMOVED lines=8> */
.L_x_339:
        /* <DEDUP_REMOVED lines=26> */
[----:B------:R1:W-:Y:S01]  /*18c00*/  @!P0 STL.64 [R5+0x8], R16 ;  /* 0x0000081005008387 */ /* 0x0003e20000100a00 */
[----:B------:R-:W-:Y:S05]  /*18c10*/  BRA `(.L_x_349) ;  /* 0x0000000800fc7947 */ /* 0x000fea0003800000 */
.L_x_338:
[----:B------:R-:W4:Y:S01]  /*18c20*/  LDL.64 R18, [R1+0x118] ;  /* 0x0001180001127983 */ /* 0x000f220000100a00 */
[----:B------:R-:W-:Y:S01]  /*18c30*/  IMAD.MOV.U32 R20, RZ, RZ, 0x2 ;  /* 0x00000002ff147424 */ /* 0x000fe200078e00ff */
[----:B----4-:R-:W-:-:S04]  /*18c40*/  SHF.R.U32.HI R0, RZ, 0xd, R18 ;  /* 0x0000000dff007819 */ /* 0x010fc80000011612 */
[----:B------:R-:W-:-:S13]  /*18c50*/  ISETP.NE.AND P0, PT, R0, UR14, PT ;  /* 0x0000000e00007c0c */ /* 0x000fda000bf05270 */
[----:B0-----:R-:W0:Y:S01]  /*18c60*/  @P0 LDC.64 R4, c[0x0][0x380] ;  /* 0x0000e000ff040b82 */ /* 0x001e220000000a00 */
[----:B------:R-:W-:-:S04]  /*18c70*/  @!P0 VIADD R0, R18, -UR15 ;  /* 0x8000000f12008c36 */ /* 0x000fc80008000000 */
[----:B------:R-:W-:-:S04]  /*18c80*/  @!P0 IMAD.WIDE.U32 R10, R0, 0x8, R14 ;  /* 0x00000008000a8825 */ /* 0x000fc800078e000e */
[----:B------:R-:W-:-:S05]  /*18c90*/  IMAD.SHL.U32 R0, R19, 0x8, RZ ;  /* 0x0000000813007824 */ /* 0x000fca00078e00ff */
[----:B------:R-:W-:Y:S01]  /*18ca0*/  LOP3.LUT R21, R0, 0x4, RZ, 0xfc, !PT ;  /* 0x0000000400157812 */ /* 0x000fe200078efcff */
[----:B0-----:R-:W-:-:S03]  /*18cb0*/  @P0 IMAD.WIDE.U32 R4, R18, 0x8, R4 ;  /* 0x0000000812040825 */ /* 0x001fc600078e0004 */
[----:B------:R-:W-:-:S05]  /*18cc0*/  @P0 IADD3 R10, P1, PT, R4, 0x800000, RZ ;  /* 0x00800000040a0810 */ /* 0x000fca0007f3e0ff */
[----:B------:R-:W-:-:S07]  /*18cd0*/  @P0 IMAD.X R11, RZ, RZ, R5, P1 ;  /* 0x000000ffff0b0224 */ /* 0x000fce00008e0605 */
[----:B------:R0:W-:Y:S01]  /*18ce0*/  ATOM.E.EXCH.64.STRONG.GPU P1, RZ, desc[UR8][R10.64], R20 ;  /* 0x800000140aff798a */ /* 0x0001e2000c12f508 */
[----:B------:R-:W-:-:S04]  /*18cf0*/  SHF.R.U32.HI R0, RZ, 0xd, R19 ;  /* 0x0000000dff007819 */ /* 0x000fc80000011613 */
[----:B------:R-:W-:-:S13]  /*18d00*/  ISETP.NE.AND P0, PT, R0, UR14, PT ;  /* 0x0000000e00007c0c */ /* 0x000fda000bf05270 */
[----:B------:R-:W1:Y:S01]  /*18d10*/  @P0 LDC.64 R4, c[0x0][0x380] ;  /* 0x0000e000ff040b82 */ /* 0x000e620000000a00 */
[----:B------:R-:W-:-:S04]  /*18d20*/  @!P0 VIADD R23, R19, -UR15 ;  /* 0x8000000f13178c36 */ /* 0x000fc80008000000 */
[----:B------:R-:W-:-:S04]  /*18d30*/  @!P0 IMAD.WIDE.U32 R14, R23, 0x8, R14 ;  /* 0x00000008170e8825 */ /* 0x000fc800078e000e */
[----:B------:R-:W-:Y:S01]  /*18d40*/  @!P0 IMAD.MOV.U32 R0, RZ, RZ, R14 ;  /* 0x000000ffff008224 */ /* 0x000fe200078e000e */
[----:B------:R-:W-:Y:S01]  /*18d50*/  LEA R14, R7, 0xffffff8b, 0x7 ;  /* 0xffffff8b070e7811 */ /* 0x000fe200078e38ff */
[----:B-1----:R-:W-:-:S04]  /*18d60*/  @P0 IMAD.WIDE.U32 R4, R19, 0x8, R4 ;  /* 0x0000000813040825 */ /* 0x002fc800078e0004 */
[----:B------:R-:W-:Y:S01]  /*18d70*/  @!P0 IMAD.MOV.U32 R19, RZ, RZ, R15 ;  /* 0x000000ffff138224 */ /* 0x000fe200078e000f */
[----:B------:R-:W-:Y:S01]  /*18d80*/  @P0 IADD3 R0, P2, PT, R4, 0x800000, RZ ;  /* 0x0080000004000810 */ /* 0x000fe20007f5e0ff */
[----:B-----5:R-:W-:-:S04]  /*18d90*/  IMAD.MOV.U32 R15, RZ, RZ, R17 ;  /* 0x000000ffff0f7224 */ /* 0x020fc800078e0011 */
[----:B------:R-:W-:Y:S02]  /*18da0*/  @P0 IMAD.X R19, RZ, RZ, R5, P2 ;  /* 0x000000ffff130224 */ /* 0x000fe400010e0605 */
[----:B------:R-:W-:Y:S02]  /*18db0*/  IMAD.MOV.U32 R4, RZ, RZ, R0 ;  /* 0x000000ffff047224 */ /* 0x000fe400078e0000 */
[----:B------:R-:W-:Y:S01]  /*18dc0*/  IMAD.MOV.U32 R5, RZ, RZ, R19 ;  /* 0x000000ffff057224 */ /* 0x000fe200078e0013 */
[----:B0-----:R0:W-:Y:S04]  /*18dd0*/  @!P1 ST.E.64 desc[UR8][R10.64], R20 ;  /* 0x000000140a009985 */ /* 0x0011e8000c101b08 */
[----:B------:R1:W-:Y:S01]  /*18de0*/  ATOM.E.EXCH.64.STRONG.GPU P0, RZ, desc[UR8][R4.64], R14 ;  /* 0x8000000e04ff798a */ /* 0x0003e2000c10f508 */
[----:B------:R-:W-:-:S03]  /*18df0*/  LEA R17, R18, 0x4, 0x3 ;  /* 0x0000000412117811 */ /* 0x000fc600078e18ff */
[----:B-1----:R0:W-:Y:S01]  /*18e00*/  @!P0 ST.E.64 desc[UR8][R4.64], R14 ;  /* 0x0000000e04008985 */ /* 0x0021e2000c101b08 */
[----:B------:R-:W-:-:S13]  /*18e10*/  LOP3.LUT P0, RZ, R16, 0x7, RZ, 0xc0, !PT ;  /* 0x0000000710ff7812 */ /* 0x000fda000780c0ff */
[----:B0-----:R-:W-:Y:S05]  /*18e20*/  @P0 BRA `(.L_x_357) ;  /* 0x00000008000c0947 */ /* 0x001fea0003800000 */
.L_x_373:
[----:B------:R-:W-:Y:S01]  /*18e30*/  LOP3.LUT P0, RZ, R17, 0x7, RZ, 0xc0, !PT ;  /* 0x0000000711ff7812 */ /* 0x000fe2000780c0ff */
[----:B------:R-:W-:Y:S05]  /*18e40*/  YIELD ;  /* 0x0000000000007946 */ /* 0x000fea0003800000 */
[----:B------:R-:W-:Y:S07]  /*18e50*/  BSSY B4, `(.L_x_358) ;  /* 0x0000041000047945 */ /* 0x000fee0003800000 */
[----:B------:R-:W-:Y:S05]  /*18e60*/  @P0 BRA `(.L_x_359) ;  /* 0x0000000000fc0947 */ /* 0x000fea0003800000 */
[----:B------:R-:W0:Y:S01]  /*18e70*/  S2R R7, SR_SWINHI ;  /* 0x0000000000077919 */ /* 0x000e220000002f00 */
[----:B------:R-:W-:Y:S02]  /*18e80*/  MOV R4, R6 ;  /* 0x0000000600047202 */ /* 0x000fe40000000f00 */
[----:B0-----:R-:W-:-:S07]  /*18e90*/  MOV R5, R7 ;  /* 0x0000000700057202 */ /* 0x001fce0000000f00 */
.L_x_366:
        /* <DEDUP_REMOVED lines=47> */
.L_x_363:
[----:B------:R-:W-:Y:S05]  /*19190*/  BSYNC.RECONVERGENT B6 ;  /* 0x0000000000067941 */ /* 0x000fea0003800200 */
.L_x_362:
[----:B------:R-:W-:Y:S05]  /*191a0*/  BRA `(.L_x_364) ;  /* 0x0000000000087947 */ /* 0x000fea0003800000 */
.L_x_361:
[----:B------:R-:W-:-:S13]  /*191b0*/  ISETP.NE.AND P0, PT, R17, RZ, PT ;  /* 0x000000ff1100720c */ /* 0x000fda0003f05270 */
[----:B------:R-:W-:Y:S05]  /*191c0*/  @P0 BRA `(.L_x_365) ;  /* 0x0000000000080947 */ /* 0x000fea0003800000 */
.L_x_364:
[----:B------:R-:W-:Y:S02]  /*191d0*/  IMAD.MOV.U32 R8, RZ, RZ, R10 ;  /* 0x000000ffff087224 */ /* 0x000fe400078e000a */
[----:B0-----:R-:W-:-:S07]  /*191e0*/  IMAD.MOV.U32 R15, RZ, RZ, R11 ;  /* 0x000000ffff0f7224 */ /* 0x001fce00078e000b */
.L_x_365:
[----:B------:R-:W-:Y:S05]  /*191f0*/  BSYNC.RECONVERGENT B5 ;  /* 0x0000000000057941 */ /* 0x000fea0003800200 */
.L_x_360:
[----:B------:R-:W-:Y:S01]  /*19200*/  LOP3.LUT P0, RZ, R7, 0x7, RZ, 0xc0, !PT ;  /* 0x0000000707ff7812 */ /* 0x000fe2000780c0ff */
[----:B------:R-:W-:Y:S02]  /*19210*/  IMAD.MOV.U32 R10, RZ, RZ, R8 ;  /* 0x000000ffff0a7224 */ /* 0x000fe400078e0008 */
[----:B------:R-:W-:Y:S02]  /*19220*/  IMAD.MOV.U32 R11, RZ, RZ, R15 ;  /* 0x000000ffff0b7224 */ /* 0x000fe400078e000f */
[----:B------:R-:W-:-:S03]  /*19230*/  IMAD.MOV.U32 R17, RZ, RZ, R7 ;  /* 0x000000ffff117224 */ /* 0x000fc600078e0007 */
[----:B------:R0:W-:Y:S05]  /*19240*/  ATOM.E.EXCH.STRONG.GPU PT, RZ, desc[UR8][R10.64], RZ ;  /* 0x800000ff0aff798a */ /* 0x0001ea000c1ef108 */
[----:B------:R-:W-:Y:S05]  /*19250*/  @!P0 BRA `(.L_x_366) ;  /* 0xfffffffc00108947 */ /* 0x000fea000383ffff */
.L_x_359:
[----:B------:R-:W-:Y:S05]  /*19260*/  BSYNC B4 ;  /* 0x0000000000047941 */ /* 0x000fea0003800000 */
.L_x_358:
        /* <DEDUP_REMOVED lines=48> */
.L_x_370:
[----:B------:R-:W-:Y:S05]  /*19570*/  BSYNC.RECONVERGENT B5 ;  /* 0x0000000000057941 */ /* 0x000fea0003800200 */
.L_x_369:
[----:B------:R-:W-:Y:S05]  /*19580*/  BRA `(.L_x_371) ;  /* 0x0000000000087947 */ /* 0x000fea0003800000 */
.L_x_368:
[----:B------:R-:W-:-:S13]  /*19590*/  ISETP.NE.AND P0, PT, R16, RZ, PT ;  /* 0x000000ff1000720c */ /* 0x000fda0003f05270 */
[----:B------:R-:W-:Y:S05]  /*195a0*/  @P0 BRA `(.L_x_372) ;  /* 0x0000000000080947 */ /* 0x000fea0003800000 */
.L_x_371:
[----:B------:R-:W-:Y:S02]  /*195b0*/  IMAD.MOV.U32 R7, RZ, RZ, R4 ;  /* 0x000000ffff077224 */ /* 0x000fe400078e0004 */
[----:B0-----:R-:W-:-:S07]  /*195c0*/  IMAD.MOV.U32 R10, RZ, RZ, R5 ;  /* 0x000000ffff0a7224 */ /* 0x001fce00078e0005 */
.L_x_372:
[----:B------:R-:W-:Y:S05]  /*195d0*/  BSYNC.RECONVERGENT B4 ;  /* 0x0000000000047941 */ /* 0x000fea0003800200 */
.L_x_367:
        /* <DEDUP_REMOVED lines=8> */
.L_x_357:
        /* <DEDUP_REMOVED lines=19> */
[C---:B------:R-:W-:Y:S01]  /*19790*/  @!P0 VIADD R0, R2.reuse, 0x1 ;  /* 0x0000000102008836 */ /* 0x040fe20000000000 */
[----:B------:R-:W-:Y:S01]  /*197a0*/  @!P0 LEA R5, R2, UR7, 0x3 ;  /* 0x0000000702058c11 */ /* 0x000fe2000f8e18ff */
[C---:B--2---:R-:W-:Y:S01]  /*197b0*/  @P0 VIADD R2, R3.reuse, 0xffffffff ;  /* 0xffffffff03020836 */ /* 0x044fe20000000000 */
[----:B---3--:R-:W-:Y:S02]  /*197c0*/  @P0 LEA R3, R3, UR7, 0x3 ;  /* 0x0000000703030c11 */ /* 0x008fe4000f8e18ff */
[----:B------:R0:W-:Y:S04]  /*197d0*/  @!P0 STL [R1], R0 ;  /* 0x0000000001008387 */ /* 0x0001e80000100800 */
[----:B------:R0:W-:Y:S04]  /*197e0*/  @!P0 STL.64 [R5+0x8], R16 ;  /* 0x0000081005008387 */ /* 0x0001e80000100a00 */
[----:B------:R0:W-:Y:S04]  /*197f0*/  @P0 STL [R1+0x4], R2 ;  /* 0x0000040201000387 */ /* 0x0001e80000100800 */
[----:B------:R0:W-:Y:S02]  /*19800*/  @P0 STL.64 [R3+0x8], R16 ;  /* 0x0000081003000387 */ /* 0x0001e40000100a00 */
.L_x_349:
[----:B------:R-:W-:Y:S05]  /*19810*/  BSYNC B3 ;  /* 0x0000000000037941 */ /* 0x000fea0003800000 */
.L_x_337:
[----:B------:R-:W-:Y:S05]  /*19820*/  BRA `(.L_x_56) ;  /* 0x0000002c00787947 */ /* 0x000fea0003800000 */
.L_x_328:
[----:B------:R-:W4:Y:S01]  /*19830*/  LDL R17, [R1+0x110] ;  /* 0x0001100001117983 */ /* 0x000f220000100800 */
[----:B------:R-:W-:Y:S01]  /*19840*/  MOV R6, 0x400 ;  /* 0x0000040000067802 */ /* 0x000fe20000000f00 */
[----:B------:R-:W-:Y:S01]  /*19850*/  BSSY.RECONVERGENT B3, `(.L_x_374) ;  /* 0x0000127000037945 */ /* 0x000fe20003800200 */
[----:B------:R-:W-:Y:S01]  /*19860*/  PLOP3.LUT P0, PT, PT, PT, PT, 0x8, 0x80 ;  /* 0x000000000080781c */ /* 0x000fe20003f0e170 */
[----:B------:R-:W0:Y:S02]  /*19870*/  S2R R7, SR_CgaCtaId ;  /* 0x0000000000077919 */ /* 0x000e240000008800 */
[----:B------:R-:W-:-:S05]  /*19880*/  VIADD R6, R6, 0x410 ;  /* 0x0000041006067836 */ /* 0x000fca0000000000 */
[----:B0-----:R-:W-:-:S05]  /*19890*/  LEA R6, R7, R6, 0x18 ;  /* 0x0000000607067211 */ /* 0x001fca00078ec0ff */
[C---:B----4-:R-:W-:Y:S01]  /*198a0*/  IMAD R14, R17.reuse, 0x8, R6 ;  /* 0x00000008110e7824 */ /* 0x050fe200078e0206 */
[C---:B------:R-:W-:Y:S01]  /*198b0*/  ISETP.NE.AND P2, PT, R17.reuse, RZ, PT ;  /* 0x000000ff1100720c */ /* 0x040fe20003f45270 */
[C---:B------:R-:W-:Y:S02]  /*198c0*/  VIADD R7, R17.reuse, 0x100 ;  /* 0x0000010011077836 */ /* 0x040fe40000000000 */
[----:B------:R-:W-:Y:S02]  /*198d0*/  VIADD R8, R17, UR15 ;  /* 0x0000000f11087c36 */ /* 0x000fe40008000000 */
[----:B------:R-:W0:Y:S01]  /*198e0*/  LDS.64 R14, [R14] ;  /* 0x000000000e0e7984 */ /* 0x000e220000000a00 */
[----:B------:R-:W-:Y:S02]  /*198f0*/  LOP3.LUT R7, R7, 0x1fff, RZ, 0xc0, !PT ;  /* 0x00001fff07077812 */ /* 0x000fe400078ec0ff */
[----:B0-----:R-:W-:-:S04]  /*19900*/  ISETP.NE.U32.AND P1, PT, R14, RZ, PT ;  /* 0x000000ff0e00720c */ /* 0x001fc80003f25070 */
[----:B------:R-:W-:-:S13]  /*19910*/  ISETP.NE.AND.EX P1, PT, R15, RZ, PT, P1 ;  /* 0x000000ff0f00720c */ /* 0x000fda0003f25310 */
[----:B------:R-:W-:Y:S05]  /*19920*/  @!P1 BRA P2, `(.L_x_375) ;  /* 0x0000001000649947 */ /* 0x000fea0001000000 */
[----:B------:R-:W-:Y:S01]  /*19930*/  IMAD R14, R7, 0x8, R6 ;  /* 0x00000008070e7824 */ /* 0x000fe200078e0206 */
[----:B------:R-:W-:Y:S01]  /*19940*/  LOP3.LUT R16, R17, 0x1fff, RZ, 0xc0, !PT ;  /* 0x00001fff11107812 */ /* 0x000fe200078ec0ff */
[----:B------:R-:W-:-:S03]  /*19950*/  VIADD R8, R7, UR15 ;  /* 0x0000000f07087c36 */ /* 0x000fc60008000000 */
[----:B------:R-:W-:Y:S01]  /*19960*/  ISETP.NE.AND P2, PT, R16, 0x1f00, PT ;  /* 0x00001f001000780c */ /* 0x000fe20003f45270 */
[----:B------:R-:W0:Y:S02]  /*19970*/  LDS.64 R14, [R14] ;  /* 0x000000000e0e7984 */ /* 0x000e240000000a00 */
[----:B0-----:R-:W-:-:S04]  /*19980*/  ISETP.NE.U32.AND P1, PT, R14, RZ, PT ;  /* 0x000000ff0e00720c */ /* 0x001fc80003f25070 */
[----:B------:R-:W-:Y:S01]  /*19990*/  ISETP.NE.AND.EX P1, PT, R15, RZ, PT, P1 ;  /* 0x000000ff0f00720c */ /* 0x000fe20003f25310 */
[----:B------:R-:W-:-:S05]  /*199a0*/  VIADD R15, R17, 0x200 ;  /* 0x00000200110f7836 */ /* 0x000fca0000000000 */
[----:B------:R-:W-:-:S07]  /*199b0*/  LOP3.LUT R7, R15, 0x1fff, RZ, 0xc0, !PT ;  /* 0x00001fff0f077812 */ /* 0x000fce00078ec0ff */
[----:B------:R-:W-:Y:S05]  /*199c0*/  @!P1 BRA P2, `(.L_x_375) ;  /* 0x00000010003c9947 */ /* 0x000fea0001000000 */
[C---:B------:R-:W-:Y:S01]  /*199d0*/  IMAD R15, R7.reuse, 0x8, R6 ;  /* 0x00000008070f7824 */ /* 0x040fe200078e0206 */
[----:B------:R-:W-:Y:S01]  /*199e0*/  ISETP.NE.AND P2, PT, R16, 0x1e00, PT ;  /* 0x00001e001000780c */ /* 0x000fe20003f45270 */
[----:B------:R-:W-:-:S04]  /*199f0*/  VIADD R8, R7, UR15 ;  /* 0x0000000f07087c36 */ /* 0x000fc80008000000 */
[----:B------:R-:W0:Y:S02]  /*19a00*/  LDS.64 R14, [R15] ;  /* 0x000000000f0e7984 */ /* 0x000e240000000a00 */
[----:B0-----:R-:W-:Y:S01]  /*19a10*/  ISETP.NE.U32.AND P1, PT, R14, RZ, PT ;  /* 0x000000ff0e00720c */ /* 0x001fe20003f25070 */
[----:B------:R-:W-:-:S03]  /*19a20*/  VIADD R14, R17, 0x300 ;  /* 0x00000300110e7836 */ /* 0x000fc60000000000 */
[----:B------:R-:W-:Y:S02]  /*19a30*/  ISETP.NE.AND.EX P1, PT, R15, RZ, PT, P1 ;  /* 0x000000ff0f00720c */ /* 0x000fe40003f25310 */
[----:B------:R-:W-:-:S11]  /*19a40*/  LOP3.LUT R7, R14, 0x1fff, RZ, 0xc0, !PT ;  /* 0x00001fff0e077812 */ /* 0x000fd600078ec0ff */
        /* <DEDUP_REMOVED lines=100> */
[----:B------:R-:W-:Y:S01]  /*1a090*/  IMAD R14, R7, 0x8, R6 ;  /* 0x00000008070e7824 */ /* 0x000fe200078e0206 */
[----:B------:R-:W-:Y:S01]  /*1a0a0*/  ISETP.NE.AND P2, PT, R16, 0x1200, PT ;  /* 0x000012001000780c */ /* 0x000fe20003f45270 */
[----:B------:R-:W-:Y:S02]  /*1a0b0*/  VIADD R17, R17, 0xf00 ;  /* 0x00000f0011117836 */ /* 0x000fe40000000000 */
[----:B------:R-:W-:Y:S02]  /*1a0c0*/  VIADD R8, R7, UR15 ;  /* 0x0000000f07087c36 */ /* 0x000fe40008000000 */
[----:B------:R-:W0:Y:S01]  /*1a0d0*/  LDS.64 R14, [R14] ;  /* 0x000000000e0e7984 */ /* 0x000e220000000a00 */
[----:B------:R-:W-:Y:S02]  /*1a0e0*/  LOP3.LUT R7, R17, 0x1fff, RZ, 0xc0, !PT ;  /* 0x00001fff11077812 */ /* 0x000fe400078ec0ff */
[----:B0-----:R-:W-:-:S04]  /*1a0f0*/  ISETP.NE.U32.AND P1, PT, R14, RZ, PT ;  /* 0x000000ff0e00720c */ /* 0x001fc80003f25070 */
[----:B------:R-:W-:-:S13]  /*1a100*/  ISETP.NE.AND.EX P1, PT, R15, RZ, PT, P1 ;  /* 0x000000ff0f00720c */ /* 0x000fda0003f25310 */
[----:B------:R-:W-:Y:S05]  /*1a110*/  @!P1 BRA P2, `(.L_x_375) ;  /* 0x0000000800689947 */ /* 0x000fea0001000000 */
[C---:B------:R-:W-:Y:S01]  /*1a120*/  IMAD R14, R7.reuse, 0x8, R6 ;  /* 0x00000008070e7824 */ /* 0x040fe200078e0206 */
[----:B------:R-:W-:Y:S01]  /*1a130*/  ISETP.NE.AND P2, PT, R16, 0x1100, PT ;  /* 0x000011001000780c */ /* 0x000fe20003f45270 */
[----:B------:R-:W-:-:S04]  /*1a140*/  VIADD R8, R7, UR15 ;  /* 0x0000000f07087c36 */ /* 0x000fc80008000000 */
[----:B------:R-:W0:Y:S02]  /*1a150*/  LDS.64 R14, [R14] ;  /* 0x000000000e0e7984 */ /* 0x000e240000000a00 */
[----:B0-----:R-:W-:-:S04]  /*1a160*/  ISETP.NE.U32.AND P1, PT, R14, RZ, PT ;  /* 0x000000ff0e00720c */ /* 0x001fc80003f25070 */
[----:B------:R-:W-:Y:S02]  /*1a170*/  ISETP.NE.AND.EX P1, PT, R15, RZ, PT, P1 ;  /* 0x000000ff0f00720c */ /* 0x000fe40003f25310 */
[----:B------:R-:W-:-:S05]  /*1a180*/  LOP3.LUT R15, R16, 0x1000, RZ, 0x3c, !PT ;  /* 0x00001000100f7812 */ /* 0x000fca00078e3cff */
[----:B------:R-:W-:-:S06]  /*1a190*/  IMAD.MOV.U32 R7, RZ, RZ, R15 ;  /* 0x000000ffff077224 */ /* 0x000fcc00078e000f */
[----:B------:R-:W-:Y:S05]  /*1a1a0*/  @!P1 BRA P2, `(.L_x_375) ;  /* 0x0000000800449947 */ /* 0x000fea0001000000 */
[C---:B------:R-:W-:Y:S01]  /*1a1b0*/  IMAD R18, R15.reuse, 0x8, R6 ;  /* 0x000000080f127824 */ /* 0x040fe200078e0206 */
[----:B------:R-:W-:Y:S01]  /*1a1c0*/  ISETP.NE.AND P2, PT, R16, 0x1000, PT ;  /* 0x000010001000780c */ /* 0x000fe20003f45270 */
        /* <DEDUP_REMOVED lines=133> */
[----:B------:R-:W4:Y:S01]  /*1aa20*/  LDL R8, [R1+0x118] ;  /* 0x0001180001087983 */ /* 0x000f220000100800 */
[----:B------:R-:W-:Y:S01]  /*1aa30*/  IMAD R14, R7, 0x8, R6 ;  /* 0x00000008070e7824 */ /* 0x000fe200078e0206 */
[----:B------:R-:W-:Y:S02]  /*1aa40*/  ISETP.NE.AND P2, PT, R16, 0x100, PT ;  /* 0x000001001000780c */ /* 0x000fe40003f45270 */
[----:B------:R-:W-:-:S03]  /*1aa50*/  PLOP3.LUT P0, PT, PT, PT, PT, 0x80, 0x8 ;  /* 0x000000000008781c */ /* 0x000fc60003f0f070 */
[----:B------:R-:W0:Y:S02]  /*1aa60*/  LDS.64 R14, [R14] ;  /* 0x000000000e0e7984 */ /* 0x000e240000000a00 */
[----:B0-----:R-:W-:-:S04]  /*1aa70*/  ISETP.NE.U32.AND P1, PT, R14, RZ, PT ;  /* 0x000000ff0e00720c */ /* 0x001fc80003f25070 */
[----:B------:R-:W-:Y:S01]  /*1aa80*/  ISETP.NE.AND.EX P1, PT, R15, RZ, PT, P1 ;  /* 0x000000ff0f00720c */ /* 0x000fe20003f25310 */
[----:B------:R-:W-:Y:S02]  /*1aa90*/  VIADD R15, R7, UR15 ;  /* 0x0000000f070f7c36 */ /* 0x000fe40008000000 */
[----:B------:R-:W-:-:S03]  /*1aaa0*/  IMAD.MOV.U32 R7, RZ, RZ, R16 ;  /* 0x000000ffff077224 */ /* 0x000fc600078e0010 */
[----:B----4-:R-:W-:-:S07]  /*1aab0*/  @P2 SEL R8, R8, R15, P1 ;  /* 0x0000000f08082207 */ /* 0x010fce0000800000 */
.L_x_375:
[----:B------:R-:W-:Y:S05]  /*1aac0*/  BSYNC.RECONVERGENT B3 ;  /* 0x0000000000037941 */ /* 0x000fea0003800200 */
.L_x_374:
[----:B------:R-:W-:Y:S01]  /*1aad0*/  IMAD.IADD R14, R3, 0x1, -R2 ;  /* 0x00000001030e7824 */ /* 0x000fe200078e0a02 */
[----:B------:R1:W-:Y:S04]  /*1aae0*/  STL [R1+0x110], R7 ;  /* 0x0001100701007387 */ /* 0x0003e80000100800 */
[----:B------:R1:W-:Y:S01]  /*1aaf0*/  STL [R1+0x118], R8 ;  /* 0x0001180801007387 */ /* 0x0003e20000100800 */
[----:B------:R-:W-:-:S13]  /*1ab00*/  ISETP.EQ.OR P0, PT, R14, -0x1, P0 ;  /* 0xffffffff0e00780c */ /* 0x000fda0000702670 */
[----:B------:R-:W-:Y:S05]  /*1ab10*/  @P0 BREAK B2 ;  /* 0x0000000000020942 */ /* 0x000fea0003800000 */
[----:B------:R-:W-:Y:S05]  /*1ab20*/  @P0 BREAK B0 ;  /* 0x0000000000000942 */ /* 0x000fea0003800000 */
[----:B-1----:R-:W-:Y:S05]  /*1ab30*/  @P0 BRA `(.L_x_15) ;  /* 0x000001a8001c0947 */ /* 0x002fea0003800000 */
[----:B------:R-:W0:Y:S01]  /*1ab40*/  S2R R7, SR_SWINHI ;  /* 0x0000000000077919 */ /* 0x000e220000002f00 */
[----:B------:R-:W1:Y:S01]  /*1ab50*/  LDCU.64 UR16, c[0x0][0x380] ;  /* 0x00007000ff1077ac */ /* 0x000e620008000a00 */
[----:B------:R-:W-:Y:S02]  /*1ab60*/  SHF.R.U32.HI R18, RZ, 0x10, R11 ;  /* 0x00000010ff127819 */ /* 0x000fe4000001160b */
[C---:B------:R-:W-:Y:S02]  /*1ab70*/  LEA.HI R17, R11.reuse, -UR15, RZ, 0x1d ;  /* 0x8000000f0b117c11 */ /* 0x040fe4000f8fe8ff */
[----:B------:R-:W-:Y:S02]  /*1ab80*/  ISETP.NE.AND P1, PT, R18, UR14, PT ;  /* 0x0000000e12007c0c */ /* 0x000fe4000bf25270 */
[----:B------:R-:W-:-:S04]  /*1ab90*/  LOP3.LUT R11, R11, 0xfffffff8, RZ, 0xc0, !PT ;  /* 0xfffffff80b0b7812 */ /* 0x000fc800078ec0ff */
[----:B-1----:R-:W-:Y:S02]  /*1aba0*/  IADD3 R11, P0, PT, R11, UR16, RZ ;  /* 0x000000100b0b7c10 */ /* 0x002fe4000ff1e0ff */
[----:B------:R-:W-:Y:S02]  /*1abb0*/  MOV R14, R6 ;  /* 0x00000006000e7202 */ /* 0x000fe40000000f00 */
[----:B0-----:R-:W-:Y:S01]  /*1abc0*/  MOV R15, R7 ;  /* 0x00000007000f7202 */ /* 0x001fe20000000f00 */
[----:B------:R-:W-:Y:S02]  /*1abd0*/  IMAD.X R7, RZ, RZ, UR17, P0 ;  /* 0x00000011ff077e24 */ /* 0x000fe400080e06ff */
        /* <DEDUP_REMOVED lines=12> */
[----:B------:R-:W-:-:S03]  /*1aca0*/  SHF.R.U32.HI R4, RZ, 0x3, R0 ;  /* 0x00000003ff047819 */ /* 0x000fc60000011600 */
        /* <DEDUP_REMOVED lines=27> */
.L_x_379:
[----:B------:R-:W-:Y:S05]  /*1ae60*/  BSYNC.RECONVERGENT B4 ;  /* 0x0000000000047941 */ /* 0x000fea0003800200 */
.L_x_378:
[----:B------:R-:W-:-:S07]  /*1ae70*/  IMAD.X R17, RZ, RZ, R7, P1 ;  /* 0x000000ffff117224 */ /* 0x000fce00008e0607 */
.L_x_377:
[----:B------:R-:W-:Y:S05]  /*1ae80*/  BSYNC.RECONVERGENT B3 ;  /* 0x0000000000037941 */ /* 0x000fea0003800200 */
.L_x_376:
[----:B0-----:R0:W5:Y:S01]  /*1ae90*/  ATOM.E.EXCH.64.STRONG.GPU P0, R10, desc[UR8][R16.64], RZ ;  /* 0x800000ff100a798a */ /* 0x001162000c10f508 */
[----:B------:R-:W-:Y:S04]  /*1aea0*/  BSSY.RECONVERGENT B3, `(.L_x_380) ;  /* 0x0000004000037945 */ /* 0x000fe80003800200 */
[----:B0-----:R-:W-:Y:S05]  /*1aeb0*/  @P0 BRA `(.L_x_381) ;  /* 0x0000000000080947 */ /* 0x001fea0003800000 */
[----:B-----5:R0:W5:Y:S04]  /*1aec0*/  LD.E.64 R10, desc[UR8][R16.64] ;  /* 0x00000008100a7980 */ /* 0x020168000c101b00 */
[----:B------:R0:W-:Y:S02]  /*1aed0*/  ST.E.64 desc[UR8][R16.64], RZ ;  /* 0x000000ff10007985 */ /* 0x0001e4000c101b08 */
.L_x_381:
[----:B------:R-:W-:Y:S05]  /*1aee0*/  BSYNC.RECONVERGENT B3 ;  /* 0x0000000000037941 */ /* 0x000fea0003800200 */
.L_x_380:
[----:B-----5:R-:W-:Y:S01]  /*1aef0*/  LOP3.LUT R5, R10, 0x7, RZ, 0xc0, !PT ;  /* 0x000000070a057812 */ /* 0x020fe200078ec0ff */
[----:B------:R-:W-:Y:S03]  /*1af00*/  BSSY B3, `(.L_x_56) ;  /* 0x0000170000037945 */ /* 0x000fe60003800000 */
[----:B------:R-:W-:-:S04]  /*1af10*/  ISETP.NE.U32.AND P0, PT, R5, 0x3, PT ;  /* 0x000000030500780c */ /* 0x000fc80003f05070 */
[----:B------:R-:W-:-:S13]  /*1af20*/  ISETP.NE.AND.EX P0, PT, RZ, RZ, PT, P0 ;  /* 0x000000ffff00720c */ /* 0x000fda0003f05300 */
[----:B------:R-:W-:Y:S05]  /*1af30*/  @P0 BRA `(.L_x_382) ;  /* 0x0000000800d00947 */ /* 0x000fea0003800000 */
[----:B------:R-:W-:Y:S01]  /*1af40*/  IMAD.SHL.U32 R4, R4, 0x10, RZ ;  /* 0x0000001004047824 */ /* 0x000fe200078e00ff */
[----:B------:R-:W-:Y:S01]  /*1af50*/  LOP3.LUT P1, RZ, R11, 0x7, RZ, 0xc0, !PT ;  /* 0x000000070bff7812 */ /* 0x000fe2000782c0ff */
[----:B------:R-:W-:Y:S01]  /*1af60*/  IMAD.SHL.U32 R7, R10, 0x2, RZ ;  /* 0x000000020a077824 */ /* 0x000fe200078e00ff */
[----:B------:R-:W-:Y:S01]  /*1af70*/  SHF.R.U32.HI R5, RZ, 0x1b, R10 ;  /* 0x0000001bff057819 */ /* 0x000fe2000001160a */
[----:B------:R-:W-:Y:S01]  /*1af80*/  BSSY B4, `(.L_x_383) ;  /* 0x00000aa000047945 */ /* 0x000fe20003800000 */
[----:B------:R-:W-:Y:S02]  /*1af90*/  LOP3.LUT R4, R4, 0xffffff0, RZ, 0xc0, !PT ;  /* 0x0ffffff004047812 */ /* 0x000fe400078ec0ff */
[----:B------:R-:W-:Y:S02]  /*1afa0*/  LOP3.LUT R7, R7, 0xffffff0, RZ, 0xc0, !PT ;  /* 0x0ffffff007077812 */ /* 0x000fe400078ec0ff */
[----:B------:R-:W-:-:S03]  /*1afb0*/  LOP3.LUT P0, R5, R5, 0x1, RZ, 0xc0, !PT ;  /* 0x0000000105057812 */ /* 0x000fc6000780c0ff */
[----:B------:R-:W-:-:S05]  /*1afc0*/  IMAD.IADD R4, R4, 0x1, R7 ;  /* 0x0000000104047824 */ /* 0x000fca00078e0207 */
[----:B------:R-:W-:-:S04]  /*1afd0*/  LEA R4, R4, 0xb, 0x3 ;  /* 0x0000000b04047811 */ /* 0x000fc800078e18ff */
[----:B------:R-:W-:Y:S02]  /*1afe0*/  SEL R8, R11, R4, !P1 ;  /* 0x000000040b087207 */ /* 0x000fe40004800000 */
[----:B------:R-:W-:Y:S02]  /*1aff0*/  SEL R7, R4, R11, !P1 ;  /* 0x0000000b04077207 */ /* 0x000fe40004800000 */
[----:B------:R-:W-:-:S13]  /*1b000*/  LOP3.LUT P0, RZ, R8, 0x7, RZ, 0xc0, !PT ;  /* 0x0000000708ff7812 */ /* 0x000fda000780c0ff */
[----:B------:R-:W-:Y:S05]  /*1b010*/  @P0 BRA `(.L_x_384) ;  /* 0x0000000800100947 */ /* 0x000fea0003800000 */
.L_x_401:
[----:B------:R-:W-:Y:S01]  /*1b020*/  LOP3.LUT P0, RZ, R7, 0x7, RZ, 0xc0, !PT ;  /* 0x0000000707ff7812 */ /* 0x000fe2000780c0ff */
[----:B------:R-:W-:Y:S05]  /*1b030*/  YIELD ;  /* 0x0000000000007946 */ /* 0x000fea0003800000 */
[----:B------:R-:W-:Y:S07]  /*1b040*/  BSSY B5, `(.L_x_385) ;  /* 0x0000042000057945 */ /* 0x000fee0003800000 */
[----:B------:R-:W-:Y:S05]  /*1b050*/  @P0 BRA `(.L_x_386) ;  /* 0x0000000400000947 */ /* 0x000fea0003800000 */
[----:B------:R-:W1:Y:S01]  /*1b060*/  S2R R15, SR_SWINHI ;  /* 0x00000000000f7919 */ /* 0x000e620000002f00 */
[----:B------:R-:W-:Y:S02]  /*1b070*/  MOV R10, R6 ;  /* 0x00000006000a7202 */ /* 0x000fe40000000f00 */
[----:B-1----:R-:W-:-:S07]  /*1b080*/  MOV R11, R15 ;  /* 0x0000000f000b7202 */ /* 0x002fce0000000f00 */
.L_x_393:
        /* <DEDUP_REMOVED lines=49> */
.L_x_390:
[----:B------:R-:W-:Y:S05]  /*1b3a0*/  BSYNC.RECONVERGENT B7 ;  /* 0x0000000000077941 */ /* 0x000fea0003800200 */
.L_x_389:
[----:B------:R-:W-:Y:S05]  /*1b3b0*/  BRA `(.L_x_391) ;  /* 0x0000000000047947 */ /* 0x000fea0003800000 */
.L_x_388:
[----:B------:R-:W-:Y:S05]  /*1b3c0*/  @P2 BRA `(.L_x_392) ;  /* 0x0000000000082947 */ /* 0x000fea0003800000 */
.L_x_391:
[----:B------:R-:W-:Y:S02]  /*1b3d0*/  IMAD.MOV.U32 R7, RZ, RZ, R14 ;  /* 0x000000ffff077224 */ /* 0x000fe400078e000e */
[----:B0-----:R-:W-:-:S07]  /*1b3e0*/  IMAD.MOV.U32 R16, RZ, RZ, R15 ;  /* 0x000000ffff107224 */ /* 0x001fce00078e000f */
.L_x_392:
[----:B------:R-:W-:Y:S05]  /*1b3f0*/  BSYNC.RECONVERGENT B6 ;  /* 0x0000000000067941 */ /* 0x000fea0003800200 */
.L_x_387:
[----:B------:R-:W-:Y:S01]  /*1b400*/  LOP3.LUT P0, RZ, R4, 0x7, RZ, 0xc0, !PT ;  /* 0x0000000704ff7812 */ /* 0x000fe2000780c0ff */
[----:B------:R-:W-:Y:S02]  /*1b410*/  IMAD.MOV.U32 R14, RZ, RZ, R7 ;  /* 0x000000ffff0e7224 */ /* 0x000fe400078e0007 */
[----:B------:R-:W-:Y:S02]  /*1b420*/  IMAD.MOV.U32 R15, RZ, RZ, R16 ;  /* 0x000000ffff0f7224 */ /* 0x000fe400078e0010 */
[----:B------:R-:W-:-:S03]  /*1b430*/  IMAD.MOV.U32 R7, RZ, RZ, R4 ;  /* 0x000000ffff077224 */ /* 0x000fc600078e0004 */
[----:B------:R1:W-:Y:S05]  /*1b440*/  ATOM.E.EXCH.STRONG.GPU PT, RZ, desc[UR8][R14.64], RZ ;  /* 0x800000ff0eff798a */ /* 0x0003ea000c1ef108 */
[----:B------:R-:W-:Y:S05]  /*1b450*/  @!P0 BRA `(.L_x_393) ;  /* 0xfffffffc000c8947 */ /* 0x000fea000383ffff */
.L_x_386:
[----:B------:R-:W-:Y:S05]  /*1b460*/  BSYNC B5 ;  /* 0x0000000000057941 */ /* 0x000fea0003800000 */
.L_x_385:
[----:B------:R-:W4:Y:S01]  /*1b470*/  S2R R19, SR_SWINHI ;  /* 0x0000000000137919 */ /* 0x000f220000002f00 */
[--C-:B-1----:R-:W-:Y:S02]  /*1b480*/  SHF.R.U32.HI R15, RZ, 0x3, R8.reuse ;  /* 0x00000003ff0f7819 */ /* 0x102fe40000011608 */
[----:B------:R-:W-:-:S03]  /*1b490*/  SHF.R.U32.HI R0, RZ, 0x10, R8 ;  /* 0x00000010ff007819 */ /* 0x000fc60000011608 */
[----:B0-----:R-:W-:Y:S01]  /*1b4a0*/  VIADD R17, R15, -UR15 ;  /* 0x8000000f0f117c36 */ /* 0x001fe20008000000 */
[----:B------:R-:W-:-:S04]  /*1b4b0*/  ISETP.NE.AND P1, PT, R0, UR14, PT ;  /* 0x0000000e00007c0c */ /* 0x000fc8000bf25270 */
[----:B------:R-:W-:Y:S02]  /*1b4c0*/  ISETP.NE.AND P0, PT, R8, RZ, !P1 ;  /* 0x000000ff0800720c */ /* 0x000fe40004f05270 */
[----:B------:R-:W-:Y:S02]  /*1b4d0*/  MOV R10, R6 ;  /* 0x00000006000a7202 */ /* 0x000fe40000000f00 */
[----:B----4-:R-:W-:-:S03]  /*1b4e0*/  MOV R11, R19 ;  /* 0x00000013000b7202 */ /* 0x010fc60000000f00 */
        /* <DEDUP_REMOVED lines=41> */
.L_x_398:
[----:B------:R-:W-:Y:S05]  /*1b780*/  BSYNC.RECONVERGENT B6 ;  /* 0x0000000000067941 */ /* 0x000fea0003800200 */
.L_x_397:
[----:B------:R-:W-:Y:S05]  /*1b790*/  BRA `(.L_x_399) ;  /* 0x0000000000047947 */ /* 0x000fea0003800000 */
.L_x_396:
[----:B------:R-:W-:Y:S05]  /*1b7a0*/  @P2 BRA `(.L_x_400) ;  /* 0x0000000000082947 */ /* 0x000fea0003800000 */
.L_x_399:
[----:B------:R-:W-:Y:S02]  /*1b7b0*/  IMAD.MOV.U32 R8, RZ, RZ, R10 ;  /* 0x000000ffff087224 */ /* 0x000fe400078e000a */
[----:B0-----:R-:W-:-:S07]  /*1b7c0*/  IMAD.MOV.U32 R15, RZ, RZ, R11 ;  /* 0x000000ffff0f7224 */ /* 0x001fce00078e000b */
.L_x_400:
[----:B------:R-:W-:Y:S05]  /*1b7d0*/  BSYNC.RECONVERGENT B5 ;  /* 0x0000000000057941 */ /* 0x000fea0003800200 */
.L_x_395:
        /* <DEDUP_REMOVED lines=8> */
.L_x_384:
[----:B------:R-:W-:Y:S02]  /*1b860*/  IMAD.SHL.U32 R0, R8, 0x8, RZ ;  /* 0x0000000808007824 */ /* 0x000fe400078e00ff */
[----:B------:R-:W-:Y:S02]  /*1b870*/  IMAD.MOV.U32 R11, RZ, RZ, -0x4f0f0efe ;  /* 0xb0f0f102ff0b7424 */ /* 0x000fe400078e00ff */
[----:B0-----:R-:W-:Y:S01]  /*1b880*/  IMAD.MOV.U32 R17, RZ, RZ, -0x40000000 ;  /* 0xc0000000ff117424 */ /* 0x001fe200078e00ff */
        /* <DEDUP_REMOVED lines=25> */
.L_x_394:
[----:B------:R-:W-:Y:S05]  /*1ba20*/  BSYNC B4 ;  /* 0x0000000000047941 */ /* 0x000fea0003800000 */
.L_x_383:
[----:B0--3--:R-:W3:Y:S01]  /*1ba30*/  LDL R3, [R1+0x218] ;  /* 0x0002180001037983 */ /* 0x009ee20000100800 */
[----:B------:R-:W-:-:S05]  /*1ba40*/  LOP3.LUT R0, R5, 0x1, RZ, 0x3c, !PT ;  /* 0x0000000105007812 */ /* 0x000fca00078e3cff */
[----:B---3--:R-:W-:-:S05]  /*1ba50*/  IMAD.IADD R0, R0, 0x1, R3 ;  /* 0x0000000100007824 */ /* 0x008fca00078e0203 */
[----:B------:R0:W-:Y:S01]  /*1ba60*/  STL [R1+0x218], R0 ;  /* 0x0002180001007387 */ /* 0x0001e20000100800 */
[----:B------:R-:W-:Y:S05]  /*1ba70*/  BRA `(.L_x_402) ;  /* 0x0000000800e07947 */ /* 0x000fea0003800000 */
.L_x_382:
[----:B------:R-:W-:Y:S01]  /*1ba80*/  SHF.R.U32.HI R5, RZ, 0xd, R8 ;  /* 0x0000000dff057819 */ /* 0x000fe20000011608 */
[----:B------:R-:W-:-:S03]  /*1ba90*/  IMAD.SHL.U32 R7, R4, 0x80, RZ ;  /* 0x0000008004077824 */ /* 0x000fc600078e00ff */
[----:B------:R-:W-:Y:S02]  /*1baa0*/  ISETP.NE.AND P0, PT, R5, UR14, PT ;  /* 0x0000000e05007c0c */ /* 0x000fe4000bf05270 */
[----:B------:R-:W-:-:S11]  /*1bab0*/  LOP3.LUT R7, R7, 0x80000000, RZ, 0xc0, !PT ;  /* 0x8000000007077812 */ /* 0x000fd600078ec0ff */
[----:B0-----:R-:W0:Y:S01]  /*1bac0*/  @P0 LDC.64 R16, c[0x0][0x380] ;  /* 0x0000e000ff100b82 */ /* 0x001e220000000a00 */
[----:B------:R-:W-:-:S04]  /*1bad0*/  @!P0 VIADD R5, R8, -UR15 ;  /* 0x8000000f08058c36 */ /* 0x000fc80008000000 */
[----:B------:R-:W-:-:S04]  /*1bae0*/  @!P0 IMAD.WIDE.U32 R14, R5, 0x8, R14 ;  /* 0x00000008050e8825 */ /* 0x000fc800078e000e */
[----:B0-----:R-:W-:-:S04]  /*1baf0*/  @P0 IMAD.WIDE.U32 R4, R8, 0x8, R16 ;  /* 0x0000000808040825 */ /* 0x001fc800078e0010 */
[----:B------:R-:W-:Y:S01]  /*1bb00*/  @!P0 IMAD.MOV.U32 R16, RZ, RZ, R14 ;  /* 0x000000ffff108224 */ /* 0x000fe200078e000e */
[----:B------:R-:W-:Y:S01]  /*1bb10*/  @P0 IADD3 R16, P1, PT, R4, 0x800000, RZ ;  /* 0x0080000004100810 */ /* 0x000fe20007f3e0ff */
[----:B------:R-:W-:Y:S01]  /*1bb20*/  @!P0 IMAD.MOV.U32 R17, RZ, RZ, R15 ;  /* 0x000000ffff118224 */ /* 0x000fe200078e000f */
[----:B------:R-:W-:Y:S01]  /*1bb30*/  LOP3.LUT R14, R7, 0x7, R0, 0xf8, !PT ;  /* 0x00000007070e7812 */ /* 0x000fe200078ef800 */
[----:B------:R-:W-:Y:S02]  /*1bb40*/  IMAD.MOV.U32 R15, RZ, RZ, R11 ;  /* 0x000000ffff0f7224 */ /* 0x000fe400078e000b */
[----:B------:R-:W-:Y:S02]  /*1bb50*/  @P0 IMAD.X R17, RZ, RZ, R5, P1 ;  /* 0x000000ffff110224 */ /* 0x000fe400008e0605 */
[----:B------:R-:W-:Y:S02]  /*1bb60*/  IMAD.MOV.U32 R4, RZ, RZ, R16 ;  /* 0x000000ffff047224 */ /* 0x000fe400078e0010 */
[----:B------:R-:W-:-:S05]  /*1bb70*/  IMAD.MOV.U32 R5, RZ, RZ, R17 ;  /* 0x000000ffff057224 */ /* 0x000fca00078e0011 */
[----:B------:R0:W-:Y:S01]  /*1bb80*/  ATOM.E.EXCH.64.STRONG.GPU P0, RZ, desc[UR8][R4.64], R14 ;  /* 0x8000000e04ff798a */ /* 0x0001e2000c10f508 */
[----:B------:R-:W-:Y:S02]  /*1bb90*/  LEA R7, R8, 0x6, 0x3 ;  /* 0x0000000608077811 */ /* 0x000fe400078e18ff */
[----:B------:R-:W-:-:S04]  /*1bba0*/  LOP3.LUT P1, RZ, R10, 0x7, RZ, 0xc0, !PT ;  /* 0x000000070aff7812 */ /* 0x000fc8000782c0ff */
[----:B------:R-:W-:Y:S02]  /*1bbb0*/  SEL R8, R10, R7, !P1 ;  /* 0x000000070a087207 */ /* 0x000fe40004800000 */
[----:B------:R-:W-:Y:S01]  /*1bbc0*/  SEL R7, R7, R10, !P1 ;  /* 0x0000000a07077207 */ /* 0x000fe20004800000 */
[----:B0-----:R0:W-:Y:S01]  /*1bbd0*/  @!P0 ST.E.64 desc[UR8][R4.64], R14 ;  /* 0x0000000e04008985 */ /* 0x0011e2000c101b08 */
[----:B------:R-:W-:-:S13]  /*1bbe0*/  LOP3.LUT P0, RZ, R8, 0x7, RZ, 0xc0, !PT ;  /* 0x0000000708ff7812 */ /* 0x000fda000780c0ff */
[----:B0-----:R-:W-:Y:S05]  /*1bbf0*/  @P0 BRA `(.L_x_403) ;  /* 0x0000000800100947 */ /* 0x001fea0003800000 */
.L_x_419:
[----:B------:R-:W-:Y:S01]  /*1bc00*/  LOP3.LUT P0, RZ, R7, 0x7, RZ, 0xc0, !PT ;  /* 0x0000000707ff7812 */ /* 0x000fe2000780c0ff */
[----:B------:R-:W-:Y:S05]  /*1bc10*/  YIELD ;  /* 0x0000000000007946 */ /* 0x000fea0003800000 */
[----:B------:R-:W-:Y:S07]  /*1bc20*/  BSSY B4, `(.L_x_404) ;  /* 0x0000042000047945 */ /* 0x000fee0003800000 */
[----:B------:R-:W-:Y:S05]  /*1bc30*/  @P0 BRA `(.L_x_405) ;  /* 0x0000000400000947 */ /* 0x000fea0003800000 */
[----:B------:R-:W0:Y:S01]  /*1bc40*/  S2R R11, SR_SWINHI ;  /* 0x00000000000b7919 */ /* 0x000e220000002f00 */
[----:B------:R-:W-:Y:S02]  /*1bc50*/  MOV R4, R6 ;  /* 0x0000000600047202 */ /* 0x000fe40000000f00 */
[----:B0-----:R-:W-:-:S07]  /*1bc60*/  MOV R5, R11 ;  /* 0x0000000b00057202 */ /* 0x001fce0000000f00 */
.L_x_412:
        /* <DEDUP_REMOVED lines=48> */
.L_x_409:
[----:B------:R-:W-:Y:S05]  /*1bf70*/  BSYNC.RECONVERGENT B6 ;  /* 0x0000000000067941 */ /* 0x000fea0003800200 */
.L_x_408:
[----:B------:R-:W-:Y:S05]  /*1bf80*/  BRA `(.L_x_410) ;  /* 0x0000000000087947 */ /* 0x000fea0003800000 */
.L_x_407:
[----:B------:R-:W-:-:S13]  /*1bf90*/  ISETP.NE.AND P0, PT, R7, RZ, PT ;  /* 0x000000ff0700720c */ /* 0x000fda0003f05270 */
[----:B------:R-:W-:Y:S05]  /*1bfa0*/  @P0 BRA `(.L_x_411) ;  /* 0x0000000000080947 */ /* 0x000fea0003800000 */
.L_x_410:
[----:B------:R-:W-:Y:S02]  /*1bfb0*/  IMAD.MOV.U32 R15, RZ, RZ, R10 ;  /* 0x000000ffff0f7224 */ /* 0x000fe400078e000a */
[----:B0-----:R-:W-:-:S07]  /*1bfc0*/  IMAD.MOV.U32 R16, RZ, RZ, R11 ;  /* 0x000000ffff107224 */ /* 0x001fce00078e000b */
.L_x_411:
[----:B------:R-:W-:Y:S05]  /*1bfd0*/  BSYNC.RECONVERGENT B5 ;  /* 0x0000000000057941 */ /* 0x000fea0003800200 */
.L_x_406:
[----:B------:R-:W-:Y:S01]  /*1bfe0*/  LOP3.LUT P0, RZ, R14, 0x7, RZ, 0xc0, !PT ;  /* 0x000000070eff7812 */ /* 0x000fe2000780c0ff */
[----:B------:R-:W-:Y:S02]  /*1bff0*/  IMAD.MOV.U32 R10, RZ, RZ, R15 ;  /* 0x000000ffff0a7224 */ /* 0x000fe400078e000f */
[----:B------:R-:W-:Y:S02]  /*1c000*/  IMAD.MOV.U32 R11, RZ, RZ, R16 ;  /* 0x000000ffff0b7224 */ /* 0x000fe400078e0010 */
[----:B------:R-:W-:-:S03]  /*1c010*/  IMAD.MOV.U32 R7, RZ, RZ, R14 ;  /* 0x000000ffff077224 */ /* 0x000fc600078e000e */
[----:B------:R0:W-:Y:S05]  /*1c020*/  ATOM.E.EXCH.STRONG.GPU PT, RZ, desc[UR8][R10.64], RZ ;  /* 0x800000ff0aff798a */ /* 0x0001ea000c1ef108 */
[----:B------:R-:W-:Y:S05]  /*1c030*/  @!P0 BRA `(.L_x_412) ;  /* 0xfffffffc000c8947 */ /* 0x000fea000383ffff */
.L_x_405:
[----:B------:R-:W-:Y:S05]  /*1c040*/  BSYNC B4 ;  /* 0x0000000000047941 */ /* 0x000fea0003800000 */
.L_x_404:
        /* <DEDUP_REMOVED lines=48> */
.L_x_416:
[----:B------:R-:W-:Y:S05]  /*1c350*/  BSYNC.RECONVERGENT B5 ;  /* 0x0000000000057941 */ /* 0x000fea0003800200 */
.L_x_415:
[----:B------:R-:W-:Y:S05]  /*1c360*/  BRA `(.L_x_417) ;  /* 0x0000000000087947 */ /* 0x000fea0003800000 */
.L_x_414:
[----:B------:R-:W-:-:S13]  /*1c370*/  ISETP.NE.AND P0, PT, R8, RZ, PT ;  /* 0x000000ff0800720c */ /* 0x000fda0003f05270 */
[----:B------:R-:W-:Y:S05]  /*1c380*/  @P0 BRA `(.L_x_418) ;  /* 0x0000000000080947 */ /* 0x000fea0003800000 */
.L_x_417:
[----:B------:R-:W-:Y:S02]  /*1c390*/  IMAD.MOV.U32 R11, RZ, RZ, R4 ;  /* 0x000000ffff0b7224 */ /* 0x000fe400078e0004 */
[----:B0-----:R-:W-:-:S07]  /*1c3a0*/  IMAD.MOV.U32 R14, RZ, RZ, R5 ;  /* 0x000000ffff0e7224 */ /* 0x001fce00078e0005 */
.L_x_418:
[----:B------:R-:W-:Y:S05]  /*1c3b0*/  BSYNC.RECONVERGENT B4 ;  /* 0x0000000000047941 */ /* 0x000fea0003800200 */
.L_x_413:
        /* <DEDUP_REMOVED lines=8> */
.L_x_403:
        /* <DEDUP_REMOVED lines=28> */
.L_x_402:
[----:B------:R-:W-:Y:S05]  /*1c600*/  BSYNC B3 ;  /* 0x0000000000037941 */ /* 0x000fea0003800000 */
.L_x_56:
[----:B------:R-:W-:Y:S05]  /*1c610*/  BSYNC B2 ;  /* 0x0000000000027941 */ /* 0x000fea0003800000 */
.L_x_9:
[----:B01----:R-:W5:Y:S02]  /*1c620*/  LDL R0, [R1+0x218] ;  /* 0x0002180001007983 */ /* 0x003f640000100800 */
[----:B-----5:R-:W-:-:S05]  /*1c630*/  VIADD R0, R0, 0x1 ;  /* 0x0000000100007836 */ /* 0x020fca0000000000 */
[----:B------:R0:W-:Y:S02]  /*1c640*/  STL [R1+0x218], R0 ;  /* 0x0002180001007387 */ /* 0x0001e40000100800 */
.L_x_8:
[----:B------:R-:W-:Y:S05]  /*1c650*/  BSYNC B0 ;  /* 0x0000000000007941 */ /* 0x000fea0003800000 */
.L_x_5:
[----:B01----:R-:W5:Y:S01]  /*1c660*/  LDL R0, [R1+0x4] ;  /* 0x0000040001007983 */ /* 0x003f620000100800 */
[----:B------:R-:W-:Y:S01]  /*1c670*/  BSSY B4, `(.L_x_420) ;  /* 0x00018d2000047945 */ /* 0x000fe20003800000 */
[----:B-----5:R-:W-:-:S13]  /*1c680*/  ISETP.GT.U32.AND P0, PT, R0, 0x1e, PT ;  /* 0x0000001e0000780c */ /* 0x020fda0003f04070 */
[----:B------:R-:W-:Y:S05]  /*1c690*/  @P0 BRA `(.L_x_421) ;  /* 0x0000018c003c0947 */ /* 0x000fea0003800000 */
.L_x_835:
[C---:B---3--:R-:W-:Y:S01]  /*1c6a0*/  VIADD R5, R0.reuse, 0x1 ;  /* 0x0000000100057836 */ /* 0x048fe20000000000 */
[----:B--2---:R-:W-:-:S04]  /*1c6b0*/  LEA R11, R0, UR7, 0x3 ;  /* 0x00000007000b7c11 */ /* 0x004fc8000f8e18ff */
[----:B------:R0:W-:Y:S04]  /*1c6c0*/  STL [R1+0x4], R5 ;  /* 0x0000040501007387 */ /* 0x0001e80000100800 */
[----:B---34-:R-:W2:Y:S01]  /*1c6d0*/  LDL.64 R2, [R11+0x10] ;  /* 0x000010000b027983 */ /* 0x018ea20000100a00 */
[----:B------:R-:W-:Y:S01]  /*1c6e0*/  BSSY B3, `(.L_x_422) ;  /* 0x00018c7000037945 */ /* 0x000fe20003800000 */
[----:B------:R-:W-:Y:S02]  /*1c6f0*/  PLOP3.LUT P0, PT, PT, PT, PT, 0x8, 0x80 ;  /* 0x000000000080781c */ /* 0x000fe40003f0e170 */
[----:B--2---:R-:W-:-:S04]  /*1c700*/  ISETP.NE.U32.AND P1, PT, R2, RZ, PT ;  /* 0x000000ff0200720c */ /* 0x004fc80003f25070 */
[----:B------:R-:W-:-:S13]  /*1c710*/  ISETP.NE.AND.EX P1, PT, R3, RZ, PT, P1 ;  /* 0x000000ff0300720c */ /* 0x000fda0003f25310 */
[----:B0-----:R-:W-:Y:S05]  /*1c720*/  @!P1 BRA `(.L_x_423) ;  /* 0x0000018c00089947 */ /* 0x001fea0003800000 */
[C---:B------:R-:W-:Y:S01]  /*1c730*/  IMAD.SHL.U32 R7, R2.reuse, 0x8, RZ ;  /* 0x0000000802077824 */ /* 0x040fe200078e00ff */
[----:B------:R-:W-:Y:S01]  /*1c740*/  LOP3.LUT R8, R2, 0x7, RZ, 0xc0, !PT ;  /* 0x0000000702087812 */ /* 0x000fe200078ec0ff */
[----:B------:R-:W-:Y:S01]  /*1c750*/  IMAD.MOV.U32 R6, RZ, RZ, -0x4f0f0efe ;  /* 0xb0f0f102ff067424 */ /* 0x000fe200078e00ff */
[----:B------:R-:W-:Y:S01]  /*1c760*/  BSSY B2, `(.L_x_424) ;  /* 0x00018a9000027945 */ /* 0x000fe20003800000 */
[----:B------:R-:W-:Y:S01]  /*1c770*/  IMAD.MOV.U32 R22, RZ, RZ, -0x40000000 ;  /* 0xc0000000ff167424 */ /* 0x000fe200078e00ff */
[----:B------:R-:W-:Y:S01]  /*1c780*/  LOP3.LUT R7, R7, 0x38, RZ, 0xc0, !PT ;  /* 0x0000003807077812 */ /* 0x000fe200078ec0ff */
[----:B------:R-:W-:Y:S01]  /*1c790*/  IMAD.MOV.U32 R4, RZ, RZ, -0x203a400 ;  /* 0xfdfc5c00ff047424 */ /* 0x000fe200078e00ff */
[----:B------:R-:W-:Y:S01]  /*1c7a0*/  ISETP.NE.U32.AND P1, PT, R8, 0x1, PT ;  /* 0x000000010800780c */ /* 0x000fe20003f25070 */
[----:B------:R-:W-:Y:S01]  /*1c7b0*/  IMAD.MOV.U32 R8, RZ, RZ, R2 ;  /* 0x000000ffff087224 */ /* 0x000fe200078e0002 */
[----:B------:R-:W-:Y:S01]  /*1c7c0*/  LOP3.LUT R7, R7, 0x7, R3, 0xf8, !PT ;  /* 0x0000000707077812 */ /* 0x000fe200078ef803 */
[----:B------:R-:W-:Y:S01]  /*1c7d0*/  IMAD.MOV.U32 R23, RZ, RZ, RZ ;  /* 0x000000ffff177224 */ /* 0x000fe200078e00ff */
[----:B------:R-:W-:-:S02]  /*1c7e0*/  ISETP.NE.AND.EX P1, PT, R3, RZ, PT, P1 ;  /* 0x000000ff0300720c */ /* 0x000fc40003f25310 */
[-C--:B------:R-:W-:Y:S02]  /*1c7f0*/  SHF.R.U64 R6, R6, R7.reuse, 0x7eb6deee ;  /* 0x7eb6deee06067419 */ /* 0x080fe40000001207 */
[-C--:B------:R-:W-:Y:S02]  /*1c800*/  SHF.R.U64 R22, R22, R7.reuse, 0xf8f8f0f0 ;  /* 0xf8f8f0f016167419 */ /* 0x080fe40000001207 */
[----:B------:R-:W-:Y:S02]  /*1c810*/  SHF.R.U64 R4, R4, R7, 0x18181c19 ;  /* 0x18181c1904047419 */ /* 0x000fe40000001207 */
[----:B------:R-:W-:Y:S01]  /*1c820*/  LOP3.LUT R7, R6, 0x1, RZ, 0xc0, !PT ;  /* 0x0000000106077812 */ /* 0x000fe200078ec0ff */
[----:B------:R-:W-:-:S03]  /*1c830*/  IMAD.SHL.U32 R22, R22, 0x4, RZ ;  /* 0x0000000416167824 */ /* 0x000fc600078e00ff */
[----:B------:R-:W-:-:S04]  /*1c840*/  LOP3.LUT R7, R7, 0x2, R4, 0xf8, !PT ;  /* 0x0000000207077812 */ /* 0x000fc800078ef804 */
[----:B------:R-:W-:Y:S01]  /*1c850*/  LOP3.LUT R22, R7, 0x4, R22, 0xf8, !PT ;  /* 0x0000000407167812 */ /* 0x000fe200078ef816 */
[----:B------:R-:W-:Y:S06]  /*1c860*/  @!P1 BRA `(.L_x_425) ;  /* 0x00000000003c9947 */ /* 0x000fec0003800000 */
[----:B------:R-:W-:Y:S01]  /*1c870*/  IMAD.MOV.U32 R6, RZ, RZ, R2 ;  /* 0x000000ffff067224 */ /* 0x000fe200078e0002 */
[----:B------:R-:W-:Y:S01]  /*1c880*/  PRMT R10, R22, 0x9910, RZ ;  /* 0x00009910160a7816 */ /* 0x000fe200000000ff */
[----:B------:R-:W-:-:S03]  /*1c890*/  IMAD.MOV.U32 R4, RZ, RZ, R3 ;  /* 0x000000ffff047224 */ /* 0x000fc600078e0003 */
[----:B------:R-:W-:Y:S01]  /*1c8a0*/  LOP3.LUT R7, R6, 0x7, RZ, 0xc0, !PT ;  /* 0x0000000706077812 */ /* 0x000fe200078ec0ff */
[----:B------:R-:W-:Y:S01]  /*1c8b0*/  IMAD.MOV.U32 R6, RZ, RZ, R10 ;  /* 0x000000ffff067224 */ /* 0x000fe200078e000a */
[----:B------:R-:W-:-:S04]  /*1c8c0*/  LOP3.LUT R4, R4, 0x7, RZ, 0xc0, !PT ;  /* 0x0000000704047812 */ /* 0x000fc800078ec0ff */
[----:B------:R-:W-:Y:S02]  /*1c8d0*/  ISETP.GT.AND P2, PT, R6, 0x3, PT ;  /* 0x000000030600780c */ /* 0x000fe40003f44270 */
[----:B------:R-:W-:-:S04]  /*1c8e0*/  ISETP.GE.U32.AND P1, PT, R4, R7, PT ;  /* 0x000000070400720c */ /* 0x000fc80003f26070 */
[----:B------:R-:W-:Y:S02]  /*1c8f0*/  SEL R23, R8, R3, !P1 ;  /* 0x0000000308177207 */ /* 0x000fe40004800000 */
[----:B------:R-:W-:-:S05]  /*1c900*/  SEL R8, R3, R8, !P1 ;  /* 0x0000000803087207 */ /* 0x000fca0004800000 */
[----:B------:R-:W-:Y:S05]  /*1c910*/  @P2 BRA `(.L_x_426) ;  /* 0x00000094000c2947 */ /* 0x000fea0003800000 */
[----:B------:R-:W-:-:S13]  /*1c920*/  ISETP.GT.AND P1, PT, R6, 0x1, PT ;  /* 0x000000010600780c */ /* 0x000fda0003f24270 */
[----:B------:R-:W-:Y:S05]  /*1c930*/  @P1 BRA `(.L_x_427) ;  /* 0x0000007800e81947 */ /* 0x000fea0003800000 */
[----:B------:R-:W-:-:S13]  /*1c940*/  ISETP.NE.AND P1, PT, R6, RZ, PT ;  /* 0x000000ff0600720c */ /* 0x000fda0003f25270 */
[----:B------:R-:W-:Y:S05]  /*1c950*/  @!P1 BRA `(.L_x_428) ;  /* 0x0000007000249947 */ /* 0x000fea0003800000 */
.L_x_425:
[----:B------:R-:W0:Y:S01]  /*1c960*/  LDC.64 R14, c[0x4][RZ] ;  /* 0x01000000ff0e7b82 */ /* 0x000e220000000a00 */
[----:B------:R-:W-:-:S05]  /*1c970*/  SHF.R.U32.HI R7, RZ, 0x3, R8 ;  /* 0x00000003ff077819 */ /* 0x000fca0000011608 */
[----:B0-----:R-:W-:-:S05]  /*1c980*/  IMAD.WIDE.U32 R14, R7, 0x238, R14 ;  /* 0x00000238070e7825 */ /* 0x001fca00078e000e */
[----:B------:R-:W2:Y:S01]  /*1c990*/  LDG.E.U8 R6, desc[UR8][R14.64+0x28] ;  /* 0x000028080e067981 */ /* 0x000ea2000c1e1100 */
[----:B------:R-:W-:Y:S02]  /*1c9a0*/  LOP3.LUT R4, R23, 0x7, RZ, 0xc0, !PT ;  /* 0x0000000717047812 */ /* 0x000fe400078ec0ff */
[----:B------:R-:W-:Y:S02]  /*1c9b0*/  IADD3 R16, P2, PT, R14, 0x8, RZ ;  /* 0x000000080e107810 */ /* 0x000fe40007f5e0ff */
[----:B------:R-:W-:-:S03]  /*1c9c0*/  ISETP.NE.AND P1, PT, R4, 0x5, PT ;  /* 0x000000050400780c */ /* 0x000fc60003f25270 */
[----:B------:R-:W-:Y:S01]  /*1c9d0*/  IMAD.X R17, RZ, RZ, R15, P2 ;  /* 0x000000ffff117224 */ /* 0x000fe200010e060f */
[----:B--2---:R-:W-:-:S13]  /*1c9e0*/  ISETP.EQ.OR P1, PT, R6, RZ, P1 ;  /* 0x000000ff0600720c */ /* 0x004fda0000f22670 */
[----:B------:R-:W-:Y:S05]  /*1c9f0*/  @P1 BRA `(.L_x_429) ;  /* 0x0000001800141947 */ /* 0x000fea0003800000 */
[----:B------:R-:W2:Y:S02]  /*1ca00*/  LDL R14, [R1] ;  /* 0x00000000010e7983 */ /* 0x000ea40000100800 */
[----:B--2---:R-:W-:-:S05]  /*1ca10*/  IMAD.IADD R4, R14, 0x1, -R5 ;  /* 0x000000010e047824 */ /* 0x004fca00078e0a05 */
[----:B------:R-:W-:-:S13]  /*1ca20*/  ISETP.GE.U32.AND P1, PT, R4, 0x2, PT ;  /* 0x000000020400780c */ /* 0x000fda0003f26070 */
[----:B------:R-:W-:Y:S05]  /*1ca30*/  @!P1 BREAK B2 ;  /* 0x0000000000029942 */ /* 0x000fea0003800000 */
[----:B------:R-:W-:Y:S05]  /*1ca40*/  @!P1 BRA `(.L_x_430) ;  /* 0x0000018400fc9947 */ /* 0x000fea0003800000 */
[----:B------:R-:W0:Y:S01]  /*1ca50*/  S2R R7, SR_CgaCtaId ;  /* 0x0000000000077919 */ /* 0x000e220000008800 */
[----:B------:R-:W-:Y:S01]  /*1ca60*/  MOV R4, 0x400 ;  /* 0x0000040000047802 */ /* 0x000fe20000000f00 */
[----:B------:R-:W1:Y:S01]  /*1ca70*/  LDCU.64 UR16, c[0x0][0x380] ;  /* 0x00007000ff1077ac */ /* 0x000e620008000a00 */
[----:B------:R-:W-:Y:S01]  /*1ca80*/  LEA.HI R15, R23, -UR15, RZ, 0x1d ;  /* 0x8000000f170f7c11 */ /* 0x000fe2000f8fe8ff */
[----:B------:R-:W2:Y:S02]  /*1ca90*/  S2R R10, SR_SWINHI ;  /* 0x00000000000a7919 */ /* 0x000ea40000002f00 */
[----:B------:R-:W-:-:S05]  /*1caa0*/  VIADD R4, R4, 0x410 ;  /* 0x0000041004047836 */ /* 0x000fca0000000000 */
[----:B0-----:R-:W-:Y:S02]  /*1cab0*/  LEA R7, R7, R4, 0x18 ;  /* 0x0000000407077211 */ /* 0x001fe400078ec0ff */
[----:B------:R-:W-:Y:S02]  /*1cac0*/  SHF.R.U32.HI R4, RZ, 0x10, R23 ;  /* 0x00000010ff047819 */ /* 0x000fe40000011617 */
[----:B------:R-:W-:Y:S02]  /*1cad0*/  MOV R6, R7 ;  /* 0x0000000700067202 */ /* 0x000fe40000000f00 */
[----:B--2---:R-:W-:Y:S02]  /*1cae0*/  MOV R7, R10 ;  /* 0x0000000a00077202 */ /* 0x004fe40000000f00 */
        /* <DEDUP_REMOVED lines=9> */
[----:B------:R-:W2:Y:S02]  /*1cb80*/  LD.E.64 R16, desc[UR8][R16.64] ;  /* 0x0000000810107980 */ /* 0x000ea4000c101b00 */
[----:B--2---:R-:W-:-:S04]  /*1cb90*/  ISETP.NE.U32.AND P1, PT, R16, RZ, PT ;  /* 0x000000ff1000720c */ /* 0x004fc80003f25070 */
[----:B------:R-:W-:-:S13]  /*1cba0*/  ISETP.NE.AND.EX P1, PT, R17, RZ, PT, P1 ;  /* 0x000000ff1100720c */ /* 0x000fda0003f25310 */
        /* <DEDUP_REMOVED lines=12> */
.L_x_432:
[----:B------:R-:W-:Y:S05]  /*1cc70*/  BSYNC.RECONVERGENT B5 ;  /* 0x0000000000057941 */ /* 0x000fea0003800200 */
.L_x_431:
[----:B-----5:R-:W-:Y:S01]  /*1cc80*/  SEL R10, R8, R6, !P2 ;  /* 0x00000006080a7207 */ /* 0x020fe20005000000 */
[----:B------:R-:W-:Y:S01]  /*1cc90*/  BSSY B5, `(.L_x_433) ;  /* 0x00000ad000057945 */ /* 0x000fe20003800000 */
[----:B------:R-:W-:Y:S01]  /*1cca0*/  IMAD.MOV.U32 R2, RZ, RZ, R14 ;  /* 0x000000ffff027224 */ /* 0x000fe200078e000e */
[----:B------:R-:W-:Y:S02]  /*1ccb0*/  SEL R21, R6, R8, !P2 ;  /* 0x0000000806157207 */ /* 0x000fe40005000000 */
[----:B------:R-:W-:-:S13]  /*1ccc0*/  LOP3.LUT P1, RZ, R10, 0x7, RZ, 0xc0, !PT ;  /* 0x000000070aff7812 */ /* 0x000fda000782c0ff */
[----:B------:R-:W-:Y:S05]  /*1ccd0*/  @P1 BRA `(.L_x_434) ;  /* 0x0000000800301947 */ /* 0x000fea0003800000 */
.L_x_451:
[----:B------:R-:W-:Y:S01]  /*1cce0*/  LOP3.LUT P1, RZ, R21, 0x7, RZ, 0xc0, !PT ;  /* 0x0000000715ff7812 */ /* 0x000fe2000782c0ff */
[----:B------:R-:W-:Y:S05]  /*1ccf0*/  YIELD ;  /* 0x0000000000007946 */ /* 0x000fea0003800000 */
[----:B------:R-:W-:Y:S07]  /*1cd00*/  BSSY B6, `(.L_x_435) ;  /* 0x0000046000067945 */ /* 0x000fee0003800000 */
[----:B0-----:R-:W-:Y:S05]  /*1cd10*/  @P1 BRA `(.L_x_436) ;  /* 0x0000000400101947 */ /* 0x001fea0003800000 */
[----:B------:R-:W1:Y:S01]  /*1cd20*/  S2R R15, SR_CgaCtaId ;  /* 0x00000000000f7919 */ /* 0x000e620000008800 */
[----:B------:R-:W-:Y:S01]  /*1cd30*/  MOV R4, 0x400 ;  /* 0x0000040000047802 */ /* 0x000fe20000000f00 */
[----:B0-----:R-:W0:Y:S04]  /*1cd40*/  S2R R16, SR_SWINHI ;  /* 0x0000000000107919 */ /* 0x001e280000002f00 */
[----:B------:R-:W-:-:S05]  /*1cd50*/  VIADD R4, R4, 0x410 ;  /* 0x0000041004047836 */ /* 0x000fca0000000000 */
[----:B-1----:R-:W-:-:S04]  /*1cd60*/  LEA R15, R15, R4, 0x18 ;  /* 0x000000040f0f7211 */ /* 0x002fc800078ec0ff */
[----:B------:R-:W-:Y:S02]  /*1cd70*/  MOV R14, R15 ;  /* 0x0000000f000e7202 */ /* 0x000fe40000000f00 */
[----:B0-----:R-:W-:-:S07]  /*1cd80*/  MOV R15, R16 ;  /* 0x00000010000f7202 */ /* 0x001fce0000000f00 */
.L_x_443:
        /* <DEDUP_REMOVED lines=38> */
[----:B-1----:R-:W2:Y:S01]  /*1cff0*/  @P1 ATOMG.E.ADD.STRONG.GPU PT, R19, desc[UR8][R18.64+0x40004], R25 ;  /* 0x84000419121319a8 */ /* 0x002ea200081ef108 */
        /* <DEDUP_REMOVED lines=10> */
.L_x_440:
[----:B------:R-:W-:Y:S05]  /*1d0a0*/  BSYNC.RECONVERGENT B8 ;  /* 0x0000000000087941 */ /* 0x000fea0003800200 */
.L_x_439:
[----:B------:R-:W-:Y:S05]  /*1d0b0*/  BRA `(.L_x_441) ;  /* 0x0000000000047947 */ /* 0x000fea0003800000 */
.L_x_438:
[----:B------:R-:W-:Y:S05]  /*1d0c0*/  @P3 BRA `(.L_x_442) ;  /* 0x0000000000083947 */ /* 0x000fea0003800000 */
.L_x_441:
[----:B------:R-:W-:Y:S02]  /*1d0d0*/  IMAD.MOV.U32 R18, RZ, RZ, R16 ;  /* 0x000000ffff127224 */ /* 0x000fe400078e0010 */
[----:B------:R-:W-:-:S07]  /*1d0e0*/  IMAD.MOV.U32 R19, RZ, RZ, R17 ;  /* 0x000000ffff137224 */ /* 0x000fce00078e0011 */
.L_x_442:
[----:B------:R-:W-:Y:S05]  /*1d0f0*/  BSYNC.RECONVERGENT B7 ;  /* 0x0000000000077941 */ /* 0x000fea0003800200 */
.L_x_437:
[----:B------:R-:W-:Y:S01]  /*1d100*/  LOP3.LUT P1, RZ, R4, 0x7, RZ, 0xc0, !PT ;  /* 0x0000000704ff7812 */ /* 0x000fe2000782c0ff */
[----:B------:R-:W-:Y:S02]  /*1d110*/  IMAD.MOV.U32 R16, RZ, RZ, R18 ;  /* 0x000000ffff107224 */ /* 0x000fe400078e0012 */
[----:B------:R-:W-:Y:S02]  /*1d120*/  IMAD.MOV.U32 R17, RZ, RZ, R19 ;  /* 0x000000ffff117224 */ /* 0x000fe400078e0013 */
[----:B0-----:R-:W-:-:S03]  /*1d130*/  IMAD.MOV.U32 R21, RZ, RZ, R4 ;  /* 0x000000ffff157224 */ /* 0x001fc600078e0004 */
[----:B------:R1:W-:Y:S05]  /*1d140*/  ATOM.E.EXCH.STRONG.GPU PT, RZ, desc[UR8][R16.64], RZ ;  /* 0x800000ff10ff798a */ /* 0x0003ea000c1ef108 */
[----:B------:R-:W-:Y:S05]  /*1d150*/  @!P1 BRA `(.L_x_443) ;  /* 0xfffffffc000c9947 */ /* 0x000fea000383ffff */
.L_x_436:
[----:B------:R-:W-:Y:S05]  /*1d160*/  BSYNC B6 ;  /* 0x0000000000067941 */ /* 0x000fea0003800000 */
.L_x_435:
[----:B------:R-:W2:Y:S01]  /*1d170*/  S2R R15, SR_CgaCtaId ;  /* 0x00000000000f7919 */ /* 0x000ea20000008800 */
[----:B------:R-:W-:Y:S02]  /*1d180*/  MOV R4, 0x400 ;  /* 0x0000040000047802 */ /* 0x000fe40000000f00 */
[----:B01----:R-:W-:Y:S01]  /*1d190*/  SHF.R.U32.HI R17, RZ, 0x3, R10 ;  /* 0x00000003ff117819 */ /* 0x003fe2000001160a */
[----:B------:R-:W0:Y:S02]  /*1d1a0*/  S2R R16, SR_SWINHI ;  /* 0x0000000000107919 */ /* 0x000e240000002f00 */
[----:B------:R-:W-:Y:S02]  /*1d1b0*/  VIADD R4, R4, 0x410 ;  /* 0x0000041004047836 */ /* 0x000fe40000000000 */
[----:B------:R-:W-:-:S03]  /*1d1c0*/  VIADD R19, R17, -UR15 ;  /* 0x8000000f11137c36 */ /* 0x000fc60008000000 */
[----:B--2---:R-:W-:Y:S02]  /*1d1d0*/  LEA R15, R15, R4, 0x18 ;  /* 0x000000040f0f7211 */ /* 0x004fe400078ec0ff */
        /* <DEDUP_REMOVED lines=46> */
.L_x_448:
[----:B------:R-:W-:Y:S05]  /*1d4c0*/  BSYNC.RECONVERGENT B7 ;  /* 0x0000000000077941 */ /* 0x000fea0003800200 */
.L_x_447:
[----:B------:R-:W-:Y:S05]  /*1d4d0*/  BRA `(.L_x_449) ;  /* 0x0000000000047947 */ /* 0x000fea0003800000 */
.L_x_446:
[----:B------:R-:W-:Y:S05]  /*1d4e0*/  @P3 BRA `(.L_x_450) ;  /* 0x0000000000083947 */ /* 0x000fea0003800000 */
.L_x_449:
[----:B------:R-:W-:Y:S02]  /*1d4f0*/  IMAD.MOV.U32 R10, RZ, RZ, R14 ;  /* 0x000000ffff0a7224 */ /* 0x000fe400078e000e */
[----:B------:R-:W-:-:S07]  /*1d500*/  IMAD.MOV.U32 R17, RZ, RZ, R15 ;  /* 0x000000ffff117224 */ /* 0x000fce00078e000f */
.L_x_450:
[----:B------:R-:W-:Y:S05]  /*1d510*/  BSYNC.RECONVERGENT B6 ;  /* 0x0000000000067941 */ /* 0x000fea0003800200 */
.L_x_445:
        /* <DEDUP_REMOVED lines=8> */
.L_x_434:
        /* <DEDUP_REMOVED lines=22> */
[----:B------:R0:W-:Y:S01]  /*1d700*/  @P1 STL [R1+0x4], R0 ;  /* 0x0000040001001387 */ /* 0x0001e20000100800 */
[----:B------:R-:W-:Y:S02]  /*1d710*/  @P1 IMAD.MOV.U32 R5, RZ, RZ, R0 ;  /* 0x000000ffff051224 */ /* 0x000fe400078e0000 */
[----:B------:R-:W-:Y:S01]  /*1d720*/  @!P1 IMAD.MOV.U32 R2, RZ, RZ, R4 ;  /* 0x000000ffff029224 */ /* 0x000fe200078e0004 */
[----:B------:R0:W-:Y:S04]  /*1d730*/  @P1 STL.64 [R11+0x10], R20 ;  /* 0x000010140b001387 */ /* 0x0001e80000100a00 */
[----:B------:R0:W-:Y:S04]  /*1d740*/  @!P1 STL [R1], R4 ;  /* 0x0000000401009387 */ /* 0x0001e80000100800 */
[----:B------:R0:W-:Y:S02]  /*1d750*/  @!P1 STL.64 [R15+0x8], R20 ;  /* 0x000008140f009387 */ /* 0x0001e40000100a00 */
.L_x_444:
[----:B------:R-:W-:Y:S05]  /*1d760*/  BSYNC B5 ;  /* 0x0000000000057941 */ /* 0x000fea0003800000 */
.L_x_433:
[----:B------:R-:W-:Y:S01]  /*1d770*/  ISETP.NE.AND P2, PT, R3, RZ, PT ;  /* 0x000000ff0300720c */ /* 0x000fe20003f45270 */
[----:B------:R-:W-:Y:S03]  /*1d780*/  BSSY B5, `(.L_x_452) ;  /* 0x00000ab000057945 */ /* 0x000fe60003800000 */
[----:B------:R-:W-:Y:S02]  /*1d790*/  SEL R6, R8, R7, !P2 ;  /* 0x0000000708067207 */ /* 0x000fe40005000000 */
[----:B------:R-:W-:Y:S02]  /*1d7a0*/  SEL R7, R7, R8, !P2 ;  /* 0x0000000807077207 */ /* 0x000fe40005000000 */
[----:B------:R-:W-:-:S13]  /*1d7b0*/  LOP3.LUT P1, RZ, R6, 0x7, RZ, 0xc0, !PT ;  /* 0x0000000706ff7812 */ /* 0x000fda000782c0ff */
[----:B------:R-:W-:Y:S05]  /*1d7c0*/  @P1 BRA `(.L_x_453) ;  /* 0x00000008002c1947 */ /* 0x000fea0003800000 */
.L_x_470:
[----:B------:R-:W-:Y:S01]  /*1d7d0*/  LOP3.LUT P1, RZ, R7, 0x7, RZ, 0xc0, !PT ;  /* 0x0000000707ff7812 */ /* 0x000fe2000782c0ff */
[----:B------:R-:W-:Y:S05]  /*1d7e0*/  YIELD ;  /* 0x0000000000007946 */ /* 0x000fea0003800000 */
[----:B------:R-:W-:Y:S07]  /*1d7f0*/  BSSY B6, `(.L_x_454) ;  /* 0x0000045000067945 */ /* 0x000fee0003800000 */
[----:B0-----:R-:W-:Y:S05]  /*1d800*/  @P1 BRA `(.L_x_455) ;  /* 0x00000004000c1947 */ /* 0x001fea0003800000 */
[----:B------:R-:W1:Y:S01]  /*1d810*/  S2R R3, SR_CgaCtaId ;  /* 0x0000000000037919 */ /* 0x000e620000008800 */
[----:B0-----:R-:W-:Y:S01]  /*1d820*/  MOV R0, 0x400 ;  /* 0x0000040000007802 */ /* 0x001fe20000000f00 */
[----:B------:R-:W0:Y:S04]  /*1d830*/  S2R R15, SR_SWINHI ;  /* 0x00000000000f7919 */ /* 0x000e280000002f00 */
[----:B------:R-:W-:-:S05]  /*1d840*/  VIADD R0, R0, 0x410 ;  /* 0x0000041000007836 */ /* 0x000fca0000000000 */
[----:B-1----:R-:W-:-:S04]  /*1d850*/  LEA R0, R3, R0, 0x18 ;  /* 0x0000000003007211 */ /* 0x002fc800078ec0ff */
[----:B------:R-:W-:Y:S02]  /*1d860*/  MOV R10, R0 ;  /* 0x00000000000a7202 */ /* 0x000fe40000000f00 */
[----:B0-----:R-:W-:-:S07]  /*1d870*/  MOV R11, R15 ;  /* 0x0000000f000b7202 */ /* 0x001fce0000000f00 */
.L_x_462:
[--C-:B------:R-:W-:Y:S01]  /*1d880*/  SHF.R.U32.HI R3, RZ, 0x3, R7.reuse ;  /* 0x00000003ff037819 */ /* 0x100fe20000011607 */
[----:B------:R-:W-:Y:S05]  /*1d890*/  YIELD ;  /* 0x0000000000007946 */ /* 0x000fea0003800000 */
[----:B------:R-:W-:Y:S01]  /*1d8a0*/  SHF.R.U32.HI R0, RZ, 0x10, R7 ;  /* 0x00000010ff007819 */ /* 0x000fe20000011607 */
[----:B-1----:R-:W-:-:S03]  /*1d8b0*/  VIADD R15, R3, -UR15 ;  /* 0x8000000f030f7c36 */ /* 0x002fc60008000000 */
        /* <DEDUP_REMOVED lines=11> */
[----:B------:R-:W2:Y:S02]  /*1d970*/  ATOM.E.EXCH.STRONG.GPU PT, R3, desc[UR8][R16.64], R3 ;  /* 0x800000031003798a */ /* 0x000ea4000c1ef108 */
        /* <DEDUP_REMOVED lines=31> */
.L_x_459:
[----:B------:R-:W-:Y:S05]  /*1db70*/  BSYNC.RECONVERGENT B8 ;  /* 0x0000000000087941 */ /* 0x000fea0003800200 */
.L_x_458:
[----:B------:R-:W-:Y:S05]  /*1db80*/  BRA `(.L_x_460) ;  /* 0x0000000000087947 */ /* 0x000fea0003800000 */
.L_x_457:
[----:B------:R-:W-:-:S13]  /*1db90*/  ISETP.NE.AND P1, PT, R7, RZ, PT ;  /* 0x000000ff0700720c */ /* 0x000fda0003f25270 */
[----:B------:R-:W-:Y:S05]  /*1dba0*/  @P1 BRA `(.L_x_461) ;  /* 0x0000000000081947 */ /* 0x000fea0003800000 */
.L_x_460:
[----:B------:R-:W-:Y:S02]  /*1dbb0*/  IMAD.MOV.U32 R4, RZ, RZ, R14 ;  /* 0x000000ffff047224 */ /* 0x000fe400078e000e */
[----:B0-----:R-:W-:-:S07]  /*1dbc0*/  IMAD.MOV.U32 R17, RZ, RZ, R15 ;  /* 0x000000ffff117224 */ /* 0x001fce00078e000f */
.L_x_461:
[----:B------:R-:W-:Y:S05]  /*1dbd0*/  BSYNC.RECONVERGENT B7 ;  /* 0x0000000000077941 */ /* 0x000fea0003800200 */
.L_x_456:
[----:B------:R-:W-:Y:S01]  /*1dbe0*/  LOP3.LUT P1, RZ, R3, 0x7, RZ, 0xc0, !PT ;  /* 0x0000000703ff7812 */ /* 0x000fe2000782c0ff */
[----:B------:R-:W-:Y:S02]  /*1dbf0*/  IMAD.MOV.U32 R14, RZ, RZ, R4 ;  /* 0x000000ffff0e7224 */ /* 0x000fe400078e0004 */
[----:B------:R-:W-:Y:S02]  /*1dc00*/  IMAD.MOV.U32 R15, RZ, RZ, R17 ;  /* 0x000000ffff0f7224 */ /* 0x000fe400078e0011 */
[----:B------:R-:W-:-:S03]  /*1dc10*/  IMAD.MOV.U32 R7, RZ, RZ, R3 ;  /* 0x000000ffff077224 */ /* 0x000fc600078e0003 */
[----:B------:R1:W-:Y:S05]  /*1dc20*/  ATOM.E.EXCH.STRONG.GPU PT, RZ, desc[UR8][R14.64], RZ ;  /* 0x800000ff0eff798a */ /* 0x0003ea000c1ef108 */
[----:B------:R-:W-:Y:S05]  /*1dc30*/  @!P1 BRA `(.L_x_462) ;  /* 0xfffffffc00109947 */ /* 0x000fea000383ffff */
.L_x_455:
[----:B------:R-:W-:Y:S05]  /*1dc40*/  BSYNC B6 ;  /* 0x0000000000067941 */ /* 0x000fea0003800000 */
.L_x_454:
[----:B0-----:R-:W0:Y:S01]  /*1dc50*/  S2R R11, SR_CgaCtaId ;  /* 0x00000000000b7919 */ /* 0x001e220000008800 */
[----:B------:R-:W-:Y:S02]  /*1dc60*/  MOV R0, 0x400 ;  /* 0x0000040000007802 */ /* 0x000fe40000000f00 */
[----:B------:R-:W-:Y:S01]  /*1dc70*/  SHF.R.U32.HI R3, RZ, 0x3, R6 ;  /* 0x00000003ff037819 */ /* 0x000fe20000011606 */
[----:B------:R-:W2:Y:S02]  /*1dc80*/  S2R R4, SR_SWINHI ;  /* 0x0000000000047919 */ /* 0x000ea40000002f00 */
[----:B------:R-:W-:Y:S02]  /*1dc90*/  VIADD R0, R0, 0x410 ;  /* 0x0000041000007836 */ /* 0x000fe40000000000 */
[----:B-1----:R-:W-:-:S03]  /*1dca0*/  VIADD R15, R3, -UR15 ;  /* 0x8000000f030f7c36 */ /* 0x002fc60008000000 */
[----:B0-----:R-:W-:Y:S02]  /*1dcb0*/  LEA R11, R11, R0, 0x18 ;  /* 0x000000000b0b7211 */ /* 0x001fe400078ec0ff */
        /* <DEDUP_REMOVED lines=45> */
.L_x_467:
[----:B------:R-:W-:Y:S05]  /*1df90*/  BSYNC.RECONVERGENT B7 ;  /* 0x0000000000077941 */ /* 0x000fea0003800200 */
.L_x_466:
[----:B------:R-:W-:Y:S05]  /*1dfa0*/  BRA `(.L_x_468) ;  /* 0x0000000000087947 */ /* 0x000fea0003800000 */
.L_x_465:
[----:B------:R-:W-:-:S13]  /*1dfb0*/  ISETP.NE.AND P1, PT, R6, RZ, PT ;  /* 0x000000ff0600720c */ /* 0x000fda0003f25270 */
[----:B------:R-:W-:Y:S05]  /*1dfc0*/  @P1 BRA `(.L_x_469) ;  /* 0x0000000000081947 */ /* 0x000fea0003800000 */
.L_x_468:
[----:B------:R-:W-:Y:S02]  /*1dfd0*/  IMAD.MOV.U32 R3, RZ, RZ, R10 ;  /* 0x000000ffff037224 */ /* 0x000fe400078e000a */
[----:B------:R-:W-:-:S07]  /*1dfe0*/  IMAD.MOV.U32 R8, RZ, RZ, R11 ;  /* 0x000000ffff087224 */ /* 0x000fce00078e000b */
.L_x_469:
[----:B------:R-:W-:Y:S05]  /*1dff0*/  BSYNC.RECONVERGENT B6 ;  /* 0x0000000000067941 */ /* 0x000fea0003800200 */
.L_x_464:
        /* <DEDUP_REMOVED lines=8> */
.L_x_453:
        /* <DEDUP_REMOVED lines=22> */
[----:B------:R-:W-:Y:S02]  /*1e1e0*/  @!P1 LEA R3, R2, UR7, 0x3 ;  /* 0x0000000702039c11 */ /* 0x000fe4000f8e18ff */
[----:B------:R0:W-:Y:S04]  /*1e1f0*/  @P1 STL [R1+0x4], R0 ;  /* 0x0000040001001387 */ /* 0x0001e80000100800 */
[----:B------:R0:W-:Y:S04]  /*1e200*/  @P1 STL.64 [R5+0x8], R6 ;  /* 0x0000080605001387 */ /* 0x0001e80000100a00 */
[----:B------:R0:W-:Y:S04]  /*1e210*/  @!P1 STL [R1], R4 ;  /* 0x0000000401009387 */ /* 0x0001e80000100800 */
[----:B------:R0:W-:Y:S02]  /*1e220*/  @!P1 STL.64 [R3+0x8], R6 ;  /* 0x0000080603009387 */ /* 0x0001e40000100a00 */
.L_x_463:
[----:B------:R-:W-:Y:S05]  /*1e230*/  BSYNC B5 ;  /* 0x0000000000057941 */ /* 0x000fea0003800000 */
.L_x_452:
[----:B------:R-:W-:Y:S05]  /*1e240*/  BRA `(.L_x_471) ;  /* 0x0000016c00e87947 */ /* 0x000fea0003800000 */
.L_x_429:
[----:B------:R-:W2:Y:S04]  /*1e250*/  LDG.E.64 R18, desc[UR8][R14.64+0x30] ;  /* 0x000030080e127981 */ /* 0x000ea8000c1e1b00 */
[----:B------:R-:W3:Y:S04]  /*1e260*/  LDL R24, [R1+0x110] ;  /* 0x0001100001187983 */ /* 0x000ee80000100800 */
[----:B------:R0:W5:Y:S04]  /*1e270*/  LDG.E R4, desc[UR8][R14.64+0x2c] ;  /* 0x00002c080e047981 */ /* 0x000168000c1e1900 */
[----:B------:R0:W5:Y:S01]  /*1e280*/  LDL R6, [R1] ;  /* 0x0000000001067983 */ /* 0x0001620000100800 */
[----:B------:R-:W-:Y:S01]  /*1e290*/  BSSY.RECONVERGENT B5, `(.L_x_472) ;  /* 0x00001c8000057945 */ /* 0x000fe20003800200 */
[----:B------:R-:W-:Y:S01]  /*1e2a0*/  IMAD.MOV.U32 R8, RZ, RZ, RZ ;  /* 0x000000ffff087224 */ /* 0x000fe200078e00ff */
[----:B--2---:R-:W-:Y:S01]  /*1e2b0*/  LOP3.LUT P1, R7, R18, 0xff, RZ, 0xc0, !PT ;  /* 0x000000ff12077812 */ /* 0x004fe2000782c0ff */
[----:B---3--:R-:W-:-:S12]  /*1e2c0*/  IMAD.MOV.U32 R10, RZ, RZ, R24 ;  /* 0x000000ffff0a7224 */ /* 0x008fd800078e0018 */
[----:B0-----:R-:W-:Y:S05]  /*1e2d0*/  @!P1 BRA `(.L_x_473) ;  /* 0x0000001c000c9947 */ /* 0x001fea0003800000 */
[----:B------:R-:W0:Y:S01]  /*1e2e0*/  S2R R25, SR_CgaCtaId ;  /* 0x0000000000197919 */ /* 0x000e220000008800 */
[----:B------:R-:W-:Y:S01]  /*1e2f0*/  MOV R8, 0x400 ;  /* 0x0000040000087802 */ /* 0x000fe20000000f00 */
[----:B------:R-:W-:Y:S02]  /*1e300*/  IMAD.MOV.U32 R28, RZ, RZ, RZ ;  /* 0x000000ffff1c7224 */ /* 0x000fe400078e00ff */
[----:B------:R-:W-:Y:S02]  /*1e310*/  VIADD R10, R24, 0x100 ;  /* 0x00000100180a7836 */ /* 0x000fe40000000000 */
[----:B------:R-:W-:-:S03]  /*1e320*/  VIADD R8, R8, 0x410 ;  /* 0x0000041008087836 */ /* 0x000fc60000000000 */
[----:B------:R-:W-:Y:S02]  /*1e330*/  LOP3.LUT R10, R10, 0x1fff, RZ, 0xc0, !PT ;  /* 0x00001fff0a0a7812 */ /* 0x000fe400078ec0ff */
[----:B0-----:R-:W-:Y:S01]  /*1e340*/  LEA R25, R25, R8, 0x18 ;  /* 0x0000000819197211 */ /* 0x001fe200078ec0ff */
[----:B------:R-:W-:-:S04]  /*1e350*/  IMAD.MOV.U32 R8, RZ, RZ, 0x1 ;  /* 0x00000001ff087424 */ /* 0x000fc800078e00ff */
[----:B------:R-:W-:-:S06]  /*1e360*/  IMAD R21, R24, 0x8, R25 ;  /* 0x0000000818157824 */ /* 0x000fcc00078e0219 */
        /* <DEDUP_REMOVED lines=442> */
.L_x_473:
[----:B------:R-:W-:Y:S05]  /*1ff10*/  BSYNC.RECONVERGENT B5 ;  /* 0x0000000000057941 */ /* 0x000fea0003800200 */
.L_x_472:
        /* <DEDUP_REMOVED lines=30> */
[C---:B------:R-:W-:Y:S01]  /*20100*/  @!P1 VIADD R21, R25.reuse, 0x1 ;  /* 0x0000000119159836 */ /* 0x040fe20000000000 */
[----:B------:R-:W-:Y:S01]  /*20110*/  @!P1 LEA R25, R25, UR7, 0x2 ;  /* 0x0000000719199c11 */ /* 0x000fe2000f8e10ff */
[----:B------:R-:W-:Y:S02]  /*20120*/  @!P1 VIADD R29, R24, UR15 ;  /* 0x0000000f181d9c36 */ /* 0x000fe40008000000 */
[----:B------:R-:W-:-:S03]  /*20130*/  VIADD R24, R26, 0x200 ;  /* 0x000002001a187836 */ /* 0x000fc60000000000 */
        /* <DEDUP_REMOVED lines=392> */
.L_x_475:
[----:B------:R-:W-:Y:S05]  /*219c0*/  BSYNC.RECONVERGENT B5 ;  /* 0x0000000000057941 */ /* 0x000fea0003800200 */
.L_x_474:
        /* <DEDUP_REMOVED lines=8> */
[----:B-1----:R-:W-:Y:S05]  /*21a50*/  @P1 BRA `(.L_x_430) ;  /* 0x0000013400f81947 */ /* 0x002fea0003800000 */
[----:B------:R-:W-:Y:S01]  /*21a60*/  ISETP.NE.AND P1, PT, R19, RZ, PT ;  /* 0x000000ff1300720c */ /* 0x000fe20003f25270 */
[----:B------:R-:W-:-:S12]  /*21a70*/  BSSY B5, `(.L_x_476) ;  /* 0x0000022000057945 */ /* 0x000fd80003800000 */
[----:B------:R-:W-:Y:S05]  /*21a80*/  @!P1 BRA `(.L_x_477) ;  /* 0x0000000000809947 */ /* 0x000fea0003800000 */
[----:B------:R-:W-:Y:S01]  /*21a90*/  BSSY B6, `(.L_x_478) ;  /* 0x000001e000067945 */ /* 0x000fe20003800000 */
[----:B------:R-:W-:-:S07]  /*21aa0*/  IMAD.MOV.U32 R2, RZ, RZ, RZ ;  /* 0x000000ffff027224 */ /* 0x000fce00078e00ff */
.L_x_479:
        /* <DEDUP_REMOVED lines=8> */
[----:B0-----:R-:W0:Y:S04]  /*21b30*/  @!P1 S2R R25, SR_SWINHI ;  /* 0x0000000000199919 */ /* 0x001e280000002f00 */
[----:B------:R-:W-:-:S05]  /*21b40*/  @!P1 VIADD R4, R4, 0x410 ;  /* 0x0000041004049836 */ /* 0x000fca0000000000 */
[----:B-1----:R-:W-:Y:S01]  /*21b50*/  @!P1 LEA R4, R7, R4, 0x18 ;  /* 0x0000000407049211 */ /* 0x002fe200078ec0ff */
[C---:B------:R-:W-:Y:S02]  /*21b60*/  @!P1 VIADD R7, R19.reuse, -UR15 ;  /* 0x8000000f13079c36 */ /* 0x040fe40008000000 */
[----:B------:R-:W-:Y:S01]  /*21b70*/  @P1 IMAD.WIDE.U32 R18, R19, 0x4, R12 ;  /* 0x0000000413121825 */ /* 0x000fe200078e000c */
[----:B------:R-:W-:Y:S02]  /*21b80*/  @!P1 MOV R20, R4 ;  /* 0x0000000400149202 */ /* 0x000fe40000000f00 */
[----:B0-----:R-:W-:-:S03]  /*21b90*/  @!P1 MOV R21, R25 ;  /* 0x0000001900159202 */ /* 0x001fc60000000f00 */
[----:B------:R-:W-:-:S04]  /*21ba0*/  @!P1 IMAD.WIDE.U32 R20, R7, 0x4, R20 ;  /* 0x0000000407149825 */ /* 0x000fc800078e0014 */
[----:B------:R-:W-:Y:S01]  /*21bb0*/  IMAD.MOV.U32 R7, RZ, RZ, -0x7 ;  /* 0xfffffff9ff077424 */ /* 0x000fe200078e00ff */
[----:B------:R-:W-:Y:S01]  /*21bc0*/  @!P1 IADD3 R3, P2, PT, R20, 0x10000, RZ ;  /* 0x0001000014039810 */ /* 0x000fe20007f5e0ff */
[----:B------:R-:W-:-:S04]  /*21bd0*/  @P1 IMAD.MOV.U32 R3, RZ, RZ, R18 ;  /* 0x000000ffff031224 */ /* 0x000fc800078e0012 */
[----:B------:R-:W-:Y:S02]  /*21be0*/  @!P1 IMAD.X R20, RZ, RZ, R21, P2 ;  /* 0x000000ffff149224 */ /* 0x000fe400010e0615 */
[----:B------:R-:W-:Y:S02]  /*21bf0*/  @P1 IMAD.MOV.U32 R20, RZ, RZ, R19 ;  /* 0x000000ffff141224 */ /* 0x000fe400078e0013 */
[----:B------:R-:W-:Y:S02]  /*21c00*/  IMAD.MOV.U32 R18, RZ, RZ, R3 ;  /* 0x000000ffff127224 */ /* 0x000fe400078e0003 */
[----:B------:R-:W-:-:S05]  /*21c10*/  IMAD.MOV.U32 R19, RZ, RZ, R20 ;  /* 0x000000ffff137224 */ /* 0x000fca00078e0014 */
[----:B------:R1:W-:Y:S04]  /*21c20*/  ATOM.E.EXCH.STRONG.GPU PT, RZ, desc[UR8][R18.64], R7 ;  /* 0x8000000712ff798a */ /* 0x0003e8000c1ef108 */
[----:B------:R-:W2:Y:S01]  /*21c30*/  LDG.E R3, desc[UR8][R14.64+0x34] ;  /* 0x000034080e037981 */ /* 0x000ea2000c1e1900 */
[----:B------:R-:W-:-:S05]  /*21c40*/  VIADD R2, R2, 0x1 ;  /* 0x0000000102027836 */ /* 0x000fca0000000000 */
[----:B--2---:R-:W-:-:S13]  /*21c50*/  ISETP.GE.U32.AND P1, PT, R2, R3, PT ;  /* 0x000000030200720c */ /* 0x004fda0003f26070 */
[----:B-1----:R-:W-:Y:S05]  /*21c60*/  @!P1 BRA `(.L_x_479) ;  /* 0xfffffffc00909947 */ /* 0x002fea000383ffff */
[----:B------:R-:W-:Y:S05]  /*21c70*/  BSYNC B6 ;  /* 0x0000000000067941 */ /* 0x000fea0003800000 */
.L_x_478:
[----:B------:R1:W5:Y:S02]  /*21c80*/  LDG.E R18, desc[UR8][R14.64+0x30] ;  /* 0x000030080e127981 */ /* 0x000364000c1e1900 */
.L_x_477:
[----:B------:R-:W-:Y:S05]  /*21c90*/  BSYNC B5 ;  /* 0x0000000000057941 */ /* 0x000fea0003800000 */
.L_x_476:
[----:B-----5:R-:W-:Y:S01]  /*21ca0*/  ISETP.NE.AND P1, PT, R18, RZ, PT ;  /* 0x000000ff1200720c */ /* 0x020fe20003f25270 */
[----:B------:R-:W-:-:S12]  /*21cb0*/  BSSY B5, `(.L_x_480) ;  /* 0x000003c000057945 */ /* 0x000fd80003800000 */
[----:B------:R-:W-:Y:S05]  /*21cc0*/  @!P1 BRA `(.L_x_481) ;  /* 0x0000000000e89947 */ /* 0x000fea0003800000 */
[----:B------:R-:W2:Y:S01]  /*21cd0*/  LDC.64 R20, c[0x0][0x380] ;  /* 0x0000e000ff147b82 */ /* 0x000ea20000000a00 */
[----:B------:R-:W-:-:S07]  /*21ce0*/  IMAD.MOV.U32 R3, RZ, RZ, RZ ;  /* 0x000000ffff037224 */ /* 0x000fce00078e00ff */
.L_x_490:
[----:B------:R-:W-:-:S06]  /*21cf0*/  IMAD.WIDE.U32 R18, R3, 0x8, R16 ;  /* 0x0000000803127825 */ /* 0x000fcc00078e0010 */
[----:B------:R-:W3:Y:S01]  /*21d00*/  LDG.E.64 R18, desc[UR8][R18.64+0x138] ;  /* 0x0001380812127981 */ /* 0x000ee2000c1e1b00 */
[----:B------:R-:W-:-:S06]  /*21d10*/  LEA R7, R3, UR7, 0x2 ;  /* 0x0000000703077c11 */ /* 0x000fcc000f8e10ff */
[----:B------:R-:W5:Y:S01]  /*21d20*/  LDL R7, [R7+0x118] ;  /* 0x0001180007077983 */ /* 0x000f620000100800 */
[----:B---3--:R-:W-:Y:S02]  /*21d30*/  LOP3.LUT P1, RZ, R18, 0x4, RZ, 0xc0, !PT ;  /* 0x0000000412ff7812 */ /* 0x008fe4000782c0ff */
[----:B------:R-:W-:-:S11]  /*21d40*/  SHF.R.U32.HI R24, RZ, 0x3, R18 ;  /* 0x00000003ff187819 */ /* 0x000fd60000011612 */
[----:B------:R-:W-:-:S05]  /*21d50*/  @P1 LEA R2, R24, UR7, 0x2 ;  /* 0x0000000718021c11 */ /* 0x000fca000f8e10ff */
[----:B------:R3:W5:Y:S01]  /*21d60*/  @P1 LDL R24, [R2+0x118] ;  /* 0x0001180002181983 */ /* 0x0007620000100800 */
[----:B------:R-:W-:Y:S05]  /*21d70*/  YIELD ;  /* 0x0000000000007946 */ /* 0x000fea0003800000 */
[----:B------:R-:W-:Y:S01]  /*21d80*/  BSSY.RECONVERGENT B6, `(.L_x_482) ;  /* 0x0000008000067945 */ /* 0x000fe20003800200 */
[----:B------:R-:W-:Y:S02]  /*21d90*/  LOP3.LUT P2, RZ, R19, 0x4, RZ, 0xc0, !PT ;  /* 0x0000000413ff7812 */ /* 0x000fe4000784c0ff */
[----:B0-----:R-:W-:Y:S01]  /*21da0*/  LOP3.LUT R25, R18, 0x7, RZ, 0xc0, !PT ;  /* 0x0000000712197812 */ /* 0x001fe200078ec0ff */
[----:B------:R-:W-:Y:S10]  /*21db0*/  @P1 BRA `(.L_x_483) ;  /* 0x0000000000101947 */ /* 0x000ff40003800000 */
[----:B------:R-:W-:-:S13]  /*21dc0*/  LOP3.LUT P1, RZ, R18, 0x3, RZ, 0xc0, !PT ;  /* 0x0000000312ff7812 */ /* 0x000fda000782c0ff */
[----:B------:R-:W-:Y:S05]  /*21dd0*/  @P1 BRA `(.L_x_483) ;  /* 0x0000000000081947 */ /* 0x000fea0003800000 */
[----:B-----5:R-:W-:-:S06]  /*21de0*/  LEA R24, R24, UR7, 0x2 ;  /* 0x0000000718187c11 */ /* 0x020fcc000f8e10ff */
[----:B------:R-:W5:Y:S02]  /*21df0*/  LDL R24, [R24+0x198] ;  /* 0x0001980018187983 */ /* 0x000f640000100800 */
.L_x_483:
[----:B------:R-:W-:Y:S05]  /*21e00*/  BSYNC.RECONVERGENT B6 ;  /* 0x0000000000067941 */ /* 0x000fea0003800200 */
.L_x_482:
[----:B------:R-:W-:Y:S01]  /*21e10*/  BSSY.RECONVERGENT B6, `(.L_x_484) ;  /* 0x000000b000067945 */ /* 0x000fe20003800200 */
[----:B-----5:R-:W-:Y:S01]  /*21e20*/  IMAD R24, R24, 0x8, R25 ;  /* 0x0000000818187824 */ /* 0x020fe200078e0219 */
[----:B---3--:R-:W-:Y:S02]  /*21e30*/  SHF.R.U32.HI R2, RZ, 0x3, R19 ;  /* 0x00000003ff027819 */ /* 0x008fe40000011613 */
[----:B------:R-:W-:Y:S05]  /*21e40*/  @!P2 BRA `(.L_x_485) ;  /* 0x00000000000ca947 */ /* 0x000fea0003800000 */
[----:B------:R-:W-:-:S06]  /*21e50*/  IMAD.U32 R2, R2, 0x4, R1 ;  /* 0x0000000402027824 */ /* 0x000fcc00078e0001 */
[----:B------:R-:W5:Y:S01]  /*21e60*/  LDL R2, [R2+0x118] ;  /* 0x0001180002027983 */ /* 0x000f620000100800 */
[----:B------:R-:W-:Y:S05]  /*21e70*/  BRA `(.L_x_486) ;  /* 0x0000000000107947 */ /* 0x000fea0003800000 */
.L_x_485:
[----:B------:R-:W-:-:S13]  /*21e80*/  LOP3.LUT P1, RZ, R19, 0x3, RZ, 0xc0, !PT ;  /* 0x0000000313ff7812 */ /* 0x000fda000782c0ff */
[----:B------:R-:W-:Y:S05]  /*21e90*/  @P1 BRA `(.L_x_486) ;  /* 0x0000000000081947 */ /* 0x000fea0003800000 */
[----:B------:R-:W-:-:S06]  /*21ea0*/  IMAD.U32 R2, R2, 0x4, R1 ;  /* 0x0000000402027824 */ /* 0x000fcc00078e0001 */
[----:B------:R-:W5:Y:S02]  /*21eb0*/  LDL R2, [R2+0x198] ;  /* 0x0001980002027983 */ /* 0x000f640000100800 */
.L_x_486:
[----:B------:R-:W-:Y:S05]  /*21ec0*/  BSYNC.RECONVERGENT B6 ;  /* 0x0000000000067941 */ /* 0x000fea0003800200 */
.L_x_484:
        /* <DEDUP_REMOVED lines=9> */
[----:B------:R-:W3:Y:S03]  /*21f60*/  S2R R4, SR_SWINHI ;  /* 0x0000000000047919 */ /* 0x000ee60000002f00 */
[----:B------:R-:W-:-:S05]  /*21f70*/  VIADD R2, R2, 0x410 ;  /* 0x0000041002027836 */ /* 0x000fca0000000000 */
[----:B0-----:R-:W-:-:S04]  /*21f80*/  LEA R19, R19, R2, 0x18 ;  /* 0x0000000213137211 */ /* 0x001fc800078ec0ff */
[----:B------:R-:W-:Y:S02]  /*21f90*/  MOV R18, R19 ;  /* 0x0000001300127202 */ /* 0x000fe40000000f00 */
[----:B---3--:R-:W-:-:S03]  /*21fa0*/  MOV R19, R4 ;  /* 0x0000000400137202 */ /* 0x008fc60000000f00 */
[----:B------:R-:W-:Y:S01]  /*21fb0*/  IMAD.WIDE.U32 R18, R7, 0x8, R18 ;  /* 0x0000000807127825 */ /* 0x000fe200078e0012 */
[----:B------:R-:W-:Y:S06]  /*21fc0*/  BRA `(.L_x_489) ;  /* 0x00000000000c7947 */ /* 0x000fec0003800000 */
.L_x_488:
[----:B--2---:R-:W-:-:S03]  /*21fd0*/  IMAD.WIDE.U32 R18, R7, 0x8, R20 ;  /* 0x0000000807127825 */ /* 0x004fc600078e0014 */
[----:B------:R-:W-:-:S05]  /*21fe0*/  IADD3 R18, P1, PT, R18, 0x800000, RZ ;  /* 0x0080000012127810 */ /* 0x000fca0007f3e0ff */
[----:B------:R-:W-:-:S08]  /*21ff0*/  IMAD.X R19, RZ, RZ, R19, P1 ;  /* 0x000000ffff137224 */ /* 0x000fd000008e0613 */
.L_x_489:
[----:B------:R-:W-:Y:S05]  /*22000*/  BSYNC.RECONVERGENT B6 ;  /* 0x0000000000067941 */ /* 0x000fea0003800200 */
.L_x_487:
[----:B------:R0:W-:Y:S01]  /*22010*/  ATOM.E.EXCH.64.STRONG.GPU P1, RZ, desc[UR8][R18.64], R24 ;  /* 0x8000001812ff798a */ /* 0x0001e2000c12f508 */
[----:B------:R-:W-:-:S03]  /*22020*/  VIADD R3, R3, 0x1 ;  /* 0x0000000103037836 */ /* 0x000fc60000000000 */
[----:B0-----:R3:W-:Y:S04]  /*22030*/  @!P1 ST.E.64 desc[UR8][R18.64], R24 ;  /* 0x0000001812009985 */ /* 0x0017e8000c101b08 */
[----:B------:R-:W4:Y:S02]  /*22040*/  LDG.E R2, desc[UR8][R14.64+0x30] ;  /* 0x000030080e027981 */ /* 0x000f24000c1e1900 */
[----:B----4-:R-:W-:-:S13]  /*22050*/  ISETP.GE.U32.AND P1, PT, R3, R2, PT ;  /* 0x000000020300720c */ /* 0x010fda0003f26070 */
[----:B---3--:R-:W-:Y:S05]  /*22060*/  @!P1 BRA `(.L_x_490) ;  /* 0xfffffffc00209947 */ /* 0x008fea000383ffff */
.L_x_481:
[----:B------:R-:W-:Y:S05]  /*22070*/  BSYNC B5 ;  /* 0x0000000000057941 */ /* 0x000fea0003800000 */
.L_x_480:
[----:B------:R-:W3:Y:S01]  /*22080*/  LDG.E R3, desc[UR8][R14.64+0x38] ;  /* 0x000038080e037981 */ /* 0x000ee2000c1e1900 */
[----:B------:R-:W-:Y:S01]  /*22090*/  BSSY.RECONVERGENT B5, `(.L_x_491) ;  /* 0x000000b000057945 */ /* 0x000fe20003800200 */
[----:B---3--:R-:W-:Y:S02]  /*220a0*/  LOP3.LUT P1, RZ, R3, 0x4, RZ, 0xc0, !PT ;  /* 0x0000000403ff7812 */ /* 0x008fe4000782c0ff */
[----:B------:R-:W-:-:S11]  /*220b0*/  SHF.R.U32.HI R2, RZ, 0x3, R3 ;  /* 0x00000003ff027819 */ /* 0x000fd60000011603 */
[----:B------:R-:W-:Y:S05]  /*220c0*/  @!P1 BRA `(.L_x_492) ;  /* 0x00000000000c9947 */ /* 0x000fea0003800000 */
[----:B------:R-:W-:-:S06]  /*220d0*/  LEA R2, R2, UR7, 0x2 ;  /* 0x0000000702027c11 */ /* 0x000fcc000f8e10ff */
[----:B------:R-:W5:Y:S01]  /*220e0*/  LDL R2, [R2+0x118] ;  /* 0x0001180002027983 */ /* 0x000f620000100800 */
[----:B------:R-:W-:Y:S05]  /*220f0*/  BRA `(.L_x_493) ;  /* 0x0000000000107947 */ /* 0x000fea0003800000 */
.L_x_492:
[----:B------:R-:W-:-:S13]  /*22100*/  LOP3.LUT P1, RZ, R3, 0x3, RZ, 0xc0, !PT ;  /* 0x0000000303ff7812 */ /* 0x000fda000782c0ff */
[----:B------:R-:W-:Y:S05]  /*22110*/  @P1 BRA `(.L_x_493) ;  /* 0x0000000000081947 */ /* 0x000fea0003800000 */
[----:B------:R-:W-:-:S06]  /*22120*/  LEA R2, R2, UR7, 0x2 ;  /* 0x0000000702027c11 */ /* 0x000fcc000f8e10ff */
[----:B------:R-:W5:Y:S02]  /*22130*/  LDL R2, [R2+0x198] ;  /* 0x0001980002027983 */ /* 0x000f640000100800 */
.L_x_493:
[----:B------:R-:W-:Y:S05]  /*22140*/  BSYNC.RECONVERGENT B5 ;  /* 0x0000000000057941 */ /* 0x000fea0003800200 */
.L_x_491:
        /* <DEDUP_REMOVED lines=8> */
.L_x_512:
[----:B------:R-:W-:Y:S01]  /*221d0*/  LOP3.LUT P1, RZ, R23, 0x7, RZ, 0xc0, !PT ;  /* 0x0000000717ff7812 */ /* 0x000fe2000782c0ff */
[----:B------:R-:W-:Y:S05]  /*221e0*/  YIELD ;  /* 0x0000000000007946 */ /* 0x000fea0003800000 */
[----:B------:R-:W-:Y:S07]  /*221f0*/  BSSY B6, `(.L_x_496) ;  /* 0x0000045000067945 */ /* 0x000fee0003800000 */
[----:B0-----:R-:W-:Y:S05]  /*22200*/  @P1 BRA `(.L_x_497) ;  /* 0x00000004000c1947 */ /* 0x001fea0003800000 */
[----:B------:R-:W3:Y:S01]  /*22210*/  S2R R3, SR_CgaCtaId ;  /* 0x0000000000037919 */ /* 0x000ee20000008800 */
[----:B------:R-:W-:Y:S01]  /*22220*/  MOV R2, 0x400 ;  /* 0x0000040000027802 */ /* 0x000fe20000000f00 */
[----:B------:R-:W4:Y:S04]  /*22230*/  S2R R7, SR_SWINHI ;  /* 0x0000000000077919 */ /* 0x000f280000002f00 */
[----:B------:R-:W-:-:S05]  /*22240*/  VIADD R2, R2, 0x410 ;  /* 0x0000041002027836 */ /* 0x000fca0000000000 */
[----:B---3--:R-:W-:-:S04]  /*22250*/  LEA R2, R3, R2, 0x18 ;  /* 0x0000000203027211 */ /* 0x008fc800078ec0ff */
[----:B------:R-:W-:Y:S02]  /*22260*/  MOV R2, R2 ;  /* 0x0000000200027202 */ /* 0x000fe40000000f00 */
[----:B----4-:R-:W-:-:S07]  /*22270*/  MOV R3, R7 ;  /* 0x0000000700037202 */ /* 0x010fce0000000f00 */
.L_x_504:
[--C-:B--2---:R-:W-:Y:S01]  /*22280*/  SHF.R.U32.HI R21, RZ, 0x3, R23.reuse ;  /* 0x00000003ff157819 */ /* 0x104fe20000011617 */
[----:B0-----:R-:W-:Y:S01]  /*22290*/  IMAD.MOV.U32 R25, RZ, RZ, -0x7 ;  /* 0xfffffff9ff197424 */ /* 0x001fe200078e00ff */
[----:B------:R-:W-:Y:S01]  /*222a0*/  SHF.R.U32.HI R7, RZ, 0x10, R23 ;  /* 0x00000010ff077819 */ /* 0x000fe20000011617 */
[----:B------:R-:W-:Y:S05]  /*222b0*/  YIELD ;  /* 0x0000000000007946 */ /* 0x000fea0003800000 */
[----:B---3--:R-:W-:Y:S01]  /*222c0*/  VIADD R19, R21, -UR15 ;  /* 0x8000000f15137c36 */ /* 0x008fe20008000000 */
        /* <DEDUP_REMOVED lines=29> */
[----:B------:R-:W2:Y:S01]  /*224a0*/  POPC R25, UR5 ;  /* 0x0000000500197d09 */ /* 0x000ea20008000000 */
[----:B0-----:R-:W-:Y:S01]  /*224b0*/  ISETP.EQ.U32.AND P1, PT, R24, R21, PT ;  /* 0x000000151800720c */ /* 0x001fe20003f22070 */
[----:B------:R-:W-:-:S12]  /*224c0*/  IMAD.U32 R21, RZ, RZ, UR13 ;  /* 0x0000000dff157e24 */ /* 0x000fd8000f8e00ff */
        /* <DEDUP_REMOVED lines=11> */
.L_x_501:
[----:B------:R-:W-:Y:S05]  /*22580*/  BSYNC.RECONVERGENT B8 ;  /* 0x0000000000087941 */ /* 0x000fea0003800200 */
.L_x_500:
[----:B------:R-:W-:Y:S05]  /*22590*/  BRA `(.L_x_502) ;  /* 0x0000000000047947 */ /* 0x000fea0003800000 */
.L_x_499:
[----:B------:R-:W-:Y:S05]  /*225a0*/  @P3 BRA `(.L_x_503) ;  /* 0x0000000000083947 */ /* 0x000fea0003800000 */
.L_x_502:
[----:B------:R-:W-:Y:S02]  /*225b0*/  IMAD.MOV.U32 R10, RZ, RZ, R18 ;  /* 0x000000ffff0a7224 */ /* 0x000fe400078e0012 */
[----:B------:R-:W-:-:S07]  /*225c0*/  IMAD.MOV.U32 R21, RZ, RZ, R19 ;  /* 0x000000ffff157224 */ /* 0x000fce00078e0013 */
.L_x_503:
[----:B------:R-:W-:Y:S05]  /*225d0*/  BSYNC.RECONVERGENT B7 ;  /* 0x0000000000077941 */ /* 0x000fea0003800200 */
.L_x_498:
[----:B------:R-:W-:Y:S01]  /*225e0*/  LOP3.LUT P1, RZ, R8, 0x7, RZ, 0xc0, !PT ;  /* 0x0000000708ff7812 */ /* 0x000fe2000782c0ff */
[----:B------:R-:W-:Y:S02]  /*225f0*/  IMAD.MOV.U32 R18, RZ, RZ, R10 ;  /* 0x000000ffff127224 */ /* 0x000fe400078e000a */
[----:B------:R-:W-:Y:S02]  /*22600*/  IMAD.MOV.U32 R19, RZ, RZ, R21 ;  /* 0x000000ffff137224 */ /* 0x000fe400078e0015 */
[----:B0-----:R-:W-:-:S03]  /*22610*/  IMAD.MOV.U32 R23, RZ, RZ, R8 ;  /* 0x000000ffff177224 */ /* 0x001fc600078e0008 */
[----:B------:R3:W-:Y:S05]  /*22620*/  ATOM.E.EXCH.STRONG.GPU PT, RZ, desc[UR8][R18.64], RZ ;  /* 0x800000ff12ff798a */ /* 0x0007ea000c1ef108 */
[----:B------:R-:W-:Y:S05]  /*22630*/  @!P1 BRA `(.L_x_504) ;  /* 0xfffffffc00109947 */ /* 0x000fea000383ffff */
.L_x_497:
[----:B------:R-:W-:Y:S05]  /*22640*/  BSYNC B6 ;  /* 0x0000000000067941 */ /* 0x000fea0003800000 */
.L_x_496:
[----:B------:R-:W4:Y:S01]  /*22650*/  S2R R3, SR_CgaCtaId ;  /* 0x0000000000037919 */ /* 0x000f220000008800 */
[----:B------:R-:W-:Y:S02]  /*22660*/  MOV R2, 0x400 ;  /* 0x0000040000027802 */ /* 0x000fe40000000f00 */
[--C-:B---3--:R-:W-:Y:S01]  /*22670*/  SHF.R.U32.HI R19, RZ, 0x3, R4.reuse ;  /* 0x00000003ff137819 */ /* 0x108fe20000011604 */
[----:B0-----:R-:W0:Y:S01]  /*22680*/  S2R R25, SR_SWINHI ;  /* 0x0000000000197919 */ /* 0x001e220000002f00 */
[----:B------:R-:W-:Y:S01]  /*22690*/  SHF.R.U32.HI R7, RZ, 0x10, R4 ;  /* 0x00000010ff077819 */ /* 0x000fe20000011604 */
[----:B------:R-:W-:Y:S02]  /*226a0*/  VIADD R2, R2, 0x410 ;  /* 0x0000041002027836 */ /* 0x000fe40000000000 */
[----:B--2---:R-:W-:Y:S01]  /*226b0*/  VIADD R21, R19, -UR15 ;  /* 0x8000000f13157c36 */ /* 0x004fe20008000000 */
[----:B------:R-:W-:-:S04]  /*226c0*/  ISETP.NE.AND P2, PT, R7, UR14, PT ;  /* 0x0000000e07007c0c */ /* 0x000fc8000bf45270 */
[----:B------:R-:W-:Y:S02]  /*226d0*/  ISETP.NE.AND P1, PT, R4, RZ, !P2 ;  /* 0x000000ff0400720c */ /* 0x000fe40005725270 */
[----:B----4-:R-:W-:-:S04]  /*226e0*/  LEA R2, R3, R2, 0x18 ;  /* 0x0000000203027211 */ /* 0x010fc800078ec0ff */
        /* <DEDUP_REMOVED lines=43> */
.L_x_509:
[----:B------:R-:W-:Y:S05]  /*229a0*/  BSYNC.RECONVERGENT B7 ;  /* 0x0000000000077941 */ /* 0x000fea0003800200 */
.L_x_508:
[----:B------:R-:W-:Y:S05]  /*229b0*/  BRA `(.L_x_510) ;  /* 0x0000000000047947 */ /* 0x000fea0003800000 */
.L_x_507:
[----:B------:R-:W-:Y:S05]  /*229c0*/  @P3 BRA `(.L_x_511) ;  /* 0x0000000000083947 */ /* 0x000fea0003800000 */
.L_x_510:
[----:B------:R-:W-:Y:S02]  /*229d0*/  IMAD.MOV.U32 R4, RZ, RZ, R2 ;  /* 0x000000ffff047224 */ /* 0x000fe400078e0002 */
[----:B------:R-:W-:-:S07]  /*229e0*/  IMAD.MOV.U32 R19, RZ, RZ, R3 ;  /* 0x000000ffff137224 */ /* 0x000fce00078e0003 */
.L_x_511:
[----:B------:R-:W-:Y:S05]  /*229f0*/  BSYNC.RECONVERGENT B6 ;  /* 0x0000000000067941 */ /* 0x000fea0003800200 */
.L_x_506:
[C---:B------:R-:W-:Y:S01]  /*22a00*/  LOP3.LUT P1, RZ, R8.reuse, 0x7, RZ, 0xc0, !PT ;  /* 0x0000000708ff7812 */ /* 0x040fe2000782c0ff */
[----:B------:R-:W-:Y:S02]  /*22a10*/  IMAD.MOV.U32 R2, RZ, RZ, R4 ;  /* 0x000000ffff027224 */ /* 0x000fe400078e0004 */
[----:B------:R-:W-:Y:S01]  /*22a20*/  IMAD.MOV.U32 R3, RZ, RZ, R19 ;  /* 0x000000ffff037224 */ /* 0x000fe200078e0013 */
[----:B------:R-:W-:-:S04]  /*22a30*/  SEL R4, R8, R23, !P1 ;  /* 0x0000001708047207 */ /* 0x000fc80004800000 */
[----:B------:R-:W-:Y:S01]  /*22a40*/  LOP3.LUT P2, RZ, R4, 0x7, RZ, 0xc0, !PT ;  /* 0x0000000704ff7812 */ /* 0x000fe2000784c0ff */
[----:B------:R3:W-:Y:S01]  /*22a50*/  ATOM.E.EXCH.STRONG.GPU PT, RZ, desc[UR8][R2.64], RZ ;  /* 0x800000ff02ff798a */ /* 0x0007e2000c1ef108 */
[----:B------:R-:W-:-:S11]  /*22a60*/  SEL R23, R23, R8, !P1 ;  /* 0x0000000817177207 */ /* 0x000fd60004800000 */
[----:B---3--:R-:W-:Y:S05]  /*22a70*/  @!P2 BRA `(.L_x_512) ;  /* 0xfffffff400d4a947 */ /* 0x008fea000383ffff */
.L_x_495:
[----:B------:R-:W-:Y:S02]  /*22a80*/  IMAD.SHL.U32 R2, R4, 0x8, RZ ;  /* 0x0000000804027824 */ /* 0x000fe400078e00ff */
[----:B------:R-:W-:Y:S02]  /*22a90*/  IMAD.MOV.U32 R3, RZ, RZ, -0x4f0f0efe ;  /* 0xb0f0f102ff037424 */ /* 0x000fe400078e00ff */
[----:B------:R-:W-:Y:S01]  /*22aa0*/  IMAD.MOV.U32 R19, RZ, RZ, -0x40000000 ;  /* 0xc0000000ff137424 */ /* 0x000fe200078e00ff */
[----:B------:R-:W-:Y:S01]  /*22ab0*/  LOP3.LUT R2, R2, 0x38, RZ, 0xc0, !PT ;  /* 0x0000003802027812 */ /* 0x000fe200078ec0ff */
[----:B0-----:R-:W-:Y:S02]  /*22ac0*/  IMAD.MOV.U32 R7, RZ, RZ, -0x203a400 ;  /* 0xfdfc5c00ff077424 */ /* 0x001fe400078e00ff */
        /* <DEDUP_REMOVED lines=18> */
[----:B------:R-:W-:-:S03]  /*22bf0*/  @P1 IMAD.MOV.U32 R5, RZ, RZ, R0 ;  /* 0x000000ffff051224 */ /* 0x000fc600078e0000 */
[----:B------:R0:W-:Y:S04]  /*22c00*/  @P1 STL.64 [R11+0x10], R22 ;  /* 0x000010160b001387 */ /* 0x0001e80000100a00 */
[----:B------:R0:W-:Y:S04]  /*22c10*/  @!P1 STL [R1], R2 ;  /* 0x0000000201009387 */ /* 0x0001e80000100800 */
[----:B------:R0:W-:Y:S02]  /*22c20*/  @!P1 STL.64 [R3+0x8], R22 ;  /* 0x0000081603009387 */ /* 0x0001e40000100a00 */
.L_x_505:
[----:B------:R-:W-:Y:S05]  /*22c30*/  BSYNC B5 ;  /* 0x0000000000057941 */ /* 0x000fea0003800000 */
.L_x_494:
[----:B0-----:R-:W3:Y:S01]  /*22c40*/  LDG.E R0, desc[UR8][R14.64+0x2c] ;  /* 0x00002c080e007981 */ /* 0x001ee2000c1e1900 */
[----:B------:R-:W-:Y:S01]  /*22c50*/  BSSY B6, `(.L_x_513) ;  /* 0x00000d8000067945 */ /* 0x000fe20003800000 */
[----:B---3--:R-:W-:-:S13]  /*22c60*/  ISETP.NE.AND P1, PT, R0, RZ, PT ;  /* 0x000000ff0000720c */ /* 0x008fda0003f25270 */
[----:B------:R-:W-:Y:S05]  /*22c70*/  @!P1 BRA `(.L_x_514) ;  /* 0x0000000c00549947 */ /* 0x000fea0003800000 */
[----:B------:R0:W5:Y:S01]  /*22c80*/  LDL R4, [R1] ;  /* 0x0000000001047983 */ /* 0x0001620000100800 */
[----:B------:R-:W-:Y:S01]  /*22c90*/  BSSY B5, `(.L_x_515) ;  /* 0x00000d2000057945 */ /* 0x000fe20003800000 */
[----:B------:R-:W-:-:S07]  /*22ca0*/  IMAD.MOV.U32 R3, RZ, RZ, RZ ;  /* 0x000000ffff037224 */ /* 0x000fce00078e00ff */
.L_x_541:
[----:B--2---:R-:W-:-:S06]  /*22cb0*/  IMAD.WIDE.U32 R6, R3, 0x8, R16 ;  /* 0x0000000803067825 */ /* 0x004fcc00078e0010 */
[----:B------:R-:W3:Y:S01]  /*22cc0*/  LDG.E.64 R6, desc[UR8][R6.64+0x38] ;  /* 0x0000380806067981 */ /* 0x000ee2000c1e1b00 */
[----:B------:R-:W-:Y:S01]  /*22cd0*/  BSSY.RECONVERGENT B7, `(.L_x_516) ;  /* 0x000000b000077945 */ /* 0x000fe20003800200 */
[----:B---3--:R-:W-:Y:S02]  /*22ce0*/  LOP3.LUT P1, RZ, R6, 0x4, RZ, 0xc0, !PT ;  /* 0x0000000406ff7812 */ /* 0x008fe4000782c0ff */
[----:B------:R-:W-:-:S11]  /*22cf0*/  SHF.R.U32.HI R2, RZ, 0x3, R6 ;  /* 0x00000003ff027819 */ /* 0x000fd60000011606 */
[----:B------:R-:W-:Y:S05]  /*22d00*/  @!P1 BRA `(.L_x_517) ;  /* 0x00000000000c9947 */ /* 0x000fea0003800000 */
[----:B------:R-:W-:-:S06]  /*22d10*/  LEA R2, R2, UR7, 0x2 ;  /* 0x0000000702027c11 */ /* 0x000fcc000f8e10ff */
[----:B------:R-:W5:Y:S01]  /*22d20*/  LDL R2, [R2+0x118] ;  /* 0x0001180002027983 */ /* 0x000f620000100800 */
[----:B------:R-:W-:Y:S05]  /*22d30*/  BRA `(.L_x_518) ;  /* 0x0000000000107947 */ /* 0x000fea0003800000 */
.L_x_517:
[----:B------:R-:W-:-:S13]  /*22d40*/  LOP3.LUT P1, RZ, R6, 0x3, RZ, 0xc0, !PT ;  /* 0x0000000306ff7812 */ /* 0x000fda000782c0ff */
[----:B------:R-:W-:Y:S05]  /*22d50*/  @P1 BRA `(.L_x_518) ;  /* 0x0000000000081947 */ /* 0x000fea0003800000 */
[----:B------:R-:W-:-:S06]  /*22d60*/  LEA R2, R2, UR7, 0x2 ;  /* 0x0000000702027c11 */ /* 0x000fcc000f8e10ff */
[----:B------:R-:W5:Y:S02]  /*22d70*/  LDL R2, [R2+0x198] ;  /* 0x0001980002027983 */ /* 0x000f640000100800 */
.L_x_518:
[----:B------:R-:W-:Y:S05]  /*22d80*/  BSYNC.RECONVERGENT B7 ;  /* 0x0000000000077941 */ /* 0x000fea0003800200 */
.L_x_516:
[----:B------:R-:W-:Y:S01]  /*22d90*/  LOP3.LUT P1, RZ, R7, 0x4, RZ, 0xc0, !PT ;  /* 0x0000000407ff7812 */ /* 0x000fe2000782c0ff */
[----:B------:R-:W-:Y:S01]  /*22da0*/  BSSY.RECONVERGENT B7, `(.L_x_519) ;  /* 0x000000a000077945 */ /* 0x000fe20003800200 */
[----:B------:R-:W-:-:S11]  /*22db0*/  SHF.R.U32.HI R0, RZ, 0x3, R7 ;  /* 0x00000003ff007819 */ /* 0x000fd60000011607 */
[----:B------:R-:W-:Y:S05]  /*22dc0*/  @!P1 BRA `(.L_x_520) ;  /* 0x00000000000c9947 */ /* 0x000fea0003800000 */
[----:B------:R-:W-:-:S06]  /*22dd0*/  IMAD.U32 R0, R0, 0x4, R1 ;  /* 0x0000000400007824 */ /* 0x000fcc00078e0001 */
[----:B------:R-:W5:Y:S01]  /*22de0*/  LDL R0, [R0+0x118] ;  /* 0x0001180000007983 */ /* 0x000f620000100800 */
[----:B------:R-:W-:Y:S05]  /*22df0*/  BRA `(.L_x_521) ;  /* 0x0000000000107947 */ /* 0x000fea0003800000 */
.L_x_520:
[----:B------:R-:W-:-:S13]  /*22e00*/  LOP3.LUT P1, RZ, R7, 0x3, RZ, 0xc0, !PT ;  /* 0x0000000307ff7812 */ /* 0x000fda000782c0ff */
[----:B------:R-:W-:Y:S05]  /*22e10*/  @P1 BRA `(.L_x_521) ;  /* 0x0000000000081947 */ /* 0x000fea0003800000 */
[----:B------:R-:W-:-:S06]  /*22e20*/  IMAD.U32 R0, R0, 0x4, R1 ;  /* 0x0000000400007824 */ /* 0x000fcc00078e0001 */
[----:B------:R-:W5:Y:S02]  /*22e30*/  LDL R0, [R0+0x198] ;  /* 0x0001980000007983 */ /* 0x000f640000100800 */
.L_x_521:
[----:B------:R-:W-:Y:S05]  /*22e40*/  BSYNC.RECONVERGENT B7 ;  /* 0x0000000000077941 */ /* 0x000fea0003800200 */
.L_x_519:
        /* <DEDUP_REMOVED lines=10> */
.L_x_540:
[----:B------:R-:W-:Y:S01]  /*22ef0*/  LOP3.LUT P1, RZ, R11, 0x7, RZ, 0xc0, !PT ;  /* 0x000000070bff7812 */ /* 0x000fe2000782c0ff */
[----:B------:R-:W-:Y:S05]  /*22f00*/  YIELD ;  /* 0x0000000000007946 */ /* 0x000fea0003800000 */
[----:B------:R-:W-:Y:S07]  /*22f10*/  BSSY B8, `(.L_x_524) ;  /* 0x0000045000087945 */ /* 0x000fee0003800000 */
[----:B------:R-:W-:Y:S05]  /*22f20*/  @P1 BRA `(.L_x_525) ;  /* 0x00000004000c1947 */ /* 0x000fea0003800000 */
[----:B------:R-:W3:Y:S01]  /*22f30*/  S2R R7, SR_CgaCtaId ;  /* 0x0000000000077919 */ /* 0x000ee20000008800 */
[----:B------:R-:W-:Y:S01]  /*22f40*/  MOV R2, 0x400 ;  /* 0x0000040000027802 */ /* 0x000fe20000000f00 */
[----:B------:R-:W4:Y:S04]  /*22f50*/  S2R R8, SR_SWINHI ;  /* 0x0000000000087919 */ /* 0x000f280000002f00 */
[----:B------:R-:W-:-:S05]  /*22f60*/  VIADD R2, R2, 0x410 ;  /* 0x0000041002027836 */ /* 0x000fca0000000000 */
[----:B---3--:R-:W-:-:S04]  /*22f70*/  LEA R7, R7, R2, 0x18 ;  /* 0x0000000207077211 */ /* 0x008fc800078ec0ff */
[----:B------:R-:W-:Y:S02]  /*22f80*/  MOV R6, R7 ;  /* 0x0000000700067202 */ /* 0x000fe40000000f00 */
[----:B----4-:R-:W-:-:S07]  /*22f90*/  MOV R7, R8 ;  /* 0x0000000800077202 */ /* 0x010fce0000000f00 */
.L_x_532:
[--C-:B--2---:R-:W-:Y:S01]  /*22fa0*/  SHF.R.U32.HI R21, RZ, 0x3, R11.reuse ;  /* 0x00000003ff157819 */ /* 0x104fe2000001160b */
[----:B------:R-:W-:Y:S01]  /*22fb0*/  IMAD.MOV.U32 R23, RZ, RZ, -0x7 ;  /* 0xfffffff9ff177424 */ /* 0x000fe200078e00ff */
        /* <DEDUP_REMOVED lines=33> */
[----:B------:R-:W3:Y:S01]  /*231d0*/  POPC R23, UR5 ;  /* 0x0000000500177d09 */ /* 0x000ee20008000000 */
[----:B--2---:R-:W-:-:S13]  /*231e0*/  ISETP.EQ.U32.AND P1, PT, R22, R11, PT ;  /* 0x0000000b1600720c */ /* 0x004fda0003f22070 */
[----:B---3--:R-:W2:Y:S01]  /*231f0*/  @P1 ATOMG.E.ADD.STRONG.GPU PT, R21, desc[UR8][R20.64+0x40004], R23 ;  /* 0x84000417141519a8 */ /* 0x008ea200081ef108 */
[----:B------:R-:W3:Y:S02]  /*23200*/  S2R R24, SR_LTMASK ;  /* 0x0000000000187919 */ /* 0x000ee40000003900 */
[----:B---3--:R-:W-:-:S04]  /*23210*/  LOP3.LUT R24, R24, UR5, RZ, 0xc0, !PT ;  /* 0x0000000518187c12 */ /* 0x008fc8000f8ec0ff */
[----:B------:R-:W3:Y:S01]  /*23220*/  POPC R11, R24 ;  /* 0x00000018000b7309 */ /* 0x000ee20000000000 */
[----:B--2---:R-:W3:Y:S02]  /*23230*/  SHFL.IDX PT, R10, R21, R22, 0x1f ;  /* 0x00001f16150a7589 */ /* 0x004ee400000e0000 */
[----:B---3--:R-:W-:-:S04]  /*23240*/  IMAD.IADD R10, R10, 0x1, R11 ;  /* 0x000000010a0a7824 */ /* 0x008fc800078e020b */
[----:B------:R-:W-:-:S05]  /*23250*/  IMAD.SHL.U32 R10, R10, 0x4, RZ ;  /* 0x000000040a0a7824 */ /* 0x000fca00078e00ff */
[----:B------:R-:W-:-:S04]  /*23260*/  LOP3.LUT R10, R10, 0x3fffc, RZ, 0xc0, !PT ;  /* 0x0003fffc0a0a7812 */ /* 0x000fc800078ec0ff */
[----:B------:R-:W-:-:S05]  /*23270*/  IADD3 R10, P1, PT, R10, UR12, RZ ;  /* 0x0000000c0a0a7c10 */ /* 0x000fca000ff3e0ff */
[----:B------:R-:W-:-:S05]  /*23280*/  IMAD.X R11, RZ, RZ, UR13, P1 ;  /* 0x0000000dff0b7e24 */ /* 0x000fca00088e06ff */
[----:B------:R2:W-:Y:S03]  /*23290*/  STG.E desc[UR8][R10.64], R2 ;  /* 0x000000020a007986 */ /* 0x0005e6000c101908 */
.L_x_529:
[----:B------:R-:W-:Y:S05]  /*232a0*/  BSYNC.RECONVERGENT B10 ;  /* 0x00000000000a7941 */ /* 0x000fea0003800200 */
.L_x_528:
[----:B------:R-:W-:Y:S05]  /*232b0*/  BRA `(.L_x_530) ;  /* 0x0000000000047947 */ /* 0x000fea0003800000 */
.L_x_527:
[----:B------:R-:W-:Y:S05]  /*232c0*/  @P3 BRA `(.L_x_531) ;  /* 0x0000000000083947 */ /* 0x000fea0003800000 */
.L_x_530:
[----:B--2---:R-:W-:Y:S02]  /*232d0*/  IMAD.MOV.U32 R10, RZ, RZ, R18 ;  /* 0x000000ffff0a7224 */ /* 0x004fe400078e0012 */
[----:B------:R-:W-:-:S07]  /*232e0*/  IMAD.MOV.U32 R11, RZ, RZ, R19 ;  /* 0x000000ffff0b7224 */ /* 0x000fce00078e0013 */
.L_x_531:
[----:B------:R-:W-:Y:S05]  /*232f0*/  BSYNC.RECONVERGENT B9 ;  /* 0x0000000000097941 */ /* 0x000fea0003800200 */
.L_x_526:
[----:B------:R-:W-:Y:S01]  /*23300*/  LOP3.LUT P1, RZ, R8, 0x7, RZ, 0xc0, !PT ;  /* 0x0000000708ff7812 */ /* 0x000fe2000782c0ff */
[----:B------:R-:W-:Y:S02]  /*23310*/  IMAD.MOV.U32 R18, RZ, RZ, R10 ;  /* 0x000000ffff127224 */ /* 0x000fe400078e000a */
[----:B------:R-:W-:Y:S02]  /*23320*/  IMAD.MOV.U32 R19, RZ, RZ, R11 ;  /* 0x000000ffff137224 */ /* 0x000fe400078e000b */
[----:B------:R-:W-:-:S03]  /*23330*/  IMAD.MOV.U32 R11, RZ, RZ, R8 ;  /* 0x000000ffff0b7224 */ /* 0x000fc600078e0008 */
[----:B------:R3:W-:Y:S05]  /*23340*/  ATOM.E.EXCH.STRONG.GPU PT, RZ, desc[UR8][R18.64], RZ ;  /* 0x800000ff12ff798a */ /* 0x0007ea000c1ef108 */
[----:B------:R-:W-:Y:S05]  /*23350*/  @!P1 BRA `(.L_x_532) ;  /* 0xfffffffc00109947 */ /* 0x000fea000383ffff */
.L_x_525:
[----:B------:R-:W-:Y:S05]  /*23360*/  BSYNC B8 ;  /* 0x0000000000087941 */ /* 0x000fea0003800000 */
.L_x_524:
[----:B------:R-:W4:Y:S01]  /*23370*/  S2R R7, SR_CgaCtaId ;  /* 0x0000000000077919 */ /* 0x000f220000008800 */
[----:B------:R-:W-:Y:S02]  /*23380*/  MOV R2, 0x400 ;  /* 0x0000040000027802 */ /* 0x000fe40000000f00 */
[----:B---3--:R-:W-:Y:S01]  /*23390*/  SHF.R.U32.HI R19, RZ, 0x3, R0 ;  /* 0x00000003ff137819 */ /* 0x008fe20000011600 */
[----:B------:R-:W3:Y:S02]  /*233a0*/  S2R R8, SR_SWINHI ;  /* 0x0000000000087919 */ /* 0x000ee40000002f00 */
[----:B------:R-:W-:Y:S02]  /*233b0*/  VIADD R2, R2, 0x410 ;  /* 0x0000041002027836 */ /* 0x000fe40000000000 */
[----:B--2---:R-:W-:-:S03]  /*233c0*/  VIADD R21, R19, -UR15 ;  /* 0x8000000f13157c36 */ /* 0x004fc60008000000 */
[----:B----4-:R-:W-:Y:S02]  /*233d0*/  LEA R7, R7, R2, 0x18 ;  /* 0x0000000207077211 */ /* 0x010fe400078ec0ff */
[----:B------:R-:W-:Y:S02]  /*233e0*/  SHF.R.U32.HI R2, RZ, 0x10, R0 ;  /* 0x00000010ff027819 */ /* 0x000fe40000011600 */
[----:B------:R-:W-:Y:S02]  /*233f0*/  MOV R6, R7 ;  /* 0x0000000700067202 */ /* 0x000fe40000000f00 */
[----:B---3--:R-:W-:Y:S02]  /*23400*/  MOV R7, R8 ;  /* 0x0000000800077202 */ /* 0x008fe40000000f00 */
        /* <DEDUP_REMOVED lines=43> */
.L_x_537:
[----:B------:R-:W-:Y:S05]  /*236c0*/  BSYNC.RECONVERGENT B9 ;  /* 0x0000000000097941 */ /* 0x000fea0003800200 */
.L_x_536:
[----:B------:R-:W-:Y:S05]  /*236d0*/  BRA `(.L_x_538) ;  /* 0x0000000000047947 */ /* 0x000fea0003800000 */
.L_x_535:
[----:B------:R-:W-:Y:S05]  /*236e0*/  @P3 BRA `(.L_x_539) ;  /* 0x0000000000083947 */ /* 0x000fea0003800000 */
.L_x_538:
[----:B------:R-:W-:Y:S02]  /*236f0*/  IMAD.MOV.U32 R0, RZ, RZ, R6 ;  /* 0x000000ffff007224 */ /* 0x000fe400078e0006 */
[----:B--2---:R-:W-:-:S07]  /*23700*/  IMAD.MOV.U32 R19, RZ, RZ, R7 ;  /* 0x000000ffff137224 */ /* 0x004fce00078e0007 */
.L_x_539:
[----:B------:R-:W-:Y:S05]  /*23710*/  BSYNC.RECONVERGENT B8 ;  /* 0x0000000000087941 */ /* 0x000fea0003800200 */
.L_x_534:
        /* <DEDUP_REMOVED lines=8> */
.L_x_523:
[----:B------:R-:W-:Y:S02]  /*237a0*/  IMAD.SHL.U32 R2, R0, 0x8, RZ ;  /* 0x0000000800027824 */ /* 0x000fe400078e00ff */
[----:B------:R-:W-:Y:S02]  /*237b0*/  IMAD.MOV.U32 R7, RZ, RZ, -0x4f0f0efe ;  /* 0xb0f0f102ff077424 */ /* 0x000fe400078e00ff */
[----:B--2---:R-:W-:Y:S01]  /*237c0*/  IMAD.MOV.U32 R21, RZ, RZ, -0x40000000 ;  /* 0xc0000000ff157424 */ /* 0x004fe200078e00ff */
        /* <DEDUP_REMOVED lines=25> */
.L_x_533:
[----:B------:R-:W-:Y:S05]  /*23960*/  BSYNC B7 ;  /* 0x0000000000077941 */ /* 0x000fea0003800000 */
.L_x_522:
[----:B------:R-:W3:Y:S01]  /*23970*/  LDG.E R0, desc[UR8][R14.64+0x2c] ;  /* 0x00002c080e007981 */ /* 0x000ee2000c1e1900 */
[----:B------:R-:W-:-:S05]  /*23980*/  VIADD R3, R3, 0x1 ;  /* 0x0000000103037836 */ /* 0x000fca0000000000 */
[----:B---3--:R-:W-:-:S13]  /*23990*/  ISETP.GE.U32.AND P1, PT, R3, R0, PT ;  /* 0x000000000300720c */ /* 0x008fda0003f26070 */
[----:B------:R-:W-:Y:S05]  /*239a0*/  @!P1 BRA `(.L_x_541) ;  /* 0xfffffff000c09947 */ /* 0x000fea000383ffff */
[----:B------:R-:W-:Y:S05]  /*239b0*/  BSYNC B5 ;  /* 0x0000000000057941 */ /* 0x000fea0003800000 */
.L_x_515:
[----:B------:R3:W-:Y:S02]  /*239c0*/  STL.64 [R1], R4 ;  /* 0x0000000401007387 */ /* 0x0007e40000100a00 */
.L_x_514:
[----:B------:R-:W-:Y:S05]  /*239d0*/  BSYNC B6 ;  /* 0x0000000000067941 */ /* 0x000fea0003800000 */
.L_x_513:
[----:B------:R-:W-:Y:S05]  /*239e0*/  BRA `(.L_x_471) ;  /* 0x0000011800007947 */ /* 0x000fea0003800000 */
.L_x_428:
[----:B------:R-:W2:Y:S02]  /*239f0*/  LDL R4, [R1] ;  /* 0x0000000001047983 */ /* 0x000ea40000100800 */
[----:B--2---:R-:W-:-:S05]  /*23a00*/  IMAD.IADD R5, R5, 0x1, -R4 ;  /* 0x0000000105057824 */ /* 0x004fca00078e0a04 */
[----:B------:R-:W-:-:S13]  /*23a10*/  ISETP.NE.AND P1, PT, R5, -0x1, PT ;  /* 0xffffffff0500780c */ /* 0x000fda0003f25270 */
        /* <DEDUP_REMOVED lines=8> */
.L_x_560:
        /* <DEDUP_REMOVED lines=11> */
.L_x_552:
        /* <DEDUP_REMOVED lines=19> */
[----:B------:R-:W-:Y:S04]  /*23c80*/  BSSY.RECONVERGENT B7, `(.L_x_546) ;  /* 0x0000021000077945 */ /* 0x000fe80003800200 */
        /* <DEDUP_REMOVED lines=26> */
.L_x_549:
[----:B------:R-:W-:Y:S05]  /*23e30*/  BSYNC.RECONVERGENT B8 ;  /* 0x0000000000087941 */ /* 0x000fea0003800200 */
.L_x_548:
[----:B------:R-:W-:Y:S05]  /*23e40*/  BRA `(.L_x_550) ;  /* 0x0000000000087947 */ /* 0x000fea0003800000 */
.L_x_547:
[----:B------:R-:W-:-:S13]  /*23e50*/  ISETP.NE.AND P1, PT, R7, RZ, PT ;  /* 0x000000ff0700720c */ /* 0x000fda0003f25270 */
[----:B------:R-:W-:Y:S05]  /*23e60*/  @P1 BRA `(.L_x_551) ;  /* 0x0000000000081947 */ /* 0x000fea0003800000 */
.L_x_550:
[----:B------:R-:W-:Y:S02]  /*23e70*/  IMAD.MOV.U32 R10, RZ, RZ, R14 ;  /* 0x000000ffff0a7224 */ /* 0x000fe400078e000e */
[----:B------:R-:W-:-:S07]  /*23e80*/  IMAD.MOV.U32 R18, RZ, RZ, R15 ;  /* 0x000000ffff127224 */ /* 0x000fce00078e000f */
.L_x_551:
[----:B------:R-:W-:Y:S05]  /*23e90*/  BSYNC.RECONVERGENT B7 ;  /* 0x0000000000077941 */ /* 0x000fea0003800200 */
.L_x_546:
[----:B------:R-:W-:Y:S01]  /*23ea0*/  LOP3.LUT P1, RZ, R8, 0x7, RZ, 0xc0, !PT ;  /* 0x0000000708ff7812 */ /* 0x000fe2000782c0ff */
[----:B------:R-:W-:Y:S02]  /*23eb0*/  IMAD.MOV.U32 R14, RZ, RZ, R10 ;  /* 0x000000ffff0e7224 */ /* 0x000fe400078e000a */
[----:B------:R-:W-:Y:S02]  /*23ec0*/  IMAD.MOV.U32 R15, RZ, RZ, R18 ;  /* 0x000000ffff0f7224 */ /* 0x000fe400078e0012 */
[----:B------:R-:W-:-:S03]  /*23ed0*/  IMAD.MOV.U32 R7, RZ, RZ, R8 ;  /* 0x000000ffff077224 */ /* 0x000fc600078e0008 */
[----:B------:R1:W-:Y:S05]  /*23ee0*/  ATOM.E.EXCH.STRONG.GPU PT, RZ, desc[UR8][R14.64], RZ ;  /* 0x800000ff0eff798a */ /* 0x0003ea000c1ef108 */
[----:B------:R-:W-:Y:S05]  /*23ef0*/  @!P1 BRA `(.L_x_552) ;  /* 0xfffffffc00149947 */ /* 0x000fea000383ffff */
.L_x_545:
[----:B------:R-:W-:Y:S05]  /*23f00*/  BSYNC B6 ;  /* 0x0000000000067941 */ /* 0x000fea0003800000 */
.L_x_544:
[----:B------:R-:W2:Y:S01]  /*23f10*/  S2R R3, SR_CgaCtaId ;  /* 0x0000000000037919 */ /* 0x000ea20000008800 */
[----:B------:R-:W-:Y:S02]  /*23f20*/  MOV R2, 0x400 ;  /* 0x0000040000027802 */ /* 0x000fe40000000f00 */
[--C-:B-1----:R-:W-:Y:S01]  /*23f30*/  SHF.R.U32.HI R15, RZ, 0x3, R6.reuse ;  /* 0x00000003ff0f7819 */ /* 0x102fe20000011606 */
[----:B------:R-:W1:Y:S01]  /*23f40*/  S2R R19, SR_SWINHI ;  /* 0x0000000000137919 */ /* 0x000e620000002f00 */
[----:B0-----:R-:W-:Y:S01]  /*23f50*/  SHF.R.U32.HI R5, RZ, 0x10, R6 ;  /* 0x00000010ff057819 */ /* 0x001fe20000011606 */
[----:B------:R-:W-:Y:S02]  /*23f60*/  VIADD R2, R2, 0x410 ;  /* 0x0000041002027836 */ /* 0x000fe40000000000 */
[----:B------:R-:W-:Y:S01]  /*23f70*/  VIADD R17, R15, -UR15 ;  /* 0x8000000f0f117c36 */ /* 0x000fe20008000000 */
[----:B------:R-:W-:-:S04]  /*23f80*/  ISETP.NE.AND P2, PT, R5, UR14, PT ;  /* 0x0000000e05007c0c */ /* 0x000fc8000bf45270 */
[----:B------:R-:W-:Y:S02]  /*23f90*/  ISETP.NE.AND P1, PT, R6, RZ, !P2 ;  /* 0x000000ff0600720c */ /* 0x000fe40005725270 */
[----:B--2---:R-:W-:-:S04]  /*23fa0*/  LEA R2, R3, R2, 0x18 ;  /* 0x0000000203027211 */ /* 0x004fc800078ec0ff */
        /* <DEDUP_REMOVED lines=41> */
.L_x_557:
[----:B------:R-:W-:Y:S05]  /*24240*/  BSYNC.RECONVERGENT B7 ;  /* 0x0000000000077941 */ /* 0x000fea0003800200 */
.L_x_556:
[----:B------:R-:W-:Y:S05]  /*24250*/  BRA `(.L_x_558) ;  /* 0x0000000000087947 */ /* 0x000fea0003800000 */
.L_x_555:
[----:B------:R-:W-:-:S13]  /*24260*/  ISETP.NE.AND P1, PT, R6, RZ, PT ;  /* 0x000000ff0600720c */ /* 0x000fda0003f25270 */
[----:B------:R-:W-:Y:S05]  /*24270*/  @P1 BRA `(.L_x_559) ;  /* 0x0000000000081947 */ /* 0x000fea0003800000 */
.L_x_558:
[----:B------:R-:W-:Y:S02]  /*24280*/  IMAD.MOV.U32 R10, RZ, RZ, R2 ;  /* 0x000000ffff0a7224 */ /* 0x000fe400078e0002 */
[----:B0-----:R-:W-:-:S07]  /*24290*/  IMAD.MOV.U32 R15, RZ, RZ, R3 ;  /* 0x000000ffff0f7224 */ /* 0x001fce00078e0003 */
.L_x_559:
[----:B------:R-:W-:Y:S05]  /*242a0*/  BSYNC.RECONVERGENT B6 ;  /* 0x0000000000067941 */ /* 0x000fea0003800200 */
.L_x_554:
        /* <DEDUP_REMOVED lines=8> */
.L_x_543:
        /* <DEDUP_REMOVED lines=21> */
[----:B------:R0:W-:Y:S04]  /*24480*/  @P1 STL [R1+0x4], R0 ;  /* 0x0000040001001387 */ /* 0x0001e80000100800 */
[----:B------:R0:W-:Y:S04]  /*24490*/  @P1 STL.64 [R11+0x10], R6 ;  /* 0x000010060b001387 */ /* 0x0001e80000100a00 */
[----:B------:R0:W-:Y:S04]  /*244a0*/  @!P1 STL [R1], R2 ;  /* 0x0000000201009387 */ /* 0x0001e80000100800 */
[----:B------:R0:W-:Y:S02]  /*244b0*/  @!P1 STL.64 [R3+0x8], R6 ;  /* 0x0000080603009387 */ /* 0x0001e40000100a00 */
.L_x_553:
[----:B------:R-:W-:Y:S05]  /*244c0*/  BSYNC B5 ;  /* 0x0000000000057941 */ /* 0x000fea0003800000 */
.L_x_542:
[----:B------:R-:W-:Y:S05]  /*244d0*/  BRA `(.L_x_471) ;  /* 0x0000010c00447947 */ /* 0x000fea0003800000 */
.L_x_427:
[----:B------:R-:W-:-:S13]  /*244e0*/  ISETP.NE.AND P1, PT, R6, 0x2, PT ;  /* 0x000000020600780c */ /* 0x000fda0003f25270 */
[----:B------:R-:W-:Y:S05]  /*244f0*/  @!P1 BRA `(.L_x_471) ;  /* 0x0000010c003c9947 */ /* 0x000fea0003800000 */
        /* <DEDUP_REMOVED lines=39> */
.L_x_562:
[----:B------:R-:W-:Y:S05]  /*24770*/  BSYNC.RECONVERGENT B5 ;  /* 0x0000000000057941 */ /* 0x000fea0003800200 */
.L_x_561:
[----:B-----5:R-:W-:Y:S01]  /*24780*/  SEL R10, R8, R6, !P2 ;  /* 0x00000006080a7207 */ /* 0x020fe20005000000 */
[----:B------:R-:W-:Y:S01]  /*24790*/  BSSY B5, `(.L_x_563) ;  /* 0x00000ad000057945 */ /* 0x000fe20003800000 */
[----:B------:R-:W-:Y:S01]  /*247a0*/  IMAD.MOV.U32 R2, RZ, RZ, R14 ;  /* 0x000000ffff027224 */ /* 0x000fe200078e000e */
[----:B------:R-:W-:Y:S02]  /*247b0*/  SEL R21, R6, R8, !P2 ;  /* 0x0000000806157207 */ /* 0x000fe40005000000 */
[----:B------:R-:W-:-:S13]  /*247c0*/  LOP3.LUT P1, RZ, R10, 0x7, RZ, 0xc0, !PT ;  /* 0x000000070aff7812 */ /* 0x000fda000782c0ff */
[----:B------:R-:W-:Y:S05]  /*247d0*/  @P1 BRA `(.L_x_564) ;  /* 0x0000000800301947 */ /* 0x000fea0003800000 */
.L_x_581:
        /* <DEDUP_REMOVED lines=11> */
.L_x_573:
        /* <DEDUP_REMOVED lines=49> */
.L_x_570:
[----:B------:R-:W-:Y:S05]  /*24ba0*/  BSYNC.RECONVERGENT B8 ;  /* 0x0000000000087941 */ /* 0x000fea0003800200 */
.L_x_569:
[----:B------:R-:W-:Y:S05]  /*24bb0*/  BRA `(.L_x_571) ;  /* 0x0000000000047947 */ /* 0x000fea0003800000 */
.L_x_568:
[----:B------:R-:W-:Y:S05]  /*24bc0*/  @P3 BRA `(.L_x_572) ;  /* 0x0000000000083947 */ /* 0x000fea0003800000 */
.L_x_571:
[----:B------:R-:W-:Y:S02]  /*24bd0*/  IMAD.MOV.U32 R18, RZ, RZ, R16 ;  /* 0x000000ffff127224 */ /* 0x000fe400078e0010 */
[----:B------:R-:W-:-:S07]  /*24be0*/  IMAD.MOV.U32 R19, RZ, RZ, R17 ;  /* 0x000000ffff137224 */ /* 0x000fce00078e0011 */
.L_x_572:
[----:B------:R-:W-:Y:S05]  /*24bf0*/  BSYNC.RECONVERGENT B7 ;  /* 0x0000000000077941 */ /* 0x000fea0003800200 */
.L_x_567:
[----:B------:R-:W-:Y:S01]  /*24c00*/  LOP3.LUT P1, RZ, R4, 0x7, RZ, 0xc0, !PT ;  /* 0x0000000704ff7812 */ /* 0x000fe2000782c0ff */
[----:B------:R-:W-:Y:S02]  /*24c10*/  IMAD.MOV.U32 R16, RZ, RZ, R18 ;  /* 0x000000ffff107224 */ /* 0x000fe400078e0012 */
[----:B------:R-:W-:Y:S02]  /*24c20*/  IMAD.MOV.U32 R17, RZ, RZ, R19 ;  /* 0x000000ffff117224 */ /* 0x000fe400078e0013 */
[----:B0-----:R-:W-:-:S03]  /*24c30*/  IMAD.MOV.U32 R21, RZ, RZ, R4 ;  /* 0x000000ffff157224 */ /* 0x001fc600078e0004 */
[----:B------:R1:W-:Y:S05]  /*24c40*/  ATOM.E.EXCH.STRONG.GPU PT, RZ, desc[UR8][R16.64], RZ ;  /* 0x800000ff10ff798a */ /* 0x0003ea000c1ef108 */
[----:B------:R-:W-:Y:S05]  /*24c50*/  @!P1 BRA `(.L_x_573) ;  /* 0xfffffffc000c9947 */ /* 0x000fea000383ffff */
.L_x_566:
[----:B------:R-:W-:Y:S05]  /*24c60*/  BSYNC B6 ;  /* 0x0000000000067941 */ /* 0x000fea0003800000 */
.L_x_565:
        /* <DEDUP_REMOVED lines=53> */
.L_x_578:
[----:B------:R-:W-:Y:S05]  /*24fc0*/  BSYNC.RECONVERGENT B7 ;  /* 0x0000000000077941 */ /* 0x000fea0003800200 */
.L_x_577:
[----:B------:R-:W-:Y:S05]  /*24fd0*/  BRA `(.L_x_579) ;  /* 0x0000000000047947 */ /* 0x000fea0003800000 */
.L_x_576:
[----:B------:R-:W-:Y:S05]  /*24fe0*/  @P3 BRA `(.L_x_580) ;  /* 0x0000000000083947 */ /* 0x000fea0003800000 */
.L_x_579:
[----:B------:R-:W-:Y:S02]  /*24ff0*/  IMAD.MOV.U32 R10, RZ, RZ, R14 ;  /* 0x000000ffff0a7224 */ /* 0x000fe400078e000e */
[----:B------:R-:W-:-:S07]  /*25000*/  IMAD.MOV.U32 R17, RZ, RZ, R15 ;  /* 0x000000ffff117224 */ /* 0x000fce00078e000f */
.L_x_580:
[----:B------:R-:W-:Y:S05]  /*25010*/  BSYNC.RECONVERGENT B6 ;  /* 0x0000000000067941 */ /* 0x000fea0003800200 */
.L_x_575:
        /* <DEDUP_REMOVED lines=8> */
.L_x_564:
        /* <DEDUP_REMOVED lines=28> */
.L_x_574:
[----:B------:R-:W-:Y:S05]  /*25260*/  BSYNC B5 ;  /* 0x0000000000057941 */ /* 0x000fea0003800000 */
.L_x_563:
[----:B------:R-:W-:Y:S01]  /*25270*/  ISETP.NE.AND P2, PT, R3, RZ, PT ;  /* 0x000000ff0300720c */ /* 0x000fe20003f45270 */
[----:B------:R-:W-:Y:S03]  /*25280*/  BSSY B5, `(.L_x_582) ;  /* 0x00000ab000057945 */ /* 0x000fe60003800000 */
[----:B------:R-:W-:Y:S02]  /*25290*/  SEL R6, R8, R7, !P2 ;  /* 0x0000000708067207 */ /* 0x000fe40005000000 */
[----:B------:R-:W-:Y:S02]  /*252a0*/  SEL R7, R7, R8, !P2 ;  /* 0x0000000807077207 */ /* 0x000fe40005000000 */
[----:B------:R-:W-:-:S13]  /*252b0*/  LOP3.LUT P1, RZ, R6, 0x7, RZ, 0xc0, !PT ;  /* 0x0000000706ff7812 */ /* 0x000fda000782c0ff */
[----:B------:R-:W-:Y:S05]  /*252c0*/  @P1 BRA `(.L_x_583) ;  /* 0x00000008002c1947 */ /* 0x000fea0003800000 */
.L_x_600:
        /* <DEDUP_REMOVED lines=11> */
.L_x_592:
        /* <DEDUP_REMOVED lines=47> */
.L_x_589:
[----:B------:R-:W-:Y:S05]  /*25670*/  BSYNC.RECONVERGENT B8 ;  /* 0x0000000000087941 */ /* 0x000fea0003800200 */
.L_x_588:
[----:B------:R-:W-:Y:S05]  /*25680*/  BRA `(.L_x_590) ;  /* 0x0000000000087947 */ /* 0x000fea0003800000 */
.L_x_587:
[----:B------:R-:W-:-:S13]  /*25690*/  ISETP.NE.AND P1, PT, R7, RZ, PT ;  /* 0x000000ff0700720c */ /* 0x000fda0003f25270 */
[----:B------:R-:W-:Y:S05]  /*256a0*/  @P1 BRA `(.L_x_591) ;  /* 0x0000000000081947 */ /* 0x000fea0003800000 */
.L_x_590:
[----:B------:R-:W-:Y:S02]  /*256b0*/  IMAD.MOV.U32 R4, RZ, RZ, R14 ;  /* 0x000000ffff047224 */ /* 0x000fe400078e000e */
[----:B0-----:R-:W-:-:S07]  /*256c0*/  IMAD.MOV.U32 R17, RZ, RZ, R15 ;  /* 0x000000ffff117224 */ /* 0x001fce00078e000f */
.L_x_591:
[----:B------:R-:W-:Y:S05]  /*256d0*/  BSYNC.RECONVERGENT B7 ;  /* 0x0000000000077941 */ /* 0x000fea0003800200 */
.L_x_586:
[----:B------:R-:W-:Y:S01]  /*256e0*/  LOP3.LUT P1, RZ, R3, 0x7, RZ, 0xc0, !PT ;  /* 0x0000000703ff7812 */ /* 0x000fe2000782c0ff */
[----:B------:R-:W-:Y:S02]  /*256f0*/  IMAD.MOV.U32 R14, RZ, RZ, R4 ;  /* 0x000000ffff0e7224 */ /* 0x000fe400078e0004 */
[----:B------:R-:W-:Y:S02]  /*25700*/  IMAD.MOV.U32 R15, RZ, RZ, R17 ;  /* 0x000000ffff0f7224 */ /* 0x000fe400078e0011 */
[----:B------:R-:W-:-:S03]  /*25710*/  IMAD.MOV.U32 R7, RZ, RZ, R3 ;  /* 0x000000ffff077224 */ /* 0x000fc600078e0003 */
[----:B------:R1:W-:Y:S05]  /*25720*/  ATOM.E.EXCH.STRONG.GPU PT, RZ, desc[UR8][R14.64], RZ ;  /* 0x800000ff0eff798a */ /* 0x0003ea000c1ef108 */
[----:B------:R-:W-:Y:S05]  /*25730*/  @!P1 BRA `(.L_x_592) ;  /* 0xfffffffc00109947 */ /* 0x000fea000383ffff */
.L_x_585:
[----:B------:R-:W-:Y:S05]  /*25740*/  BSYNC B6 ;  /* 0x0000000000067941 */ /* 0x000fea0003800000 */
.L_x_584:
        /* <DEDUP_REMOVED lines=52> */
.L_x_597:
[----:B------:R-:W-:Y:S05]  /*25a90*/  BSYNC.RECONVERGENT B7 ;  /* 0x0000000000077941 */ /* 0x000fea0003800200 */
.L_x_596:
[----:B------:R-:W-:Y:S05]  /*25aa0*/  BRA `(.L_x_598) ;  /* 0x0000000000087947 */ /* 0x000fea0003800000 */
.L_x_595:
[----:B------:R-:W-:-:S13]  /*25ab0*/  ISETP.NE.AND P1, PT, R6, RZ, PT ;  /* 0x000000ff0600720c */ /* 0x000fda0003f25270 */
[----:B------:R-:W-:Y:S05]  /*25ac0*/  @P1 BRA `(.L_x_599) ;  /* 0x0000000000081947 */ /* 0x000fea0003800000 */
.L_x_598:
[----:B------:R-:W-:Y:S02]  /*25ad0*/  IMAD.MOV.U32 R3, RZ, RZ, R10 ;  /* 0x000000ffff037224 */ /* 0x000fe400078e000a */
[----:B------:R-:W-:-:S07]  /*25ae0*/  IMAD.MOV.U32 R8, RZ, RZ, R11 ;  /* 0x000000ffff087224 */ /* 0x000fce00078e000b */
.L_x_599:
[----:B------:R-:W-:Y:S05]  /*25af0*/  BSYNC.RECONVERGENT B6 ;  /* 0x0000000000067941 */ /* 0x000fea0003800200 */
.L_x_594:
        /* <DEDUP_REMOVED lines=8> */
.L_x_583:
        /* <DEDUP_REMOVED lines=27> */
.L_x_593:
[----:B------:R-:W-:Y:S05]  /*25d30*/  BSYNC B5 ;  /* 0x0000000000057941 */ /* 0x000fea0003800000 */
.L_x_582:
[----:B------:R-:W-:Y:S05]  /*25d40*/  BRA `(.L_x_471) ;  /* 0x000000f400287947 */ /* 0x000fea0003800000 */
.L_x_426:
[----:B------:R-:W-:-:S13]  /*25d50*/  ISETP.GT.AND P1, PT, R6, 0x5, PT ;  /* 0x000000050600780c */ /* 0x000fda0003f24270 */
[----:B------:R-:W-:Y:S05]  /*25d60*/  @P1 BRA `(.L_x_601) ;  /* 0x0000008c00fc1947 */ /* 0x000fea0003800000 */
[----:B------:R-:W-:-:S13]  /*25d70*/  ISETP.NE.AND P1, PT, R6, 0x4, PT ;  /* 0x000000040600780c */ /* 0x000fda0003f25270 */
[----:B------:R-:W-:Y:S05]  /*25d80*/  @!P1 BRA `(.L_x_602) ;  /* 0x0000007000949947 */ /* 0x000fea0003800000 */
[----:B------:R-:W2:Y:S01]  /*25d90*/  LDL R17, [R1+0x110] ;  /* 0x0001100001117983 */ /* 0x000ea20000100800 */
[----:B------:R-:W0:Y:S01]  /*25da0*/  S2R R7, SR_CgaCtaId ;  /* 0x0000000000077919 */ /* 0x000e220000008800 */
[----:B------:R-:W-:Y:S02]  /*25db0*/  MOV R6, 0x400 ;  /* 0x0000040000067802 */ /* 0x000fe40000000f00 */
[----:B------:R1:W5:Y:S01]  /*25dc0*/  LDL R4, [R1] ;  /* 0x0000000001047983 */ /* 0x0003620000100800 */
[----:B------:R-:W-:Y:S02]  /*25dd0*/  BSSY.RECONVERGENT B5, `(.L_x_603) ;  /* 0x00001c1000057945 */ /* 0x000fe40003800200 */
[----:B------:R-:W-:-:S05]  /*25de0*/  VIADD R16, R6, 0x410 ;  /* 0x0000041006107836 */ /* 0x000fca0000000000 */
[----:B0-----:R-:W-:Y:S01]  /*25df0*/  LEA R16, R7, R16, 0x18 ;  /* 0x0000001007107211 */ /* 0x001fe200078ec0ff */
[C---:B--2---:R-:W-:Y:S02]  /*25e00*/  VIADD R24, R17.reuse, 0x100 ;  /* 0x0000010011187836 */ /* 0x044fe40000000000 */
[C---:B------:R-:W-:Y:S02]  /*25e10*/  VIADD R25, R17.reuse, 0x200 ;  /* 0x0000020011197836 */ /* 0x040fe40000000000 */
[C---:B------:R-:W-:Y:S01]  /*25e20*/  IMAD.SHL.U32 R6, R24.reuse, 0x8, RZ ;  /* 0x0000000818067824 */ /* 0x040fe200078e00ff */
[----:B------:R-:W-:Y:S01]  /*25e30*/  LOP3.LUT R24, R24, 0x1fff, RZ, 0xc0, !PT ;  /* 0x00001fff18187812 */ /* 0x000fe200078ec0ff */
[C---:B------:R-:W-:Y:S02]  /*25e40*/  IMAD R20, R17.reuse, 0x8, R16 ;  /* 0x0000000811147824 */ /* 0x040fe400078e0210 */
[----:B------:R-:W-:Y:S01]  /*25e50*/  VIADD R26, R17, 0x300 ;  /* 0x00000300111a7836 */ /* 0x000fe20000000000 */
[----:B------:R-:W-:Y:S01]  /*25e60*/  LOP3.LUT R7, R6, 0xfff8, RZ, 0xc0, !PT ;  /* 0x0000fff806077812 */ /* 0x000fe200078ec0ff */
[C---:B------:R-:W-:Y:S01]  /*25e70*/  IMAD.SHL.U32 R6, R25.reuse, 0x8, RZ ;  /* 0x0000000819067824 */ /* 0x040fe200078e00ff */
[----:B------:R-:W-:Y:S01]  /*25e80*/  LOP3.LUT R25, R25, 0x1fff, RZ, 0xc0, !PT ;  /* 0x00001fff19197812 */ /* 0x000fe200078ec0ff */
[----:B------:R-:W0:Y:S01]  /*25e90*/  LDS.64 R20, [R20] ;  /* 0x0000000014147984 */ /* 0x000e220000000a00 */
[C---:B------:R-:W-:Y:S01]  /*25ea0*/  IMAD.SHL.U32 R10, R26.reuse, 0x8, RZ ;  /* 0x000000081a0a7824 */ /* 0x040fe200078e00ff */
[----:B------:R-:W-:Y:S01]  /*25eb0*/  LOP3.LUT R26, R26, 0x1fff, RZ, 0xc0, !PT ;  /* 0x00001fff1a1a7812 */ /* 0x000fe200078ec0ff */
[----:B------:R-:W-:Y:S01]  /*25ec0*/  IMAD.IADD R18, R16, 0x1, R7 ;  /* 0x0000000110127824 */ /* 0x000fe200078e0207 */
[----:B------:R-:W-:-:S02]  /*25ed0*/  LOP3.LUT R7, R6, 0xfff8, RZ, 0xc0, !PT ;  /* 0x0000fff806077812 */ /* 0x000fc400078ec0ff */
[----:B------:R-:W-:Y:S02]  /*25ee0*/  LOP3.LUT R15, R10, 0xfff8, RZ, 0xc0, !PT ;  /* 0x0000fff80a0f7812 */ /* 0x000fe400078ec0ff */
[----:B------:R-:W-:Y:S01]  /*25ef0*/  LOP3.LUT R10, R17, 0x1fff, RZ, 0xc0, !PT ;  /* 0x00001fff110a7812 */ /* 0x000fe200078ec0ff */
[----:B------:R-:W2:Y:S01]  /*25f00*/  LDS.64 R18, [R18] ;  /* 0x0000000012127984 */ /* 0x000ea20000000a00 */
[C---:B------:R-:W-:Y:S02]  /*25f10*/  IMAD.IADD R7, R16.reuse, 0x1, R7 ;  /* 0x0000000110077824 */ /* 0x040fe400078e0207 */
[----:B------:R-:W-:-:S04]  /*25f20*/  IMAD.IADD R15, R16, 0x1, R15 ;  /* 0x00000001100f7824 */ /* 0x000fc800078e020f */
[----:B------:R-:W3:Y:S04]  /*25f30*/  LDS.64 R6, [R7] ;  /* 0x0000000007067984 */ /* 0x000ee80000000a00 */
[----:B------:R-:W4:Y:S01]  /*25f40*/  LDS.64 R14, [R15] ;  /* 0x000000000f0e7984 */ /* 0x000f220000000a00 */
[----:B0-----:R-:W-:-:S04]  /*25f50*/  ISETP.NE.U32.AND P1, PT, R20, RZ, PT ;  /* 0x000000ff1400720c */ /* 0x001fc80003f25070 */
[----:B------:R-:W-:-:S04]  /*25f60*/  ISETP.NE.AND.EX P1, PT, R21, RZ, PT, P1 ;  /* 0x000000ff1500720c */ /* 0x000fc80003f25310 */
[----:B------:R-:W-:Y:S02]  /*25f70*/  ISETP.EQ.OR P1, PT, R17, RZ, P1 ;  /* 0x000000ff1100720c */ /* 0x000fe40000f22670 */
[----:B--2---:R-:W-:-:S04]  /*25f80*/  ISETP.NE.U32.AND P2, PT, R18, RZ, PT ;  /* 0x000000ff1200720c */ /* 0x004fc80003f45070 */
[----:B------:R-:W-:Y:S02]  /*25f90*/  ISETP.NE.AND.EX P2, PT, R19, RZ, PT, P2 ;  /* 0x000000ff1300720c */ /* 0x000fe40003f45320 */
[----:B---3--:R-:W-:Y:S01]  /*25fa0*/  ISETP.NE.U32.AND P3, PT, R6, RZ, PT ;  /* 0x000000ff0600720c */ /* 0x008fe20003f65070 */
[----:B------:R-:W-:Y:S01]  /*25fb0*/  IMAD.MOV.U32 R6, RZ, RZ, RZ ;  /* 0x000000ffff067224 */ /* 0x000fe200078e00ff */
[----:B------:R-:W-:Y:S02]  /*25fc0*/  ISETP.EQ.OR P2, PT, R10, 0x1f00, P2 ;  /* 0x00001f000a00780c */ /* 0x000fe40001742670 */
[----:B------:R-:W-:Y:S01]  /*25fd0*/  ISETP.NE.AND.EX P3, PT, R7, RZ, PT, P3 ;  /* 0x000000ff0700720c */ /* 0x000fe20003f65330 */
[----:B------:R-:W-:Y:S01]  /*25fe0*/  @!P1 IMAD.MOV.U32 R6, RZ, RZ, 0x1 ;  /* 0x00000001ff069424 */ /* 0x000fe200078e00ff */
[----:B----4-:R-:W-:Y:S01]  /*25ff0*/  ISETP.NE.U32.AND P4, PT, R14, RZ, PT ;  /* 0x000000ff0e00720c */ /* 0x010fe20003f85070 */
[----:B------:R-:W-:Y:S01]  /*26000*/  @!P1 VIADD R14, R17, UR15 ;  /* 0x0000000f110e9c36 */ /* 0x000fe20008000000 */
[----:B------:R-:W-:-:S02]  /*26010*/  ISETP.EQ.OR P3, PT, R10, 0x1e00, P3 ;  /* 0x00001e000a00780c */ /* 0x000fc40001f62670 */
[----:B------:R-:W-:Y:S02]  /*26020*/  ISETP.NE.AND.EX P4, PT, R15, RZ, PT, P4 ;  /* 0x000000ff0f00720c */ /* 0x000fe40003f85340 */
[----:B------:R1:W-:Y:S01]  /*26030*/  @!P1 STL [R1+0x118], R14 ;  /* 0x0001180e01009387 */ /* 0x0003e20000100800 */
[----:B------:R-:W-:Y:S02]  /*26040*/  PLOP3.LUT P1, PT, PT, PT, PT, 0x8, 0x80 ;  /* 0x000000000080781c */ /* 0x000fe40003f2e170 */
[C---:B------:R-:W-:Y:S01]  /*26050*/  @!P2 VIADD R7, R6.reuse, 0x1 ;  /* 0x000000010607a836 */ /* 0x040fe20000000000 */
[----:B------:R-:W-:Y:S01]  /*26060*/  @!P2 LEA R15, R6, UR7, 0x2 ;  /* 0x00000007060fac11 */ /* 0x000fe2000f8e10ff */
[----:B------:R-:W-:Y:S01]  /*26070*/  @!P2 VIADD R24, R24, UR15 ;  /* 0x0000000f1818ac36 */ /* 0x000fe20008000000 */
[----:B------:R-:W-:Y:S01]  /*26080*/  ISETP.EQ.OR P4, PT, R10, 0x1d00, P4 ;  /* 0x00001d000a00780c */ /* 0x000fe20002782670 */
[----:B------:R-:W-:Y:S02]  /*26090*/  @!P2 IMAD.MOV.U32 R6, RZ, RZ, R7 ;  /* 0x000000ffff06a224 */ /* 0x000fe400078e0007 */
[----:B------:R-:W-:Y:S01]  /*260a0*/  @!P3 VIADD R25, R25, UR15 ;  /* 0x0000000f1919bc36 */ /* 0x000fe20008000000 */
[----:B------:R1:W-:Y:S01]  /*260b0*/  @!P2 STL [R15+0x118], R24 ;  /* 0x000118180f00a387 */ /* 0x0003e20000100800 */
[C---:B------:R-:W-:Y:S01]  /*260c0*/  @!P3 VIADD R7, R6.reuse, 0x1 ;  /* 0x000000010607b836 */ /* 0x040fe20000000000 */
[----:B------:R-:W-:-:S03]  /*260d0*/  @!P3 LEA R18, R6, UR7, 0x2 ;  /* 0x000000070612bc11 */ /* 0x000fc6000f8e10ff */
[----:B------:R-:W-:Y:S02]  /*260e0*/  @!P3 IMAD.MOV.U32 R6, RZ, RZ, R7 ;  /* 0x000000ffff06b224 */ /* 0x000fe400078e0007 */
[----:B------:R1:W-:Y:S02]  /*260f0*/  @!P3 STL [R18+0x118], R25 ;  /* 0x000118191200b387 */ /* 0x0003e40000100800 */
[----:B------:R-:W-:Y:S01]  /*26100*/  @!P4 VIADD R26, R26, UR15 ;  /* 0x0000000f1a1acc36 */ /* 0x000fe20008000000 */
[C---:B------:R-:W-:Y:S01]  /*26110*/  @!P4 LEA R19, R6.reuse, UR7, 0x2 ;  /* 0x000000070613cc11 */ /* 0x040fe2000f8e10ff */
[----:B------:R-:W-:-:S04]  /*26120*/  @!P4 VIADD R7, R6, 0x1 ;  /* 0x000000010607c836 */ /* 0x000fc80000000000 */
[----:B------:R1:W-:Y:S01]  /*26130*/  @!P4 STL [R19+0x118], R26 ;  /* 0x0001181a1300c387 */ /* 0x0003e20000100800 */
[----:B------:R-:W-:Y:S02]  /*26140*/  @!P4 IMAD.MOV.U32 R6, RZ, RZ, R7 ;  /* 0x000000ffff06c224 */ /* 0x000fe400078e0007 */
[----:B------:R-:W-:-:S03]  /*26150*/  VIADD R7, R17, 0x400 ;  /* 0x0000040011077836 */ /* 0x000fc60000000000 */
[----:B------:R-:W-:Y:S02]  /*26160*/  ISETP.GT.U32.AND P2, PT, R6, 0x3, PT ;  /* 0x000000030600780c */ /* 0x000fe40003f44070 */
[----:B------:R-:W-:-:S11]  /*26170*/  LOP3.LUT R7, R7, 0x1fff, RZ, 0xc0, !PT ;  /* 0x00001fff07077812 */ /* 0x000fd600078ec0ff */
[----:B-1----:R-:W-:Y:S05]  /*26180*/  @P2 BRA `(.L_x_604) ;  /* 0x0000001800142947 */ /* 0x002fea0003800000 */
        /* <DEDUP_REMOVED lines=379> */
[----:B------:R-:W0:Y:S02]  /*27940*/  LDS.64 R14, [R14] ;  /* 0x000000000e0e7984 */ /* 0x000e240000000a00 */
[----:B0-----:R-:W-:-:S04]  /*27950*/  ISETP.NE.U32.AND P1, PT, R14, RZ, PT ;  /* 0x000000ff0e00720c */ /* 0x001fc80003f25070 */
[----:B------:R-:W-:-:S04]  /*27960*/  ISETP.NE.AND.EX P1, PT, R15, RZ, PT, P1 ;  /* 0x000000ff0f00720c */ /* 0x000fc80003f25310 */
[----:B------:R-:W-:Y:S02]  /*27970*/  ISETP.EQ.OR P2, PT, R10, 0x100, P1 ;  /* 0x000001000a00780c */ /* 0x000fe40000f42670 */
[----:B------:R-:W-:-:S11]  /*27980*/  PLOP3.LUT P1, PT, PT, PT, PT, 0x80, 0x8 ;  /* 0x000000000008781c */ /* 0x000fd60003f2f070 */
[----:B------:R-:W-:Y:S01]  /*27990*/  @!P2 VIADD R15, R7, UR15 ;  /* 0x0000000f070fac36 */ /* 0x000fe20008000000 */
[----:B------:R-:W-:Y:S01]  /*279a0*/  @!P2 LEA R6, R6, UR7, 0x2 ;  /* 0x000000070606ac11 */ /* 0x000fe2000f8e10ff */
[--C-:B------:R-:W-:Y:S02]  /*279b0*/  IMAD.MOV.U32 R7, RZ, RZ, R10.reuse ;  /* 0x000000ffff077224 */ /* 0x100fe400078e000a */
[----:B------:R-:W-:Y:S02]  /*279c0*/  @!P2 IMAD.MOV.U32 R7, RZ, RZ, R10 ;  /* 0x000000ffff07a224 */ /* 0x000fe400078e000a */
[----:B------:R0:W-:Y:S05]  /*279d0*/  @!P2 STL [R6+0x118], R15 ;  /* 0x0001180f0600a387 */ /* 0x0001ea0000100800 */
.L_x_604:
[----:B------:R-:W-:Y:S05]  /*279e0*/  BSYNC.RECONVERGENT B5 ;  /* 0x0000000000057941 */ /* 0x000fea0003800200 */
.L_x_603:
[----:B------:R-:W2:Y:S01]  /*279f0*/  LDL R19, [R1+0x114] ;  /* 0x0001140001137983 */ /* 0x000ea20000100800 */
[----:B------:R-:W-:Y:S03]  /*27a00*/  BSSY.RECONVERGENT B5, `(.L_x_605) ;  /* 0x00001a0000057945 */ /* 0x000fe60003800200 */
[----:B------:R-:W-:Y:S01]  /*27a10*/  STL [R1+0x110], R7 ;  /* 0x0001100701007387 */ /* 0x000fe20000100800 */
[C---:B--2---:R-:W-:Y:S02]  /*27a20*/  VIADD R14, R19.reuse, 0x100 ;  /* 0x00000100130e7836 */ /* 0x044fe40000000000 */
[C---:B------:R-:W-:Y:S02]  /*27a30*/  IMAD R10, R19.reuse, 0x4, R16 ;  /* 0x00000004130a7824 */ /* 0x040fe400078e0210 */
[C---:B0-----:R-:W-:Y:S01]  /*27a40*/  IMAD.SHL.U32 R6, R14.reuse, 0x4, RZ ;  /* 0x000000040e067824 */ /* 0x041fe200078e00ff */
        /* <DEDUP_REMOVED lines=12> */
[----:B------:R-:W2:Y:S01]  /*27b10*/  LDS R20, [R20+0x10000] ;  /* 0x0100000014147984 */ /* 0x000ea20000000800 */
[----:B------:R-:W-:-:S05]  /*27b20*/  LOP3.LUT R17, R17, 0x7ffc, RZ, 0xc0, !PT ;  /* 0x00007ffc11117812 */ /* 0x000fca00078ec0ff */
[----:B------:R-:W-:Y:S01]  /*27b30*/  IMAD.IADD R21, R16, 0x1, R17 ;  /* 0x0000000110157824 */ /* 0x000fe200078e0211 */
[----:B------:R-:W-:-:S05]  /*27b40*/  LOP3.LUT R17, R19, 0x1fff, RZ, 0xc0, !PT ;  /* 0x00001fff13117812 */ /* 0x000fca00078ec0ff */
[----:B------:R-:W3:Y:S01]  /*27b50*/  LDS R21, [R21+0x10000] ;  /* 0x0100000015157984 */ /* 0x000ee20000000800 */
[----:B0-----:R-:W-:Y:S01]  /*27b60*/  ISETP.NE.AND P2, PT, R10, RZ, PT ;  /* 0x000000ff0a00720c */ /* 0x001fe20003f45270 */
[----:B------:R-:W-:-:S03]  /*27b70*/  IMAD.MOV.U32 R10, RZ, RZ, RZ ;  /* 0x000000ffff0a7224 */ /* 0x000fc600078e00ff */
[----:B------:R-:W-:Y:S02]  /*27b80*/  ISETP.EQ.OR P2, PT, R19, RZ, P2 ;  /* 0x000000ff1300720c */ /* 0x000fe40001742670 */
[----:B-1----:R-:W-:-:S11]  /*27b90*/  ISETP.NE.AND P3, PT, R15, RZ, PT ;  /* 0x000000ff0f00720c */ /* 0x002fd60003f65270 */
[----:B------:R-:W-:Y:S01]  /*27ba0*/  @!P2 IMAD.MOV.U32 R10, RZ, RZ, 0x1 ;  /* 0x00000001ff0aa424 */ /* 0x000fe200078e00ff */
[----:B------:R-:W-:Y:S02]  /*27bb0*/  ISETP.EQ.OR P3, PT, R17, 0x1f00, P3 ;  /* 0x00001f001100780c */ /* 0x000fe40001f62670 */
[----:B--2---:R-:W-:-:S04]  /*27bc0*/  ISETP.NE.AND P4, PT, R20, RZ, PT ;  /* 0x000000ff1400720c */ /* 0x004fc80003f85270 */
[----:B------:R-:W-:-:S07]  /*27bd0*/  ISETP.EQ.OR P4, PT, R17, 0x1e00, P4 ;  /* 0x00001e001100780c */ /* 0x000fce0002782670 */
[C---:B------:R-:W-:Y:S01]  /*27be0*/  @!P3 VIADD R15, R10.reuse, 0x1 ;  /* 0x000000010a0fb836 */ /* 0x040fe20000000000 */
[----:B------:R-:W-:Y:S01]  /*27bf0*/  @!P3 LEA R20, R10, UR7, 0x2 ;  /* 0x000000070a14bc11 */ /* 0x000fe2000f8e10ff */
[----:B------:R-:W-:Y:S01]  /*27c00*/  @!P3 VIADD R25, R14, UR15 ;  /* 0x0000000f0e19bc36 */ /* 0x000fe20008000000 */
[----:B---3--:R-:W-:Y:S01]  /*27c10*/  ISETP.NE.AND P5, PT, R21, RZ, PT ;  /* 0x000000ff1500720c */ /* 0x008fe20003fa5270 */
[----:B------:R-:W-:-:S03]  /*27c20*/  @!P3 IMAD.MOV.U32 R10, RZ, RZ, R15 ;  /* 0x000000ffff0ab224 */ /* 0x000fc600078e000f */
        /* <DEDUP_REMOVED lines=381> */
.L_x_606:
[----:B------:R-:W-:Y:S05]  /*29400*/  BSYNC.RECONVERGENT B5 ;  /* 0x0000000000057941 */ /* 0x000fea0003800200 */
.L_x_605:
[----:B-----5:R-:W-:Y:S01]  /*29410*/  IADD3 R4, PT, PT, R5, 0x1, -R4 ;  /* 0x0000000105047810 */ /* 0x020fe20007ffe804 */
[----:B------:R1:W-:Y:S03]  /*29420*/  STL [R1+0x114], R15 ;  /* 0x0001140f01007387 */ /* 0x0003e60000100800 */
[----:B------:R-:W-:-:S04]  /*29430*/  ISETP.LT.U32.OR P1, PT, R4, 0x4, P1 ;  /* 0x000000040400780c */ /* 0x000fc80000f21470 */
[----:B------:R-:W-:-:S13]  /*29440*/  PLOP3.LUT P1, PT, P1, P2, PT, 0xf8, 0x8f ;  /* 0x00000000008f781c */ /* 0x000fda0000f25f70 */
[----:B------:R-:W-:Y:S05]  /*29450*/  @P1 BREAK B2 ;  /* 0x0000000000021942 */ /* 0x000fea0003800000 */
[----:B-1----:R-:W-:Y:S05]  /*29460*/  @P1 BRA `(.L_x_430) ;  /* 0x000000bc00741947 */ /* 0x002fea0003800000 */
[----:B------:R-:W1:Y:S01]  /*29470*/  S2R R19, SR_SWINHI ;  /* 0x0000000000137919 */ /* 0x000e620000002f00 */
[----:B0-----:R-:W0:Y:S01]  /*29480*/  LDC.64 R6, c[0x0][0x380] ;  /* 0x0000e000ff067b82 */ /* 0x001e220000000a00 */
[----:B------:R-:W-:Y:S02]  /*29490*/  SHF.R.U32.HI R4, RZ, 0x10, R8 ;  /* 0x00000010ff047819 */ /* 0x000fe40000011608 */
[----:B------:R-:W-:Y:S02]  /*294a0*/  LEA.HI R15, R8, -UR15, RZ, 0x1d ;  /* 0x8000000f080f7c11 */ /* 0x000fe4000f8fe8ff */
[----:B------:R-:W-:Y:S02]  /*294b0*/  ISETP.NE.AND P2, PT, R4, UR14, PT ;  /* 0x0000000e04007c0c */ /* 0x000fe4000bf45270 */
[----:B------:R-:W-:Y:S02]  /*294c0*/  MOV R16, R16 ;  /* 0x0000001000107202 */ /* 0x000fe40000000f00 */
[----:B-1----:R-:W-:-:S02]  /*294d0*/  MOV R17, R19 ;  /* 0x0000001300117202 */ /* 0x002fc40000000f00 */
[----:B------:R-:W-:Y:S01]  /*294e0*/  LOP3.LUT R19, R8, 0xfffffff8, RZ, 0xc0, !PT ;  /* 0xfffffff808137812 */ /* 0x000fe200078ec0ff */
[----:B------:R-:W-:-:S03]  /*294f0*/  IMAD.WIDE.U32 R14, R15, 0x8, R16 ;  /* 0x000000080f0e7825 */ /* 0x000fc600078e0010 */
[----:B0-----:R-:W-:Y:S01]  /*29500*/  IADD3 R10, P1, PT, R19, R6, RZ ;  /* 0x00000006130a7210 */ /* 0x001fe20007f3e0ff */
[----:B------:R-:W-:-:S04]  /*29510*/  IMAD.MOV.U32 R18, RZ, RZ, R14 ;  /* 0x000000ffff127224 */ /* 0x000fc800078e000e */
[----:B------:R-:W-:Y:S01]  /*29520*/  IMAD.X R20, RZ, RZ, R7, P1 ;  /* 0x000000ffff147224 */ /* 0x000fe200008e0607 */
[----:B------:R-:W-:Y:S01]  /*29530*/  @P2 IADD3 R18, P1, PT, R10, 0x800000, RZ ;  /* 0x008000000a122810 */ /* 0x000fe20007f3e0ff */
[----:B------:R-:W-:-:S04]  /*29540*/  IMAD.MOV.U32 R19, RZ, RZ, R15 ;  /* 0x000000ffff137224 */ /* 0x000fc800078e000f */
[----:B------:R-:W-:-:S06]  /*29550*/  @P2 IMAD.X R19, RZ, RZ, R20, P1 ;  /* 0x000000ffff132224 */ /* 0x000fcc00008e0614 */
[----:B------:R-:W2:Y:S02]  /*29560*/  LD.E.64 R18, desc[UR8][R18.64] ;  /* 0x0000000812127980 */ /* 0x000ea4000c101b00 */
[----:B--2---:R-:W-:-:S04]  /*29570*/  ISETP.NE.U32.AND P1, PT, R18, RZ, PT ;  /* 0x000000ff1200720c */ /* 0x004fc80003f25070 */
[----:B------:R-:W-:-:S13]  /*29580*/  ISETP.NE.AND.EX P1, PT, R19, RZ, PT, P1 ;  /* 0x000000ff1300720c */ /* 0x000fda0003f25310 */
        /* <DEDUP_REMOVED lines=18> */
[----:B------:R-:W-:Y:S01]  /*296b0*/  BSSY.RECONVERGENT B5, `(.L_x_607) ;  /* 0x0000022000057945 */ /* 0x000fe20003800200 */
[----:B------:R-:W-:Y:S02]  /*296c0*/  IMAD.MOV.U32 R22, RZ, RZ, R14 ;  /* 0x000000ffff167224 */ /* 0x000fe400078e000e */
[----:B------:R-:W-:Y:S02]  /*296d0*/  IMAD.MOV.U32 R3, RZ, RZ, R15 ;  /* 0x000000ffff037224 */ /* 0x000fe400078e000f */
        /* <DEDUP_REMOVED lines=8> */
[----:B------:R-:W-:Y:S02]  /*29760*/  IADD3 R22, P2, PT, R10, 0x800000, RZ ;  /* 0x008000000a167810 */ /* 0x000fe40007f5e0ff */
        /* <DEDUP_REMOVED lines=20> */
.L_x_610:
[----:B------:R-:W-:Y:S05]  /*298b0*/  BSYNC.RECONVERGENT B6 ;  /* 0x0000000000067941 */ /* 0x000fea0003800200 */
.L_x_609:
[----:B------:R-:W-:-:S07]  /*298c0*/  IMAD.X R3, RZ, RZ, R20, P2 ;  /* 0x000000ffff037224 */ /* 0x000fce00010e0614 */
.L_x_608:
[----:B------:R-:W-:Y:S05]  /*298d0*/  BSYNC.RECONVERGENT B5 ;  /* 0x0000000000057941 */ /* 0x000fea0003800200 */
.L_x_607:
[----:B------:R-:W-:-:S05]  /*298e0*/  IMAD.MOV.U32 R2, RZ, RZ, R22 ;  /* 0x000000ffff027224 */ /* 0x000fca00078e0016 */
[----:B------:R1:W5:Y:S01]  /*298f0*/  ATOM.E.EXCH.64.STRONG.GPU P1, R18, desc[UR8][R2.64], RZ ;  /* 0x800000ff0212798a */ /* 0x000362000c12f508 */
[----:B------:R-:W-:Y:S04]  /*29900*/  BSSY.RECONVERGENT B5, `(.L_x_611) ;  /* 0x0000004000057945 */ /* 0x000fe80003800200 */
[----:B-1----:R-:W-:Y:S05]  /*29910*/  @P1 BRA `(.L_x_612) ;  /* 0x0000000000081947 */ /* 0x002fea0003800000 */
[----:B-----5:R1:W5:Y:S04]  /*29920*/  LD.E.64 R18, desc[UR8][R2.64] ;  /* 0x0000000802127980 */ /* 0x020368000c101b00 */
[----:B------:R1:W-:Y:S02]  /*29930*/  ST.E.64 desc[UR8][R2.64], RZ ;  /* 0x000000ff02007985 */ /* 0x0003e4000c101b08 */
.L_x_612:
[----:B------:R-:W-:Y:S05]  /*29940*/  BSYNC.RECONVERGENT B5 ;  /* 0x0000000000057941 */ /* 0x000fea0003800200 */
.L_x_611:
[----:B------:R-:W-:Y:S04]  /*29950*/  BSSY.RECONVERGENT B5, `(.L_x_613) ;  /* 0x000001e000057945 */ /* 0x000fe80003800200 */
[----:B------:R-:W-:Y:S05]  /*29960*/  @!P3 BRA `(.L_x_614) ;  /* 0x000000000070b947 */ /* 0x000fea0003800000 */
[----:B-1----:R-:W-:Y:S02]  /*29970*/  IMAD.MOV.U32 R2, RZ, RZ, 0x4 ;  /* 0x00000004ff027424 */ /* 0x002fe400078e00ff */
[----:B0-----:R-:W-:Y:S02]  /*29980*/  IMAD.MOV.U32 R7, RZ, RZ, -0x1 ;  /* 0xffffffffff077424 */ /* 0x001fe400078e00ff */
        /* <DEDUP_REMOVED lines=24> */
.L_x_616:
[----:B------:R-:W-:Y:S05]  /*29b10*/  BSYNC.RECONVERGENT B6 ;  /* 0x0000000000067941 */ /* 0x000fea0003800200 */
.L_x_615:
[----:B------:R-:W-:-:S07]  /*29b20*/  IMAD.X R15, RZ, RZ, R25, P2 ;  /* 0x000000ffff0f7224 */ /* 0x000fce00010e0619 */
.L_x_614:
[----:B------:R-:W-:Y:S05]  /*29b30*/  BSYNC.RECONVERGENT B5 ;  /* 0x0000000000057941 */ /* 0x000fea0003800200 */
.L_x_613:
        /* <DEDUP_REMOVED lines=16> */
[----:B------:R-:W-:Y:S02]  /*29c40*/  @P1 IMAD.MOV.U32 R7, RZ, RZ, R3 ;  /* 0x000000ffff071224 */ /* 0x000fe400078e0003 */
[----:B------:R-:W-:Y:S02]  /*29c50*/  IMAD.MOV.U32 R26, RZ, RZ, R4 ;  /* 0x000000ffff1a7224 */ /* 0x000fe400078e0004 */
[----:B------:R-:W-:-:S05]  /*29c60*/  IMAD.MOV.U32 R27, RZ, RZ, R7 ;  /* 0x000000ffff1b7224 */ /* 0x000fca00078e0007 */
[----:B------:R1:W-:Y:S04]  /*29c70*/  ATOM.E.EXCH.STRONG.GPU PT, RZ, desc[UR8][R26.64], R10 ;  /* 0x8000000a1aff798a */ /* 0x0003e8000c1ef108 */
[----:B--2---:R-:W2:Y:S02]  /*29c80*/  LDL R25, [R1+0x19c] ;  /* 0x00019c0001197983 */ /* 0x004ea40000100800 */
[----:B--2---:R-:W-:-:S04]  /*29c90*/  SHF.R.U32.HI R2, RZ, 0xd, R25 ;  /* 0x0000000dff027819 */ /* 0x004fc80000011619 */
        /* <DEDUP_REMOVED lines=12> */
[----:B------:R-:W2:Y:S02]  /*29d60*/  LDL R29, [R1+0x1a0] ;  /* 0x0001a000011d7983 */ /* 0x000ea40000100800 */
        /* <DEDUP_REMOVED lines=13> */
[----:B-1----:R-:W3:Y:S02]  /*29e40*/  LDL R27, [R1+0x1a4] ;  /* 0x0001a400011b7983 */ /* 0x002ee40000100800 */
[----:B---3--:R-:W-:-:S04]  /*29e50*/  SHF.R.U32.HI R4, RZ, 0xd, R27 ;  /* 0x0000000dff047819 */ /* 0x008fc8000001161b */
[----:B------:R-:W-:-:S04]  /*29e60*/  ISETP.NE.AND P1, PT, R4, UR14, PT ;  /* 0x0000000e04007c0c */ /* 0x000fc8000bf25270 */
[----:B------:R-:W-:-:S13]  /*29e70*/  ISETP.EQ.OR P1, PT, R27, RZ, P1 ;  /* 0x000000ff1b00720c */ /* 0x000fda0000f22670 */
[C---:B------:R-:W-:Y:S02]  /*29e80*/  @!P1 VIADD R7, R27.reuse, -UR15 ;  /* 0x8000000f1b079c36 */ /* 0x040fe40008000000 */
[----:B--2---:R-:W-:-:S04]  /*29e90*/  @P1 IMAD.WIDE.U32 R2, R27, 0x4, R12 ;  /* 0x000000041b021825 */ /* 0x004fc800078e000c */
        /* <DEDUP_REMOVED lines=8> */
[----:B------:R-:W2:Y:S02]  /*29f20*/  LDL R4, [R1+0x118] ;  /* 0x0001180001047983 */ /* 0x000ea40000100800 */
[----:B--2---:R-:W-:-:S04]  /*29f30*/  SHF.R.U32.HI R6, RZ, 0xd, R4 ;  /* 0x0000000dff067819 */ /* 0x004fc80000011604 */
[----:B------:R-:W-:-:S13]  /*29f40*/  ISETP.NE.AND P1, PT, R6, UR14, PT ;  /* 0x0000000e06007c0c */ /* 0x000fda000bf25270 */
[----:B------:R-:W2:Y:S01]  /*29f50*/  @P1 LDC.64 R6, c[0x0][0x380] ;  /* 0x0000e000ff061b82 */ /* 0x000ea20000000a00 */
[----:B------:R-:W-:-:S04]  /*29f60*/  @!P1 VIADD R14, R4, -UR15 ;  /* 0x8000000f040e9c36 */ /* 0x000fc80008000000 */
[----:B-1----:R-:W-:-:S04]  /*29f70*/  @!P1 IMAD.WIDE.U32 R2, R14, 0x8, R16 ;  /* 0x000000080e029825 */ /* 0x002fc800078e0010 */
[----:B------:R-:W-:Y:S02]  /*29f80*/  @!P1 IMAD.MOV.U32 R14, RZ, RZ, R2 ;  /* 0x000000ffff0e9224 */ /* 0x000fe400078e0002 */
[----:B------:R-:W-:Y:S02]  /*29f90*/  @!P1 IMAD.MOV.U32 R22, RZ, RZ, R3 ;  /* 0x000000ffff169224 */ /* 0x000fe400078e0003 */
[----:B------:R-:W-:Y:S02]  /*29fa0*/  IMAD.SHL.U32 R2, R15, 0x8, RZ ;  /* 0x000000080f027824 */ /* 0x000fe400078e00ff */
[----:B------:R-:W-:Y:S02]  /*29fb0*/  IMAD.SHL.U32 R3, R25, 0x8, RZ ;  /* 0x0000000819037824 */ /* 0x000fe400078e00ff */
[----:B--2---:R-:W-:-:S03]  /*29fc0*/  @P1 IMAD.WIDE.U32 R6, R4, 0x8, R6 ;  /* 0x0000000804061825 */ /* 0x004fc600078e0006 */
[----:B------:R-:W-:-:S05]  /*29fd0*/  @P1 IADD3 R14, P2, PT, R6, 0x800000, RZ ;  /* 0x00800000060e1810 */ /* 0x000fca0007f5e0ff */
[----:B------:R-:W-:Y:S02]  /*29fe0*/  @P1 IMAD.X R22, RZ, RZ, R7, P2 ;  /* 0x000000ffff161224 */ /* 0x000fe400010e0607 */
[----:B------:R-:W-:Y:S02]  /*29ff0*/  IMAD.MOV.U32 R6, RZ, RZ, R14 ;  /* 0x000000ffff067224 */ /* 0x000fe400078e000e */
[----:B------:R-:W-:-:S05]  /*2a000*/  IMAD.MOV.U32 R7, RZ, RZ, R22 ;  /* 0x000000ffff077224 */ /* 0x000fca00078e0016 */
[----:B------:R1:W-:Y:S04]  /*2a010*/  ATOM.E.EXCH.64.STRONG.GPU P1, RZ, desc[UR8][R6.64], R2 ;  /* 0x8000000206ff798a */ /* 0x0003e8000c12f508 */
[----:B-1----:R1:W-:Y:S04]  /*2a020*/  @!P1 ST.E.64 desc[UR8][R6.64], R2 ;  /* 0x0000000206009985 */ /* 0x0023e8000c101b08 */
        /* <DEDUP_REMOVED lines=12> */
[----:B------:R-:W-:-:S04]  /*2a0f0*/  @P1 IMAD.X R10, RZ, RZ, R15, P2 ;  /* 0x000000ffff0a1224 */ /* 0x000fc800010e060f */
[----:B------:R-:W-:-:S05]  /*2a100*/  IMAD.MOV.U32 R29, RZ, RZ, R10 ;  /* 0x000000ffff1d7224 */ /* 0x000fca00078e000a */
[----:B------:R1:W-:Y:S04]  /*2a110*/  ATOM.E.EXCH.64.STRONG.GPU P1, RZ, desc[UR8][R28.64], R6 ;  /* 0x800000061cff798a */ /* 0x0003e8000c12f508 */
[----:B-1----:R1:W-:Y:S04]  /*2a120*/  @!P1 ST.E.64 desc[UR8][R28.64], R6 ;  /* 0x000000061c009985 */ /* 0x0023e8000c101b08 */
[----:B------:R-:W2:Y:S02]  /*2a130*/  LDL R10, [R1+0x120] ;  /* 0x00012000010a7983 */ /* 0x000ea40000100800 */
[----:B--2---:R-:W-:-:S04]  /*2a140*/  SHF.R.U32.HI R3, RZ, 0xd, R10 ;  /* 0x0000000dff037819 */ /* 0x004fc8000001160a */
[----:B------:R-:W-:Y:S01]  /*2a150*/  ISETP.NE.AND P1, PT, R3, UR14, PT ;  /* 0x0000000e03007c0c */ /* 0x000fe2000bf25270 */
[----:B------:R-:W-:-:S12]  /*2a160*/  IMAD.MOV.U32 R3, RZ, RZ, R6 ;  /* 0x000000ffff037224 */ /* 0x000fd800078e0006 */
[----:B------:R-:W2:Y:S01]  /*2a170*/  @P1 LDC.64 R14, c[0x0][0x380] ;  /* 0x0000e000ff0e1b82 */ /* 0x000ea20000000a00 */
[----:B------:R-:W-:-:S04]  /*2a180*/  @!P1 VIADD R27, R10, -UR15 ;  /* 0x8000000f0a1b9c36 */ /* 0x000fc80008000000 */
[----:B------:R-:W-:-:S04]  /*2a190*/  @!P1 IMAD.WIDE.U32 R26, R27, 0x8, R16 ;  /* 0x000000081b1a9825 */ /* 0x000fc800078e0010 */
[----:B--2---:R-:W-:-:S03]  /*2a1a0*/  @P1 IMAD.WIDE.U32 R14, R10, 0x8, R14 ;  /* 0x000000080a0e1825 */ /* 0x004fc600078e000e */
[----:B------:R-:W-:-:S05]  /*2a1b0*/  @P1 IADD3 R26, P2, PT, R14, 0x800000, RZ ;  /* 0x008000000e1a1810 */ /* 0x000fca0007f5e0ff */
[----:B------:R-:W-:Y:S02]  /*2a1c0*/  @P1 IMAD.X R27, RZ, RZ, R15, P2 ;  /* 0x000000ffff1b1224 */ /* 0x000fe400010e060f */
[----:B------:R-:W-:Y:S02]  /*2a1d0*/  IMAD.MOV.U32 R14, RZ, RZ, R26 ;  /* 0x000000ffff0e7224 */ /* 0x000fe400078e001a */
[----:B------:R-:W-:-:S05]  /*2a1e0*/  IMAD.MOV.U32 R15, RZ, RZ, R27 ;  /* 0x000000ffff0f7224 */ /* 0x000fca00078e001b */
[----:B------:R2:W-:Y:S04]  /*2a1f0*/  ATOM.E.EXCH.64.STRONG.GPU P1, RZ, desc[UR8][R14.64], R2 ;  /* 0x800000020eff798a */ /* 0x0005e8000c12f508 */
[----:B--2---:R2:W-:Y:S04]  /*2a200*/  @!P1 ST.E.64 desc[UR8][R14.64], R2 ;  /* 0x000000020e009985 */ /* 0x0045e8000c101b08 */
[----:B------:R-:W1:Y:S02]  /*2a210*/  LDL R10, [R1+0x124] ;  /* 0x00012400010a7983 */ /* 0x000e640000100800 */
[----:B-1----:R-:W-:-:S04]  /*2a220*/  SHF.R.U32.HI R6, RZ, 0xd, R10 ;  /* 0x0000000dff067819 */ /* 0x002fc8000001160a */
[----:B------:R-:W-:Y:S01]  /*2a230*/  ISETP.NE.AND P1, PT, R6, UR14, PT ;  /* 0x0000000e06007c0c */ /* 0x000fe2000bf25270 */
[----:B------:R-:W-:-:S12]  /*2a240*/  IMAD.SHL.U32 R6, R25, 0x8, RZ ;  /* 0x0000000819067824 */ /* 0x000fd800078e00ff */
[----:B------:R-:W1:Y:S01]  /*2a250*/  @P1 LDC.64 R26, c[0x0][0x380] ;  /* 0x0000e000ff1a1b82 */ /* 0x000e620000000a00 */
[----:B------:R-:W-:-:S04]  /*2a260*/  @!P1 VIADD R29, R10, -UR15 ;  /* 0x8000000f0a1d9c36 */ /* 0x000fc80008000000 */
[----:B------:R-:W-:-:S04]  /*2a270*/  @!P1 IMAD.WIDE.U32 R16, R29, 0x8, R16 ;  /* 0x000000081d109825 */ /* 0x000fc800078e0010 */
[----:B-1----:R-:W-:-:S03]  /*2a280*/  @P1 IMAD.WIDE.U32 R26, R10, 0x8, R26 ;  /* 0x000000080a1a1825 */ /* 0x002fc600078e001a */
[----:B------:R-:W-:-:S05]  /*2a290*/  @P1 IADD3 R16, P2, PT, R26, 0x800000, RZ ;  /* 0x008000001a101810 */ /* 0x000fca0007f5e0ff */
[----:B------:R-:W-:Y:S02]  /*2a2a0*/  @P1 IMAD.X R17, RZ, RZ, R27, P2 ;  /* 0x000000ffff111224 */ /* 0x000fe400010e061b */
[----:B--2---:R-:W-:Y:S02]  /*2a2b0*/  IMAD.MOV.U32 R2, RZ, RZ, R16 ;  /* 0x000000ffff027224 */ /* 0x004fe400078e0010 */
[----:B------:R-:W-:-:S05]  /*2a2c0*/  IMAD.MOV.U32 R3, RZ, RZ, R17 ;  /* 0x000000ffff037224 */ /* 0x000fca00078e0011 */
        /* <DEDUP_REMOVED lines=10> */
.L_x_635:
        /* <DEDUP_REMOVED lines=11> */
.L_x_627:
        /* <DEDUP_REMOVED lines=48> */
.L_x_624:
[----:B------:R-:W-:Y:S05]  /*2a720*/  BSYNC.RECONVERGENT B8 ;  /* 0x0000000000087941 */ /* 0x000fea0003800200 */
.L_x_623:
[----:B------:R-:W-:Y:S05]  /*2a730*/  BRA `(.L_x_625) ;  /* 0x0000000000047947 */ /* 0x000fea0003800000 */
.L_x_622:
[----:B------:R-:W-:Y:S05]  /*2a740*/  @P3 BRA `(.L_x_626) ;  /* 0x0000000000083947 */ /* 0x000fea0003800000 */
.L_x_625:
[----:B0-----:R-:W-:Y:S02]  /*2a750*/  IMAD.MOV.U32 R16, RZ, RZ, R6 ;  /* 0x000000ffff107224 */ /* 0x001fe400078e0006 */
[----:B------:R-:W-:-:S07]  /*2a760*/  IMAD.MOV.U32 R17, RZ, RZ, R7 ;  /* 0x000000ffff117224 */ /* 0x000fce00078e0007 */
.L_x_626:
[----:B------:R-:W-:Y:S05]  /*2a770*/  BSYNC.RECONVERGENT B7 ;  /* 0x0000000000077941 */ /* 0x000fea0003800200 */
.L_x_621:
[----:B------:R-:W-:Y:S01]  /*2a780*/  LOP3.LUT P1, RZ, R22, 0x7, RZ, 0xc0, !PT ;  /* 0x0000000716ff7812 */ /* 0x000fe2000782c0ff */
[----:B------:R-:W-:Y:S02]  /*2a790*/  IMAD.MOV.U32 R6, RZ, RZ, R16 ;  /* 0x000000ffff067224 */ /* 0x000fe400078e0010 */
[----:B------:R-:W-:Y:S02]  /*2a7a0*/  IMAD.MOV.U32 R7, RZ, RZ, R17 ;  /* 0x000000ffff077224 */ /* 0x000fe400078e0011 */
[----:B------:R-:W-:-:S03]  /*2a7b0*/  IMAD.MOV.U32 R17, RZ, RZ, R22 ;  /* 0x000000ffff117224 */ /* 0x000fc600078e0016 */
[----:B------:R0:W-:Y:S05]  /*2a7c0*/  ATOM.E.EXCH.STRONG.GPU PT, RZ, desc[UR8][R6.64], RZ ;  /* 0x800000ff06ff798a */ /* 0x0001ea000c1ef108 */
[----:B------:R-:W-:Y:S05]  /*2a7d0*/  @!P1 BRA `(.L_x_627) ;  /* 0xfffffffc00109947 */ /* 0x000fea000383ffff */
.L_x_620:
[----:B------:R-:W-:Y:S05]  /*2a7e0*/  BSYNC B6 ;  /* 0x0000000000067941 */ /* 0x000fea0003800000 */
.L_x_619:
        /* <DEDUP_REMOVED lines=53> */
.L_x_632:
[----:B------:R-:W-:Y:S05]  /*2ab40*/  BSYNC.RECONVERGENT B7 ;  /* 0x0000000000077941 */ /* 0x000fea0003800200 */
.L_x_631:
[----:B------:R-:W-:Y:S05]  /*2ab50*/  BRA `(.L_x_633) ;  /* 0x0000000000047947 */ /* 0x000fea0003800000 */
.L_x_630:
[----:B------:R-:W-:Y:S05]  /*2ab60*/  @P3 BRA `(.L_x_634) ;  /* 0x0000000000083947 */ /* 0x000fea0003800000 */
.L_x_633:
[----:B------:R-:W-:Y:S02]  /*2ab70*/  IMAD.MOV.U32 R4, RZ, RZ, R2 ;  /* 0x000000ffff047224 */ /* 0x000fe400078e0002 */
[----:B------:R-:W-:-:S07]  /*2ab80*/  IMAD.MOV.U32 R7, RZ, RZ, R3 ;  /* 0x000000ffff077224 */ /* 0x000fce00078e0003 */
.L_x_634:
[----:B------:R-:W-:Y:S05]  /*2ab90*/  BSYNC.RECONVERGENT B6 ;  /* 0x0000000000067941 */ /* 0x000fea0003800200 */
.L_x_629:
        /* <DEDUP_REMOVED lines=8> */
.L_x_618:
[----:B------:R-:W-:Y:S02]  /*2ac20*/  IMAD.SHL.U32 R2, R4, 0x8, RZ ;  /* 0x0000000804027824 */ /* 0x000fe400078e00ff */
[----:B------:R-:W-:Y:S02]  /*2ac30*/  IMAD.MOV.U32 R3, RZ, RZ, -0x4f0f0efe ;  /* 0xb0f0f102ff037424 */ /* 0x000fe400078e00ff */
[----:B------:R-:W-:Y:S01]  /*2ac40*/  IMAD.MOV.U32 R15, RZ, RZ, -0x40000000 ;  /* 0xc0000000ff0f7424 */ /* 0x000fe200078e00ff */
[----:B------:R-:W-:Y:S01]  /*2ac50*/  LOP3.LUT R2, R2, 0x38, RZ, 0xc0, !PT ;  /* 0x0000003802027812 */ /* 0x000fe200078ec0ff */
[----:B------:R-:W-:Y:S02]  /*2ac60*/  IMAD.MOV.U32 R7, RZ, RZ, -0x203a400 ;  /* 0xfdfc5c00ff077424 */ /* 0x000fe400078e00ff */
[----:B------:R-:W-:Y:S01]  /*2ac70*/  IMAD.MOV.U32 R16, RZ, RZ, R4 ;  /* 0x000000ffff107224 */ /* 0x000fe200078e0004 */
[----:B------:R-:W-:-:S04]  /*2ac80*/  LOP3.LUT R2, R2, 0x7, R17, 0xf8, !PT ;  /* 0x0000000702027812 */ /* 0x000fc800078ef811 */
[-C--:B0-----:R-:W-:Y:S02]  /*2ac90*/  SHF.R.U64 R6, R3, R2.reuse, 0x7eb6deee ;  /* 0x7eb6deee03067419 */ /* 0x081fe40000001202 */
        /* <DEDUP_REMOVED lines=12> */
[----:B------:R0:W-:Y:S01]  /*2ad60*/  @P1 STL [R1+0x4], R0 ;  /* 0x0000040001001387 */ /* 0x0001e20000100800 */
[----:B------:R-:W-:-:S03]  /*2ad70*/  @P1 IMAD.MOV.U32 R5, RZ, RZ, R0 ;  /* 0x000000ffff051224 */ /* 0x000fc600078e0000 */
[----:B------:R0:W-:Y:S01]  /*2ad80*/  @P1 STL.64 [R11+0x10], R16 ;  /* 0x000010100b001387 */ /* 0x0001e20000100a00 */
[----:B------:R-:W-:Y:S05]  /*2ad90*/  @P1 BRA `(.L_x_628) ;  /* 0x0000000000141947 */ /* 0x000fea0003800000 */
[----:B------:R-:W0:Y:S02]  /*2ada0*/  LDL R2, [R1] ;  /* 0x0000000001027983 */ /* 0x000e240000100800 */
[C---:B0-----:R-:W-:Y:S01]  /*2adb0*/  VIADD R0, R2.reuse, 0x1 ;  /* 0x0000000102007836 */ /* 0x041fe20000000000 */
[----:B------:R-:W-:-:S04]  /*2adc0*/  LEA R2, R2, UR7, 0x3 ;  /* 0x0000000702027c11 */ /* 0x000fc8000f8e18ff */
[----:B------:R1:W-:Y:S04]  /*2add0*/  STL [R1], R0 ;  /* 0x0000000001007387 */ /* 0x0003e80000100800 */
[----:B------:R1:W-:Y:S02]  /*2ade0*/  STL.64 [R2+0x8], R16 ;  /* 0x0000081002007387 */ /* 0x0003e40000100a00 */
.L_x_628:
[----:B------:R-:W-:Y:S05]  /*2adf0*/  BSYNC B5 ;  /* 0x0000000000057941 */ /* 0x000fea0003800000 */
.L_x_617:
[----:B01----:R-:W2:Y:S01]  /*2ae00*/  LDL R0, [R1+0x11c] ;  /* 0x00011c0001007983 */ /* 0x003ea20000100800 */
[----:B------:R-:W-:Y:S01]  /*2ae10*/  LOP3.LUT P2, RZ, R19, 0x7, RZ, 0xc0, !PT ;  /* 0x0000000713ff7812 */ /* 0x000fe2000784c0ff */
[----:B------:R-:W-:Y:S01]  /*2ae20*/  BSSY B5, `(.L_x_636) ;  /* 0x00000b1000057945 */ /* 0x000fe20003800000 */
[----:B--2---:R-:W-:-:S05]  /*2ae30*/  IMAD R3, R0, 0x8, R23 ;  /* 0x0000000800037824 */ /* 0x004fca00078e0217 */
[----:B------:R-:W-:Y:S02]  /*2ae40*/  SEL R0, R19, R3, !P2 ;  /* 0x0000000313007207 */ /* 0x000fe40005000000 */
[----:B------:R-:W-:Y:S02]  /*2ae50*/  SEL R19, R3, R19, !P2 ;  /* 0x0000001303137207 */ /* 0x000fe40005000000 */
[----:B------:R-:W-:-:S13]  /*2ae60*/  LOP3.LUT P1, RZ, R0, 0x7, RZ, 0xc0, !PT ;  /* 0x0000000700ff7812 */ /* 0x000fda000782c0ff */
[----:B------:R-:W-:Y:S05]  /*2ae70*/  @P1 BRA `(.L_x_637) ;  /* 0x0000000800301947 */ /* 0x000fea0003800000 */
.L_x_654:
        /* <DEDUP_REMOVED lines=11> */
.L_x_646:
        /* <DEDUP_REMOVED lines=48> */
.L_x_643:
[----:B------:R-:W-:Y:S05]  /*2b230*/  BSYNC.RECONVERGENT B8 ;  /* 0x0000000000087941 */ /* 0x000fea0003800200 */
.L_x_642:
[----:B------:R-:W-:Y:S05]  /*2b240*/  BRA `(.L_x_644) ;  /* 0x0000000000087947 */ /* 0x000fea0003800000 */
.L_x_641:
[----:B------:R-:W-:-:S13]  /*2b250*/  ISETP.NE.AND P1, PT, R19, RZ, PT ;  /* 0x000000ff1300720c */ /* 0x000fda0003f25270 */
[----:B------:R-:W-:Y:S05]  /*2b260*/  @P1 BRA `(.L_x_645) ;  /* 0x0000000000081947 */ /* 0x000fea0003800000 */
.L_x_644:
[----:B------:R-:W-:Y:S02]  /*2b270*/  IMAD.MOV.U32 R11, RZ, RZ, R6 ;  /* 0x000000ffff0b7224 */ /* 0x000fe400078e0006 */
[----:B0-----:R-:W-:-:S07]  /*2b280*/  IMAD.MOV.U32 R14, RZ, RZ, R7 ;  /* 0x000000ffff0e7224 */ /* 0x001fce00078e0007 */
.L_x_645:
[----:B------:R-:W-:Y:S05]  /*2b290*/  BSYNC.RECONVERGENT B7 ;  /* 0x0000000000077941 */ /* 0x000fea0003800200 */
.L_x_640:
[----:B------:R-:W-:Y:S01]  /*2b2a0*/  LOP3.LUT P1, RZ, R10, 0x7, RZ, 0xc0, !PT ;  /* 0x000000070aff7812 */ /* 0x000fe2000782c0ff */
[----:B------:R-:W-:Y:S02]  /*2b2b0*/  IMAD.MOV.U32 R6, RZ, RZ, R11 ;  /* 0x000000ffff067224 */ /* 0x000fe400078e000b */
[----:B------:R-:W-:Y:S02]  /*2b2c0*/  IMAD.MOV.U32 R7, RZ, RZ, R14 ;  /* 0x000000ffff077224 */ /* 0x000fe400078e000e */
[----:B------:R-:W-:-:S03]  /*2b2d0*/  IMAD.MOV.U32 R19, RZ, RZ, R10 ;  /* 0x000000ffff137224 */ /* 0x000fc600078e000a */
[----:B------:R0:W-:Y:S05]  /*2b2e0*/  ATOM.E.EXCH.STRONG.GPU PT, RZ, desc[UR8][R6.64], RZ ;  /* 0x800000ff06ff798a */ /* 0x0001ea000c1ef108 */
[----:B------:R-:W-:Y:S05]  /*2b2f0*/  @!P1 BRA `(.L_x_646) ;  /* 0xfffffffc000c9947 */ /* 0x000fea000383ffff */
.L_x_639:
[----:B------:R-:W-:Y:S05]  /*2b300*/  BSYNC B6 ;  /* 0x0000000000067941 */ /* 0x000fea0003800000 */
.L_x_638:
        /* <DEDUP_REMOVED lines=52> */
.L_x_651:
[----:B------:R-:W-:Y:S05]  /*2b650*/  BSYNC.RECONVERGENT B7 ;  /* 0x0000000000077941 */ /* 0x000fea0003800200 */
.L_x_650:
[----:B------:R-:W-:Y:S05]  /*2b660*/  BRA `(.L_x_652) ;  /* 0x0000000000087947 */ /* 0x000fea0003800000 */
.L_x_649:
[----:B------:R-:W-:-:S13]  /*2b670*/  ISETP.NE.AND P1, PT, R0, RZ, PT ;  /* 0x000000ff0000720c */ /* 0x000fda0003f25270 */
[----:B------:R-:W-:Y:S05]  /*2b680*/  @P1 BRA `(.L_x_653) ;  /* 0x0000000000081947 */ /* 0x000fea0003800000 */
.L_x_652:
[----:B------:R-:W-:Y:S02]  /*2b690*/  IMAD.MOV.U32 R7, RZ, RZ, R2 ;  /* 0x000000ffff077224 */ /* 0x000fe400078e0002 */
[----:B0-----:R-:W-:-:S07]  /*2b6a0*/  IMAD.MOV.U32 R10, RZ, RZ, R3 ;  /* 0x000000ffff0a7224 */ /* 0x001fce00078e0003 */
.L_x_653:
[----:B------:R-:W-:Y:S05]  /*2b6b0*/  BSYNC.RECONVERGENT B6 ;  /* 0x0000000000067941 */ /* 0x000fea0003800200 */
.L_x_648:
        /* <DEDUP_REMOVED lines=8> */
.L_x_637:
        /* <DEDUP_REMOVED lines=21> */
[----:B------:R-:W-:-:S03]  /*2b890*/  @P1 LEA R3, R5, UR7, 0x3 ;  /* 0x0000000705031c11 */ /* 0x000fc6000f8e18ff */
[----:B------:R-:W-:Y:S01]  /*2b8a0*/  @P1 IMAD.MOV.U32 R5, RZ, RZ, R2 ;  /* 0x000000ffff051224 */ /* 0x000fe200078e0002 */
[----:B------:R0:W-:Y:S04]  /*2b8b0*/  @P1 STL [R1+0x4], R2 ;  /* 0x0000040201001387 */ /* 0x0001e80000100800 */
[----:B------:R0:W-:Y:S01]  /*2b8c0*/  @P1 STL.64 [R3+0x8], R18 ;  /* 0x0000081203001387 */ /* 0x0001e20000100a00 */
[----:B------:R-:W-:Y:S05]  /*2b8d0*/  @P1 BRA `(.L_x_647) ;  /* 0x0000000000141947 */ /* 0x000fea0003800000 */
[----:B0-----:R-:W2:Y:S02]  /*2b8e0*/  LDL R2, [R1] ;  /* 0x0000000001027983 */ /* 0x001ea40000100800 */
[C---:B--2---:R-:W-:Y:S01]  /*2b8f0*/  VIADD R0, R2.reuse, 0x1 ;  /* 0x0000000102007836 */ /* 0x044fe20000000000 */
[----:B------:R-:W-:-:S04]  /*2b900*/  LEA R2, R2, UR7, 0x3 ;  /* 0x0000000702027c11 */ /* 0x000fc8000f8e18ff */
[----:B------:R1:W-:Y:S04]  /*2b910*/  STL [R1], R0 ;  /* 0x0000000001007387 */ /* 0x0003e80000100800 */
[----:B------:R1:W-:Y:S02]  /*2b920*/  STL.64 [R2+0x8], R18 ;  /* 0x0000081202007387 */ /* 0x0003e40000100a00 */
.L_x_647:
[----:B------:R-:W-:Y:S05]  /*2b930*/  BSYNC B5 ;  /* 0x0000000000057941 */ /* 0x000fea0003800000 */
.L_x_636:
[----:B0-----:R-:W2:Y:S01]  /*2b940*/  LDL R3, [R1+0x120] ;  /* 0x0001200001037983 */ /* 0x001ea20000100800 */
[----:B------:R-:W-:Y:S01]  /*2b950*/  LOP3.LUT R8, R8, 0x7, RZ, 0xc0, !PT ;  /* 0x0000000708087812 */ /* 0x000fe200078ec0ff */
[----:B------:R-:W-:Y:S01]  /*2b960*/  BSSY B5, `(.L_x_655) ;  /* 0x00000b3000057945 */ /* 0x000fe20003800000 */
[----:B------:R-:W-:-:S03]  /*2b970*/  LOP3.LUT P2, RZ, R20, 0x7, RZ, 0xc0, !PT ;  /* 0x0000000714ff7812 */ /* 0x000fc6000784c0ff */
[----:B--2---:R-:W-:-:S05]  /*2b980*/  IMAD R3, R3, 0x8, R8 ;  /* 0x0000000803037824 */ /* 0x004fca00078e0208 */
[----:B-1----:R-:W-:Y:S02]  /*2b990*/  SEL R0, R20, R3, !P2 ;  /* 0x0000000314007207 */ /* 0x002fe40005000000 */
[----:B------:R-:W-:Y:S02]  /*2b9a0*/  SEL R3, R3, R20, !P2 ;  /* 0x0000001403037207 */ /* 0x000fe40005000000 */
[----:B------:R-:W-:-:S13]  /*2b9b0*/  LOP3.LUT P1, RZ, R0, 0x7, RZ, 0xc0, !PT ;  /* 0x0000000700ff7812 */ /* 0x000fda000782c0ff */
[----:B------:R-:W-:Y:S05]  /*2b9c0*/  @P1 BRA `(.L_x_656) ;  /* 0x0000000800301947 */ /* 0x000fea0003800000 */
.L_x_673:
        /* <DEDUP_REMOVED lines=11> */
.L_x_665:
        /* <DEDUP_REMOVED lines=48> */
.L_x_662:
[----:B------:R-:W-:Y:S05]  /*2bd80*/  BSYNC.RECONVERGENT B8 ;  /* 0x0000000000087941 */ /* 0x000fea0003800200 */
.L_x_661:
[----:B------:R-:W-:Y:S05]  /*2bd90*/  BRA `(.L_x_663) ;  /* 0x0000000000087947 */ /* 0x000fea0003800000 */
.L_x_660:
[----:B------:R-:W-:-:S13]  /*2bda0*/  ISETP.NE.AND P1, PT, R3, RZ, PT ;  /* 0x000000ff0300720c */ /* 0x000fda0003f25270 */
[----:B------:R-:W-:Y:S05]  /*2bdb0*/  @P1 BRA `(.L_x_664) ;  /* 0x0000000000081947 */ /* 0x000fea0003800000 */
.L_x_663:
[----:B0-----:R-:W-:Y:S02]  /*2bdc0*/  IMAD.MOV.U32 R14, RZ, RZ, R10 ;  /* 0x000000ffff0e7224 */ /* 0x001fe400078e000a */
[----:B------:R-:W-:-:S07]  /*2bdd0*/  IMAD.MOV.U32 R15, RZ, RZ, R11 ;  /* 0x000000ffff0f7224 */ /* 0x000fce00078e000b */
.L_x_664:
[----:B------:R-:W-:Y:S05]  /*2bde0*/  BSYNC.RECONVERGENT B7 ;  /* 0x0000000000077941 */ /* 0x000fea0003800200 */
.L_x_659:
[----:B------:R-:W-:Y:S01]  /*2bdf0*/  LOP3.LUT P1, RZ, R4, 0x7, RZ, 0xc0, !PT ;  /* 0x0000000704ff7812 */ /* 0x000fe2000782c0ff */
[----:B------:R-:W-:Y:S02]  /*2be00*/  IMAD.MOV.U32 R10, RZ, RZ, R14 ;  /* 0x000000ffff0a7224 */ /* 0x000fe400078e000e */
[----:B------:R-:W-:Y:S02]  /*2be10*/  IMAD.MOV.U32 R11, RZ, RZ, R15 ;  /* 0x000000ffff0b7224 */ /* 0x000fe400078e000f */
[----:B------:R-:W-:-:S03]  /*2be20*/  IMAD.MOV.U32 R3, RZ, RZ, R4 ;  /* 0x000000ffff037224 */ /* 0x000fc600078e0004 */
[----:B------:R0:W-:Y:S05]  /*2be30*/  ATOM.E.EXCH.STRONG.GPU PT, RZ, desc[UR8][R10.64], RZ ;  /* 0x800000ff0aff798a */ /* 0x0001ea000c1ef108 */
[----:B------:R-:W-:Y:S05]  /*2be40*/  @!P1 BRA `(.L_x_665) ;  /* 0xfffffffc000c9947 */ /* 0x000fea000383ffff */
.L_x_658:
[----:B------:R-:W-:Y:S05]  /*2be50*/  BSYNC B6 ;  /* 0x0000000000067941 */ /* 0x000fea0003800000 */
.L_x_657:
[----:B------:R-:W1:Y:S01]  /*2be60*/  S2R R7, SR_CgaCtaId ;  /* 0x0000000000077919 */ /* 0x000e620000008800 */
[----:B------:R-:W-:Y:S02]  /*2be70*/  MOV R2, 0x400 ;  /* 0x0000040000027802 */ /* 0x000fe40000000f00 */
[----:B0-----:R-:W-:Y:S01]  /*2be80*/  SHF.R.U32.HI R11, RZ, 0x3, R0 ;  /* 0x00000003ff0b7819 */ /* 0x001fe20000011600 */
        /* <DEDUP_REMOVED lines=49> */
.L_x_670:
[----:B------:R-:W-:Y:S05]  /*2c1a0*/  BSYNC.RECONVERGENT B7 ;  /* 0x0000000000077941 */ /* 0x000fea0003800200 */
.L_x_669:
[----:B------:R-:W-:Y:S05]  /*2c1b0*/  BRA `(.L_x_671) ;  /* 0x0000000000087947 */ /* 0x000fea0003800000 */
.L_x_668:
[----:B------:R-:W-:-:S13]  /*2c1c0*/  ISETP.NE.AND P1, PT, R0, RZ, PT ;  /* 0x000000ff0000720c */ /* 0x000fda0003f25270 */
[----:B------:R-:W-:Y:S05]  /*2c1d0*/  @P1 BRA `(.L_x_672) ;  /* 0x0000000000081947 */ /* 0x000fea0003800000 */
.L_x_671:
[----:B0-----:R-:W-:Y:S02]  /*2c1e0*/  IMAD.MOV.U32 R10, RZ, RZ, R6 ;  /* 0x000000ffff0a7224 */ /* 0x001fe400078e0006 */
[----:B------:R-:W-:-:S07]  /*2c1f0*/  IMAD.MOV.U32 R11, RZ, RZ, R7 ;  /* 0x000000ffff0b7224 */ /* 0x000fce00078e0007 */
.L_x_672:
[----:B------:R-:W-:Y:S05]  /*2c200*/  BSYNC.RECONVERGENT B6 ;  /* 0x0000000000067941 */ /* 0x000fea0003800200 */
.L_x_667:
        /* <DEDUP_REMOVED lines=8> */
.L_x_656:
        /* <DEDUP_REMOVED lines=32> */
.L_x_666:
[----:B------:R-:W-:Y:S05]  /*2c490*/  BSYNC B5 ;  /* 0x0000000000057941 */ /* 0x000fea0003800000 */
.L_x_655:
[----:B------:R-:W2:Y:S01]  /*2c4a0*/  LDL R3, [R1+0x124] ;  /* 0x0001240001037983 */ /* 0x000ea20000100800 */
[----:B------:R-:W-:Y:S01]  /*2c4b0*/  LOP3.LUT P2, RZ, R21, 0x7, RZ, 0xc0, !PT ;  /* 0x0000000715ff7812 */ /* 0x000fe2000784c0ff */
[----:B------:R-:W-:Y:S01]  /*2c4c0*/  BSSY B5, `(.L_x_674) ;  /* 0x00000b0000057945 */ /* 0x000fe20003800000 */
[----:B--2---:R-:W-:-:S05]  /*2c4d0*/  IMAD R3, R3, 0x8, R8 ;  /* 0x0000000803037824 */ /* 0x004fca00078e0208 */
[----:B-1----:R-:W-:Y:S02]  /*2c4e0*/  SEL R0, R21, R3, !P2 ;  /* 0x0000000315007207 */ /* 0x002fe40005000000 */
[----:B------:R-:W-:Y:S02]  /*2c4f0*/  SEL R21, R3, R21, !P2 ;  /* 0x0000001503157207 */ /* 0x000fe40005000000 */
[----:B------:R-:W-:-:S13]  /*2c500*/  LOP3.LUT P1, RZ, R0, 0x7, RZ, 0xc0, !PT ;  /* 0x0000000700ff7812 */ /* 0x000fda000782c0ff */
[----:B------:R-:W-:Y:S05]  /*2c510*/  @P1 BRA `(.L_x_675) ;  /* 0x0000000800301947 */ /* 0x000fea0003800000 */
.L_x_692:
        /* <DEDUP_REMOVED lines=11> */
.L_x_684:
        /* <DEDUP_REMOVED lines=48> */
.L_x_681:
[----:B------:R-:W-:Y:S05]  /*2c8d0*/  BSYNC.RECONVERGENT B8 ;  /* 0x0000000000087941 */ /* 0x000fea0003800200 */
.L_x_680:
[----:B------:R-:W-:Y:S05]  /*2c8e0*/  BRA `(.L_x_682) ;  /* 0x0000000000087947 */ /* 0x000fea0003800000 */
.L_x_679:
[----:B------:R-:W-:-:S13]  /*2c8f0*/  ISETP.NE.AND P1, PT, R21, RZ, PT ;  /* 0x000000ff1500720c */ /* 0x000fda0003f25270 */
[----:B------:R-:W-:Y:S05]  /*2c900*/  @P1 BRA `(.L_x_683) ;  /* 0x0000000000081947 */ /* 0x000fea0003800000 */
.L_x_682:
[----:B0-----:R-:W-:Y:S02]  /*2c910*/  IMAD.MOV.U32 R10, RZ, RZ, R6 ;  /* 0x000000ffff0a7224 */ /* 0x001fe400078e0006 */
[----:B------:R-:W-:-:S07]  /*2c920*/  IMAD.MOV.U32 R11, RZ, RZ, R7 ;  /* 0x000000ffff0b7224 */ /* 0x000fce00078e0007 */
.L_x_683:
[----:B------:R-:W-:Y:S05]  /*2c930*/  BSYNC.RECONVERGENT B7 ;  /* 0x0000000000077941 */ /* 0x000fea0003800200 */
.L_x_678:
[----:B------:R-:W-:Y:S01]  /*2c940*/  LOP3.LUT P1, RZ, R8, 0x7, RZ, 0xc0, !PT ;  /* 0x0000000708ff7812 */ /* 0x000fe2000782c0ff */
[----:B------:R-:W-:Y:S02]  /*2c950*/  IMAD.MOV.U32 R6, RZ, RZ, R10 ;  /* 0x000000ffff067224 */ /* 0x000fe400078e000a */
[----:B------:R-:W-:Y:S02]  /*2c960*/  IMAD.MOV.U32 R7, RZ, RZ, R11 ;  /* 0x000000ffff077224 */ /* 0x000fe400078e000b */
[----:B------:R-:W-:-:S03]  /*2c970*/  IMAD.MOV.U32 R21, RZ, RZ, R8 ;  /* 0x000000ffff157224 */ /* 0x000fc600078e0008 */
[----:B------:R1:W-:Y:S05]  /*2c980*/  ATOM.E.EXCH.STRONG.GPU PT, RZ, desc[UR8][R6.64], RZ ;  /* 0x800000ff06ff798a */ /* 0x0003ea000c1ef108 */
[----:B------:R-:W-:Y:S05]  /*2c990*/  @!P1 BRA `(.L_x_684) ;  /* 0xfffffffc000c9947 */ /* 0x000fea000383ffff */
.L_x_677:
[----:B------:R-:W-:Y:S05]  /*2c9a0*/  BSYNC B6 ;  /* 0x0000000000067941 */ /* 0x000fea0003800000 */
.L_x_676:
[----:B------:R-:W2:Y:S01]  /*2c9b0*/  S2R R3, SR_CgaCtaId ;  /* 0x0000000000037919 */ /* 0x000ea20000008800 */
[----:B0-----:R-:W-:Y:S02]  /*2c9c0*/  MOV R2, 0x400 ;  /* 0x0000040000027802 */ /* 0x001fe40000000f00 */
[--C-:B-1----:R-:W-:Y:S01]  /*2c9d0*/  SHF.R.U32.HI R7, RZ, 0x3, R0.reuse ;  /* 0x00000003ff077819 */ /* 0x102fe20000011600 */
[----:B------:R-:W0:Y:S01]  /*2c9e0*/  S2R R15, SR_SWINHI ;  /* 0x00000000000f7919 */ /* 0x000e220000002f00 */
[----:B------:R-:W-:Y:S01]  /*2c9f0*/  SHF.R.U32.HI R4, RZ, 0x10, R0 ;  /* 0x00000010ff047819 */ /* 0x000fe20000011600 */
[----:B------:R-:W-:Y:S02]  /*2ca00*/  VIADD R2, R2, 0x410 ;  /* 0x0000041002027836 */ /* 0x000fe40000000000 */
[----:B------:R-:W-:Y:S01]  /*2ca10*/  VIADD R11, R7, -UR15 ;  /* 0x8000000f070b7c36 */ /* 0x000fe20008000000 */
[----:B------:R-:W-:-:S04]  /*2ca20*/  ISETP.NE.AND P2, PT, R4, UR14, PT ;  /* 0x0000000e04007c0c */ /* 0x000fc8000bf45270 */
[----:B------:R-:W-:Y:S02]  /*2ca30*/  ISETP.NE.AND P1, PT, R0, RZ, !P2 ;  /* 0x000000ff0000720c */ /* 0x000fe40005725270 */
[----:B--2---:R-:W-:-:S04]  /*2ca40*/  LEA R2, R3, R2, 0x18 ;  /* 0x0000000203027211 */ /* 0x004fc800078ec0ff */
        /* <DEDUP_REMOVED lines=42> */
.L_x_689:
[----:B------:R-:W-:Y:S05]  /*2ccf0*/  BSYNC.RECONVERGENT B7 ;  /* 0x0000000000077941 */ /* 0x000fea0003800200 */
.L_x_688:
[----:B------:R-:W-:Y:S05]  /*2cd00*/  BRA `(.L_x_690) ;  /* 0x0000000000087947 */ /* 0x000fea0003800000 */
.L_x_687:
[----:B------:R-:W-:-:S13]  /*2cd10*/  ISETP.NE.AND P1, PT, R0, RZ, PT ;  /* 0x000000ff0000720c */ /* 0x000fda0003f25270 */
[----:B------:R-:W-:Y:S05]  /*2cd20*/  @P1 BRA `(.L_x_691) ;  /* 0x0000000000081947 */ /* 0x000fea0003800000 */
.L_x_690:
[----:B------:R-:W-:Y:S02]  /*2cd30*/  IMAD.MOV.U32 R7, RZ, RZ, R2 ;  /* 0x000000ffff077224 */ /* 0x000fe400078e0002 */
[----:B------:R-:W-:-:S07]  /*2cd40*/  IMAD.MOV.U32 R8, RZ, RZ, R3 ;  /* 0x000000ffff087224 */ /* 0x000fce00078e0003 */
.L_x_691:
[----:B------:R-:W-:Y:S05]  /*2cd50*/  BSYNC.RECONVERGENT B6 ;  /* 0x0000000000067941 */ /* 0x000fea0003800200 */
.L_x_686:
        /* <DEDUP_REMOVED lines=8> */
.L_x_675:
        /* <DEDUP_REMOVED lines=21> */
[----:B------:R-:W-:-:S04]  /*2cf30*/  @P1 LEA R5, R5, UR7, 0x3 ;  /* 0x0000000705051c11 */ /* 0x000fc8000f8e18ff */
        /* <DEDUP_REMOVED lines=8> */
.L_x_685:
[----:B------:R-:W-:Y:S05]  /*2cfc0*/  BSYNC B5 ;  /* 0x0000000000057941 */ /* 0x000fea0003800000 */
.L_x_674:
[----:B------:R-:W-:Y:S05]  /*2cfd0*/  BRA `(.L_x_471) ;  /* 0x0000008000847947 */ /* 0x000fea0003800000 */
.L_x_602:
[----:B------:R-:W2:Y:S02]  /*2cfe0*/  LDL R10, [R1] ;  /* 0x00000000010a7983 */ /* 0x000ea40000100800 */
[----:B--2---:R-:W-:-:S05]  /*2cff0*/  IMAD.IADD R4, R10, 0x1, -R5 ;  /* 0x000000010a047824 */ /* 0x004fca00078e0a05 */
[----:B------:R-:W-:-:S13]  /*2d000*/  ISETP.GE.U32.AND P1, PT, R4, 0x2, PT ;  /* 0x000000020400780c */ /* 0x000fda0003f26070 */
[----:B------:R-:W-:Y:S05]  /*2d010*/  @!P1 BREAK B2 ;  /* 0x0000000000029942 */ /* 0x000fea0003800000 */
[----:B------:R-:W-:Y:S05]  /*2d020*/  @!P1 BRA `(.L_x_430) ;  /* 0x0000008000849947 */ /* 0x000fea0003800000 */
[----:B------:R-:W0:Y:S01]  /*2d030*/  S2R R15, SR_CgaCtaId ;  /* 0x00000000000f7919 */ /* 0x000e220000008800 */
[----:B------:R-:W1:Y:S01]  /*2d040*/  LDC.64 R6, c[0x0][0x380] ;  /* 0x0000e000ff067b82 */ /* 0x000e620000000a00 */
[----:B------:R-:W-:Y:S01]  /*2d050*/  MOV R4, 0x400 ;  /* 0x0000040000047802 */ /* 0x000fe20000000f00 */
[----:B------:R-:W2:Y:S01]  /*2d060*/  S2R R16, SR_SWINHI ;  /* 0x0000000000107919 */ /* 0x000ea20000002f00 */
[----:B------:R-:W-:-:S03]  /*2d070*/  LEA.HI R17, R8, -UR15, RZ, 0x1d ;  /* 0x8000000f08117c11 */ /* 0x000fc6000f8fe8ff */
[----:B------:R-:W-:Y:S01]  /*2d080*/  VIADD R4, R4, 0x410 ;  /* 0x0000041004047836 */ /* 0x000fe20000000000 */
[----:B------:R-:W-:-:S04]  /*2d090*/  LOP3.LUT R19, R8, 0xfffffff8, RZ, 0xc0, !PT ;  /* 0xfffffff808137812 */ /* 0x000fc800078ec0ff */
[----:B0-----:R-:W-:Y:S02]  /*2d0a0*/  LEA R15, R15, R4, 0x18 ;  /* 0x000000040f0f7211 */ /* 0x001fe400078ec0ff */
[----:B------:R-:W-:Y:S02]  /*2d0b0*/  SHF.R.U32.HI R4, RZ, 0x10, R8 ;  /* 0x00000010ff047819 */ /* 0x000fe40000011608 */
[----:B------:R-:W-:Y:S02]  /*2d0c0*/  MOV R14, R15 ;  /* 0x0000000f000e7202 */ /* 0x000fe40000000f00 */
[----:B--2---:R-:W-:Y:S02]  /*2d0d0*/  MOV R15, R16 ;  /* 0x00000010000f7202 */ /* 0x004fe40000000f00 */
[----:B------:R-:W-:Y:S02]  /*2d0e0*/  ISETP.NE.AND P2, PT, R4, UR14, PT ;  /* 0x0000000e04007c0c */ /* 0x000fe4000bf45270 */
[----:B-1----:R-:W-:Y:S01]  /*2d0f0*/  IADD3 R8, P1, PT, R19, R6, RZ ;  /* 0x0000000613087210 */ /* 0x002fe20007f3e0ff */
[----:B------:R-:W-:-:S04]  /*2d100*/  IMAD.WIDE.U32 R16, R17, 0x8, R14 ;  /* 0x0000000811107825 */ /* 0x000fc800078e000e */
[----:B------:R-:W-:Y:S02]  /*2d110*/  IMAD.MOV.U32 R18, RZ, RZ, R16 ;  /* 0x000000ffff127224 */ /* 0x000fe400078e0010 */
[----:B------:R-:W-:Y:S02]  /*2d120*/  IMAD.X R20, RZ, RZ, R7, P1 ;  /* 0x000000ffff147224 */ /* 0x000fe400008e0607 */
[----:B------:R-:W-:Y:S02]  /*2d130*/  IMAD.MOV.U32 R19, RZ, RZ, R17 ;  /* 0x000000ffff137224 */ /* 0x000fe400078e0011 */
[----:B------:R-:W-:-:S05]  /*2d140*/  @P2 IADD3 R18, P1, PT, R8, 0x800000, RZ ;  /* 0x0080000008122810 */ /* 0x000fca0007f3e0ff */
[----:B------:R-:W-:-:S06]  /*2d150*/  @P2 IMAD.X R19, RZ, RZ, R20, P1 ;  /* 0x000000ffff132224 */ /* 0x000fcc00008e0614 */
[----:B------:R-:W2:Y:S02]  /*2d160*/  LD.E.64 R18, desc[UR8][R18.64] ;  /* 0x0000000812127980 */ /* 0x000ea4000c101b00 */
[----:B--2---:R-:W-:-:S04]  /*2d170*/  ISETP.NE.U32.AND P1, PT, R18, RZ, PT ;  /* 0x000000ff1200720c */ /* 0x004fc80003f25070 */
[----:B------:R-:W-:-:S13]  /*2d180*/  ISETP.NE.AND.EX P1, PT, R19, RZ, PT, P1 ;  /* 0x000000ff1300720c */ /* 0x000fda0003f25310 */
        /* <DEDUP_REMOVED lines=51> */
.L_x_696:
[----:B------:R-:W-:Y:S05]  /*2d4c0*/  BSYNC.RECONVERGENT B6 ;  /* 0x0000000000067941 */ /* 0x000fea0003800200 */
.L_x_695:
[----:B------:R-:W-:-:S07]  /*2d4d0*/  IMAD.X R23, RZ, RZ, R20, P2 ;  /* 0x000000ffff177224 */ /* 0x000fce00010e0614 */
.L_x_694:
[----:B------:R-:W-:Y:S05]  /*2d4e0*/  BSYNC.RECONVERGENT B5 ;  /* 0x0000000000057941 */ /* 0x000fea0003800200 */
.L_x_693:
[----:B------:R1:W5:Y:S01]  /*2d4f0*/  ATOM.E.EXCH.64.STRONG.GPU P1, R6, desc[UR8][R22.64], RZ ;  /* 0x800000ff1606798a */ /* 0x000362000c12f508 */
[----:B------:R-:W-:Y:S04]  /*2d500*/  BSSY.RECONVERGENT B5, `(.L_x_697) ;  /* 0x0000004000057945 */ /* 0x000fe80003800200 */
[----:B-1----:R-:W-:Y:S05]  /*2d510*/  @P1 BRA `(.L_x_698) ;  /* 0x0000000000081947 */ /* 0x002fea0003800000 */
[----:B-----5:R1:W5:Y:S04]  /*2d520*/  LD.E.64 R6, desc[UR8][R22.64] ;  /* 0x0000000816067980 */ /* 0x020368000c101b00 */
[----:B------:R1:W-:Y:S02]  /*2d530*/  ST.E.64 desc[UR8][R22.64], RZ ;  /* 0x000000ff16007985 */ /* 0x0003e4000c101b08 */
.L_x_698:
[----:B------:R-:W-:Y:S05]  /*2d540*/  BSYNC.RECONVERGENT B5 ;  /* 0x0000000000057941 */ /* 0x000fea0003800200 */
.L_x_697:
[----:B------:R-:W-:Y:S04]  /*2d550*/  BSSY.RECONVERGENT B5, `(.L_x_699) ;  /* 0x000001e000057945 */ /* 0x000fe80003800200 */
[----:B------:R-:W-:Y:S05]  /*2d560*/  @!P3 BRA `(.L_x_700) ;  /* 0x000000000070b947 */ /* 0x000fea0003800000 */
[----:B0-----:R-:W-:Y:S02]  /*2d570*/  IMAD.MOV.U32 R15, RZ, RZ, 0x4 ;  /* 0x00000004ff0f7424 */ /* 0x001fe400078e00ff */
        /* <DEDUP_REMOVED lines=9> */
[----:B-1----:R-:W-:Y:S01]  /*2d610*/  IMAD.U32 R22, RZ, RZ, UR12 ;  /* 0x0000000cff167e24 */ /* 0x002fe2000f8e00ff */
        /* <DEDUP_REMOVED lines=15> */
.L_x_702:
[----:B------:R-:W-:Y:S05]  /*2d710*/  BSYNC.RECONVERGENT B6 ;  /* 0x0000000000067941 */ /* 0x000fea0003800200 */
.L_x_701:
[----:B------:R-:W-:-:S07]  /*2d720*/  IMAD.X R17, RZ, RZ, R21, P2 ;  /* 0x000000ffff117224 */ /* 0x000fce00010e0615 */
.L_x_700:
[----:B------:R-:W-:Y:S05]  /*2d730*/  BSYNC.RECONVERGENT B5 ;  /* 0x0000000000057941 */ /* 0x000fea0003800200 */
.L_x_699:
[----:B0-----:R0:W5:Y:S01]  /*2d740*/  ATOM.E.EXCH.64.STRONG.GPU P1, R14, desc[UR8][R16.64], RZ ;  /* 0x800000ff100e798a */ /* 0x001162000c12f508 */
[----:B------:R-:W-:Y:S01]  /*2d750*/  BSSY.RECONVERGENT B5, `(.L_x_703) ;  /* 0x0000005000057945 */ /* 0x000fe20003800200 */
[----:B-----5:R-:W-:-:S03]  /*2d760*/  LOP3.LUT P2, RZ, R6, 0x7, RZ, 0xc0, !PT ;  /* 0x0000000706ff7812 */ /* 0x020fc6000784c0ff */
[----:B0-----:R-:W-:Y:S10]  /*2d770*/  @P1 BRA `(.L_x_704) ;  /* 0x0000000000081947 */ /* 0x001ff40003800000 */
[----:B------:R0:W5:Y:S04]  /*2d780*/  LD.E.64 R14, desc[UR8][R16.64] ;  /* 0x00000008100e7980 */ /* 0x000168000c101b00 */
[----:B------:R0:W-:Y:S02]  /*2d790*/  ST.E.64 desc[UR8][R16.64], RZ ;  /* 0x000000ff10007985 */ /* 0x0001e4000c101b08 */
.L_x_704:
[----:B------:R-:W-:Y:S05]  /*2d7a0*/  BSYNC.RECONVERGENT B5 ;  /* 0x0000000000057941 */ /* 0x000fea0003800200 */
.L_x_703:
[----:B-----5:R-:W-:Y:S01]  /*2d7b0*/  SEL R8, R6, R14, !P2 ;  /* 0x0000000e06087207 */ /* 0x020fe20005000000 */
[----:B------:R-:W-:Y:S01]  /*2d7c0*/  BSSY B5, `(.L_x_705) ;  /* 0x00000ab000057945 */ /* 0x000fe20003800000 */
[----:B------:R-:W-:Y:S02]  /*2d7d0*/  SEL R3, R14, R6, !P2 ;  /* 0x000000060e037207 */ /* 0x000fe40005000000 */
[----:B------:R-:W-:-:S13]  /*2d7e0*/  LOP3.LUT P1, RZ, R8, 0x7, RZ, 0xc0, !PT ;  /* 0x0000000708ff7812 */ /* 0x000fda000782c0ff */
[----:B------:R-:W-:Y:S05]  /*2d7f0*/  @P1 BRA `(.L_x_706) ;  /* 0x0000000800281947 */ /* 0x000fea0003800000 */
.L_x_723:
[----:B------:R-:W-:Y:S01]  /*2d800*/  LOP3.LUT P1, RZ, R3, 0x7, RZ, 0xc0, !PT ;  /* 0x0000000703ff7812 */ /* 0x000fe2000782c0ff */
[----:B------:R-:W-:Y:S05]  /*2d810*/  YIELD ;  /* 0x0000000000007946 */ /* 0x000fea0003800000 */
[----:B------:R-:W-:Y:S07]  /*2d820*/  BSSY B6, `(.L_x_707) ;  /* 0x0000044000067945 */ /* 0x000fee0003800000 */
[----:B0-----:R-:W-:Y:S05]  /*2d830*/  @P1 BRA `(.L_x_708) ;  /* 0x0000000400081947 */ /* 0x001fea0003800000 */
[----:B0-----:R-:W0:Y:S01]  /*2d840*/  S2R R17, SR_CgaCtaId ;  /* 0x0000000000117919 */ /* 0x001e220000008800 */
[----:B------:R-:W-:Y:S01]  /*2d850*/  MOV R4, 0x400 ;  /* 0x0000040000047802 */ /* 0x000fe20000000f00 */
[----:B------:R-:W2:Y:S04]  /*2d860*/  S2R R10, SR_SWINHI ;  /* 0x00000000000a7919 */ /* 0x000ea80000002f00 */
[----:B------:R-:W-:-:S05]  /*2d870*/  VIADD R4, R4, 0x410 ;  /* 0x0000041004047836 */ /* 0x000fca0000000000 */
[----:B0-----:R-:W-:-:S04]  /*2d880*/  LEA R17, R17, R4, 0x18 ;  /* 0x0000000411117211 */ /* 0x001fc800078ec0ff */
[----:B------:R-:W-:Y:S02]  /*2d890*/  MOV R16, R17 ;  /* 0x0000001100107202 */ /* 0x000fe40000000f00 */
[----:B--2---:R-:W-:-:S07]  /*2d8a0*/  MOV R17, R10 ;  /* 0x0000000a00117202 */ /* 0x004fce0000000f00 */
.L_x_715:
[--C-:B------:R-:W-:Y:S01]  /*2d8b0*/  SHF.R.U32.HI R21, RZ, 0x3, R3.reuse ;  /* 0x00000003ff157819 */ /* 0x100fe20000011603 */
[----:B------:R-:W-:Y:S01]  /*2d8c0*/  IMAD.MOV.U32 R25, RZ, RZ, -0x7 ;  /* 0xfffffff9ff197424 */ /* 0x000fe200078e00ff */
[----:B------:R-:W-:Y:S01]  /*2d8d0*/  SHF.R.U32.HI R4, RZ, 0x10, R3 ;  /* 0x00000010ff047819 */ /* 0x000fe20000011603 */
[----:B------:R-:W-:Y:S05]  /*2d8e0*/  YIELD ;  /* 0x0000000000007946 */ /* 0x000fea0003800000 */
[----:B--2---:R-:W-:Y:S01]  /*2d8f0*/  VIADD R19, R21, -UR15 ;  /* 0x8000000f15137c36 */ /* 0x004fe20008000000 */
[----:B------:R-:W-:-:S03]  /*2d900*/  ISETP.NE.AND P2, PT, R4, UR14, PT ;  /* 0x0000000e04007c0c */ /* 0x000fc6000bf45270 */
[----:B------:R-:W-:Y:S01]  /*2d910*/  IMAD.WIDE.U32 R18, R19, 0x4, R16 ;  /* 0x0000000413127825 */ /* 0x000fe200078e0010 */
[----:B------:R-:W-:Y:S02]  /*2d920*/  ISETP.NE.AND P1, PT, R3, RZ, !P2 ;  /* 0x000000ff0300720c */ /* 0x000fe40005725270 */
[----:B-1----:R-:W-:-:S05]  /*2d930*/  IADD3 R22, P3, PT, R18, 0x10000, RZ ;  /* 0x0001000012167810 */ /* 0x002fca0007f7e0ff */
        /* <DEDUP_REMOVED lines=38> */
.L_x_712:
[----:B------:R-:W-:Y:S05]  /*2dba0*/  BSYNC.RECONVERGENT B8 ;  /* 0x0000000000087941 */ /* 0x000fea0003800200 */
.L_x_711:
[----:B------:R-:W-:Y:S05]  /*2dbb0*/  BRA `(.L_x_713) ;  /* 0x0000000000047947 */ /* 0x000fea0003800000 */
.L_x_710:
[----:B------:R-:W-:Y:S05]  /*2dbc0*/  @P3 BRA `(.L_x_714) ;  /* 0x0000000000083947 */ /* 0x000fea0003800000 */
.L_x_713:
[----:B0-----:R-:W-:Y:S02]  /*2dbd0*/  IMAD.MOV.U32 R22, RZ, RZ, R18 ;  /* 0x000000ffff167224 */ /* 0x001fe400078e0012 */
[----:B------:R-:W-:-:S07]  /*2dbe0*/  IMAD.MOV.U32 R23, RZ, RZ, R19 ;  /* 0x000000ffff177224 */ /* 0x000fce00078e0013 */
.L_x_714:
[----:B------:R-:W-:Y:S05]  /*2dbf0*/  BSYNC.RECONVERGENT B7 ;  /* 0x0000000000077941 */ /* 0x000fea0003800200 */
.L_x_709:
[----:B------:R-:W-:Y:S01]  /*2dc00*/  LOP3.LUT P1, RZ, R10, 0x7, RZ, 0xc0, !PT ;  /* 0x000000070aff7812 */ /* 0x000fe2000782c0ff */
[----:B------:R-:W-:Y:S02]  /*2dc10*/  IMAD.MOV.U32 R18, RZ, RZ, R22 ;  /* 0x000000ffff127224 */ /* 0x000fe400078e0016 */
[----:B------:R-:W-:Y:S02]  /*2dc20*/  IMAD.MOV.U32 R19, RZ, RZ, R23 ;  /* 0x000000ffff137224 */ /* 0x000fe400078e0017 */
[----:B------:R-:W-:-:S03]  /*2dc30*/  IMAD.MOV.U32 R3, RZ, RZ, R10 ;  /* 0x000000ffff037224 */ /* 0x000fc600078e000a */
[----:B------:R2:W-:Y:S05]  /*2dc40*/  ATOM.E.EXCH.STRONG.GPU PT, RZ, desc[UR8][R18.64], RZ ;  /* 0x800000ff12ff798a */ /* 0x0005ea000c1ef108 */
[----:B------:R-:W-:Y:S05]  /*2dc50*/  @!P1 BRA `(.L_x_715) ;  /* 0xfffffffc00149947 */ /* 0x000fea000383ffff */
.L_x_708:
[----:B------:R-:W-:Y:S05]  /*2dc60*/  BSYNC B6 ;  /* 0x0000000000067941 */ /* 0x000fea0003800000 */
.L_x_707:
[----:B0-----:R-:W0:Y:S01]  /*2dc70*/  S2R R17, SR_CgaCtaId ;  /* 0x0000000000117919 */ /* 0x001e220000008800 */
[----:B------:R-:W-:Y:S02]  /*2dc80*/  MOV R4, 0x400 ;  /* 0x0000040000047802 */ /* 0x000fe40000000f00 */
[----:B--2---:R-:W-:Y:S01]  /*2dc90*/  SHF.R.U32.HI R19, RZ, 0x3, R8 ;  /* 0x00000003ff137819 */ /* 0x004fe20000011608 */
[----:B------:R-:W2:Y:S02]  /*2dca0*/  S2R R10, SR_SWINHI ;  /* 0x00000000000a7919 */ /* 0x000ea40000002f00 */
[----:B------:R-:W-:Y:S02]  /*2dcb0*/  VIADD R4, R4, 0x410 ;  /* 0x0000041004047836 */ /* 0x000fe40000000000 */
[----:B------:R-:W-:-:S03]  /*2dcc0*/  VIADD R21, R19, -UR15 ;  /* 0x8000000f13157c36 */ /* 0x000fc60008000000 */
        /* <DEDUP_REMOVED lines=32> */
[----:B-1----:R-:W0:Y:S08]  /*2ded0*/  FLO.U32 R22, UR5 ;  /* 0x0000000500167d00 */ /* 0x002e3000080e0000 */
        /* <DEDUP_REMOVED lines=14> */
.L_x_720:
[----:B------:R-:W-:Y:S05]  /*2dfc0*/  BSYNC.RECONVERGENT B7 ;  /* 0x0000000000077941 */ /* 0x000fea0003800200 */
.L_x_719:
[----:B------:R-:W-:Y:S05]  /*2dfd0*/  BRA `(.L_x_721) ;  /* 0x0000000000047947 */ /* 0x000fea0003800000 */
.L_x_718:
[----:B------:R-:W-:Y:S05]  /*2dfe0*/  @P3 BRA `(.L_x_722) ;  /* 0x0000000000083947 */ /* 0x000fea0003800000 */
.L_x_721:
[----:B------:R-:W-:Y:S02]  /*2dff0*/  IMAD.MOV.U32 R8, RZ, RZ, R16 ;  /* 0x000000ffff087224 */ /* 0x000fe400078e0010 */
[----:B------:R-:W-:-:S07]  /*2e000*/  IMAD.MOV.U32 R19, RZ, RZ, R17 ;  /* 0x000000ffff137224 */ /* 0x000fce00078e0011 */
.L_x_722:
[----:B------:R-:W-:Y:S05]  /*2e010*/  BSYNC.RECONVERGENT B6 ;  /* 0x0000000000067941 */ /* 0x000fea0003800200 */
.L_x_717:
        /* <DEDUP_REMOVED lines=8> */
.L_x_706:
        /* <DEDUP_REMOVED lines=29> */
.L_x_716:
[----:B------:R-:W-:Y:S05]  /*2e270*/  BSYNC B5 ;  /* 0x0000000000057941 */ /* 0x000fea0003800000 */
.L_x_705:
[C---:B------:R-:W-:Y:S01]  /*2e280*/  LOP3.LUT P2, RZ, R7.reuse, 0x7, RZ, 0xc0, !PT ;  /* 0x0000000707ff7812 */ /* 0x040fe2000784c0ff */
[----:B------:R-:W-:Y:S03]  /*2e290*/  BSSY B5, `(.L_x_724) ;  /* 0x00000ab000057945 */ /* 0x000fe60003800000 */
[----:B------:R-:W-:Y:S02]  /*2e2a0*/  SEL R6, R7, R15, !P2 ;  /* 0x0000000f07067207 */ /* 0x000fe40005000000 */
[----:B------:R-:W-:Y:S02]  /*2e2b0*/  SEL R7, R15, R7, !P2 ;  /* 0x000000070f077207 */ /* 0x000fe40005000000 */
[----:B------:R-:W-:-:S13]  /*2e2c0*/  LOP3.LUT P1, RZ, R6, 0x7, RZ, 0xc0, !PT ;  /* 0x0000000706ff7812 */ /* 0x000fda000782c0ff */
[----:B------:R-:W-:Y:S05]  /*2e2d0*/  @P1 BRA `(.L_x_725) ;  /* 0x00000008002c1947 */ /* 0x000fea0003800000 */
.L_x_742:
[----:B------:R-:W-:Y:S01]  /*2e2e0*/  LOP3.LUT P1, RZ, R7, 0x7, RZ, 0xc0, !PT ;  /* 0x0000000707ff7812 */ /* 0x000fe2000782c0ff */
[----:B------:R-:W-:Y:S05]  /*2e2f0*/  YIELD ;  /* 0x0000000000007946 */ /* 0x000fea0003800000 */
[----:B------:R-:W-:Y:S07]  /*2e300*/  BSSY B6, `(.L_x_726) ;  /* 0x0000045000067945 */ /* 0x000fee0003800000 */
[----:B0-----:R-:W-:Y:S05]  /*2e310*/  @P1 BRA `(.L_x_727) ;  /* 0x00000004000c1947 */ /* 0x001fea0003800000 */
[----:B------:R-:W2:Y:S01]  /*2e320*/  S2R R3, SR_CgaCtaId ;  /* 0x0000000000037919 */ /* 0x000ea20000008800 */
[----:B0-----:R-:W-:Y:S01]  /*2e330*/  MOV R0, 0x400 ;  /* 0x0000040000007802 */ /* 0x001fe20000000f00 */
[----:B------:R-:W0:Y:S04]  /*2e340*/  S2R R15, SR_SWINHI ;  /* 0x00000000000f7919 */ /* 0x000e280000002f00 */
[----:B------:R-:W-:-:S05]  /*2e350*/  VIADD R0, R0, 0x410 ;  /* 0x0000041000007836 */ /* 0x000fca0000000000 */
[----:B--2---:R-:W-:-:S04]  /*2e360*/  LEA R0, R3, R0, 0x18 ;  /* 0x0000000003007211 */ /* 0x004fc800078ec0ff */
[----:B------:R-:W-:Y:S02]  /*2e370*/  MOV R10, R0 ;  /* 0x00000000000a7202 */ /* 0x000fe40000000f00 */
[----:B0-----:R-:W-:-:S07]  /*2e380*/  MOV R11, R15 ;  /* 0x0000000f000b7202 */ /* 0x001fce0000000f00 */
.L_x_734:
[--C-:B------:R-:W-:Y:S01]  /*2e390*/  SHF.R.U32.HI R3, RZ, 0x3, R7.reuse ;  /* 0x00000003ff037819 */ /* 0x100fe20000011607 */
[----:B------:R-:W-:Y:S05]  /*2e3a0*/  YIELD ;  /* 0x0000000000007946 */ /* 0x000fea0003800000 */
[----:B------:R-:W-:Y:S01]  /*2e3b0*/  SHF.R.U32.HI R0, RZ, 0x10, R7 ;  /* 0x00000010ff007819 */ /* 0x000fe20000011607 */
[----:B--2---:R-:W-:-:S03]  /*2e3c0*/  VIADD R15, R3, -UR15 ;  /* 0x8000000f030f7c36 */ /* 0x004fc60008000000 */
        /* <DEDUP_REMOVED lines=43> */
.L_x_731:
[----:B------:R-:W-:Y:S05]  /*2e680*/  BSYNC.RECONVERGENT B8 ;  /* 0x0000000000087941 */ /* 0x000fea0003800200 */
.L_x_730:
[----:B------:R-:W-:Y:S05]  /*2e690*/  BRA `(.L_x_732) ;  /* 0x0000000000087947 */ /* 0x000fea0003800000 */
.L_x_729:
[----:B------:R-:W-:-:S13]  /*2e6a0*/  ISETP.NE.AND P1, PT, R7, RZ, PT ;  /* 0x000000ff0700720c */ /* 0x000fda0003f25270 */
[----:B------:R-:W-:Y:S05]  /*2e6b0*/  @P1 BRA `(.L_x_733) ;  /* 0x0000000000081947 */ /* 0x000fea0003800000 */
.L_x_732:
[----:B------:R-:W-:Y:S02]  /*2e6c0*/  IMAD.MOV.U32 R4, RZ, RZ, R14 ;  /* 0x000000ffff047224 */ /* 0x000fe400078e000e */
[----:B0-----:R-:W-:-:S07]  /*2e6d0*/  IMAD.MOV.U32 R17, RZ, RZ, R15 ;  /* 0x000000ffff117224 */ /* 0x001fce00078e000f */
.L_x_733:
[----:B------:R-:W-:Y:S05]  /*2e6e0*/  BSYNC.RECONVERGENT B7 ;  /* 0x0000000000077941 */ /* 0x000fea0003800200 */
.L_x_728:
[----:B------:R-:W-:Y:S01]  /*2e6f0*/  LOP3.LUT P1, RZ, R3, 0x7, RZ, 0xc0, !PT ;  /* 0x0000000703ff7812 */ /* 0x000fe2000782c0ff */
[----:B------:R-:W-:Y:S02]  /*2e700*/  IMAD.MOV.U32 R14, RZ, RZ, R4 ;  /* 0x000000ffff0e7224 */ /* 0x000fe400078e0004 */
[----:B------:R-:W-:Y:S02]  /*2e710*/  IMAD.MOV.U32 R15, RZ, RZ, R17 ;  /* 0x000000ffff0f7224 */ /* 0x000fe400078e0011 */
[----:B------:R-:W-:-:S03]  /*2e720*/  IMAD.MOV.U32 R7, RZ, RZ, R3 ;  /* 0x000000ffff077224 */ /* 0x000fc600078e0003 */
[----:B------:R2:W-:Y:S05]  /*2e730*/  ATOM.E.EXCH.STRONG.GPU PT, RZ, desc[UR8][R14.64], RZ ;  /* 0x800000ff0eff798a */ /* 0x0005ea000c1ef108 */
[----:B------:R-:W-:Y:S05]  /*2e740*/  @!P1 BRA `(.L_x_734) ;  /* 0xfffffffc00109947 */ /* 0x000fea000383ffff */
.L_x_727:
[----:B------:R-:W-:Y:S05]  /*2e750*/  BSYNC B6 ;  /* 0x0000000000067941 */ /* 0x000fea0003800000 */
.L_x_726:
[----:B0-----:R-:W0:Y:S01]  /*2e760*/  S2R R11, SR_CgaCtaId ;  /* 0x00000000000b7919 */ /* 0x001e220000008800 */
[----:B------:R-:W-:Y:S02]  /*2e770*/  MOV R0, 0x400 ;  /* 0x0000040000007802 */ /* 0x000fe40000000f00 */
[----:B------:R-:W-:Y:S01]  /*2e780*/  SHF.R.U32.HI R3, RZ, 0x3, R6 ;  /* 0x00000003ff037819 */ /* 0x000fe20000011606 */
[----:B------:R-:W3:Y:S02]  /*2e790*/  S2R R4, SR_SWINHI ;  /* 0x0000000000047919 */ /* 0x000ee40000002f00 */
[----:B------:R-:W-:Y:S02]  /*2e7a0*/  VIADD R0, R0, 0x410 ;  /* 0x0000041000007836 */ /* 0x000fe40000000000 */
[----:B--2---:R-:W-:-:S03]  /*2e7b0*/  VIADD R15, R3, -UR15 ;  /* 0x8000000f030f7c36 */ /* 0x004fc60008000000 */
[----:B0-----:R-:W-:Y:S02]  /*2e7c0*/  LEA R11, R11, R0, 0x18 ;  /* 0x000000000b0b7211 */ /* 0x001fe400078ec0ff */
        /* <DEDUP_REMOVED lines=45> */
.L_x_739:
[----:B------:R-:W-:Y:S05]  /*2eaa0*/  BSYNC.RECONVERGENT B7 ;  /* 0x0000000000077941 */ /* 0x000fea0003800200 */
.L_x_738:
[----:B------:R-:W-:Y:S05]  /*2eab0*/  BRA `(.L_x_740) ;  /* 0x0000000000087947 */ /* 0x000fea0003800000 */
.L_x_737:
[----:B------:R-:W-:-:S13]  /*2eac0*/  ISETP.NE.AND P1, PT, R6, RZ, PT ;  /* 0x000000ff0600720c */ /* 0x000fda0003f25270 */
[----:B------:R-:W-:Y:S05]  /*2ead0*/  @P1 BRA `(.L_x_741) ;  /* 0x0000000000081947 */ /* 0x000fea0003800000 */
.L_x_740:
[----:B------:R-:W-:Y:S02]  /*2eae0*/  IMAD.MOV.U32 R3, RZ, RZ, R10 ;  /* 0x000000ffff037224 */ /* 0x000fe400078e000a */
[----:B------:R-:W-:-:S07]  /*2eaf0*/  IMAD.MOV.U32 R8, RZ, RZ, R11 ;  /* 0x000000ffff087224 */ /* 0x000fce00078e000b */
.L_x_741:
[----:B------:R-:W-:Y:S05]  /*2eb00*/  BSYNC.RECONVERGENT B6 ;  /* 0x0000000000067941 */ /* 0x000fea0003800200 */
.L_x_736:
        /* <DEDUP_REMOVED lines=8> */
.L_x_725:
        /* <DEDUP_REMOVED lines=27> */
.L_x_735:
[----:B------:R-:W-:Y:S05]  /*2ed40*/  BSYNC B5 ;  /* 0x0000000000057941 */ /* 0x000fea0003800000 */
.L_x_724:
[----:B------:R-:W-:Y:S05]  /*2ed50*/  BRA `(.L_x_471) ;  /* 0x0000006400247947 */ /* 0x000fea0003800000 */
.L_x_601:
        /* <DEDUP_REMOVED lines=9> */
[C---:B--2---:R-:W-:Y:S01]  /*2edf0*/  VIADD R18, R19.reuse, 0x100 ;  /* 0x0000010013127836 */ /* 0x044fe20000000000 */
[----:B------:R-:W-:-:S03]  /*2ee00*/  LOP3.LUT R10, R19, 0x1fff, RZ, 0xc0, !PT ;  /* 0x00001fff130a7812 */ /* 0x000fc600078ec0ff */
[----:B------:R-:W-:Y:S02]  /*2ee10*/  IMAD R14, R19, 0x8, R6 ;  /* 0x00000008130e7824 */ /* 0x000fe400078e0206 */
[C---:B------:R-:W-:Y:S01]  /*2ee20*/  IMAD.SHL.U32 R7, R18.reuse, 0x8, RZ ;  /* 0x0000000812077824 */ /* 0x040fe200078e00ff */
[----:B------:R-:W-:-:S03]  /*2ee30*/  LOP3.LUT R18, R18, 0x1fff, RZ, 0xc0, !PT ;  /* 0x00001fff12127812 */ /* 0x000fc600078ec0ff */
[----:B------:R-:W0:Y:S01]  /*2ee40*/  LDS.64 R14, [R14] ;  /* 0x000000000e0e7984 */ /* 0x000e220000000a00 */
[----:B------:R-:W-:-:S05]  /*2ee50*/  LOP3.LUT R7, R7, 0xfff8, RZ, 0xc0, !PT ;  /* 0x0000fff807077812 */ /* 0x000fca00078ec0ff */
[----:B------:R-:W-:Y:S02]  /*2ee60*/  IMAD.IADD R16, R6, 0x1, R7 ;  /* 0x0000000106107824 */ /* 0x000fe400078e0207 */
[----:B------:R-:W-:-:S04]  /*2ee70*/  IMAD.MOV.U32 R7, RZ, RZ, RZ ;  /* 0x000000ffff077224 */ /* 0x000fc800078e00ff */
[----:B------:R-:W2:Y:S01]  /*2ee80*/  LDS.64 R16, [R16] ;  /* 0x0000000010107984 */ /* 0x000ea20000000a00 */
[----:B0-----:R-:W-:-:S04]  /*2ee90*/  ISETP.NE.U32.AND P1, PT, R14, RZ, PT ;  /* 0x000000ff0e00720c */ /* 0x001fc80003f25070 */
[----:B------:R-:W-:-:S04]  /*2eea0*/  ISETP.NE.AND.EX P1, PT, R15, RZ, PT, P1 ;  /* 0x000000ff0f00720c */ /* 0x000fc80003f25310 */
[----:B------:R-:W-:Y:S02]  /*2eeb0*/  ISETP.EQ.OR P1, PT, R19, RZ, P1 ;  /* 0x000000ff1300720c */ /* 0x000fe40000f22670 */
[----:B--2---:R-:W-:-:S04]  /*2eec0*/  ISETP.NE.U32.AND P2, PT, R16, RZ, PT ;  /* 0x000000ff1000720c */ /* 0x004fc80003f45070 */
[----:B------:R-:W-:-:S04]  /*2eed0*/  ISETP.NE.AND.EX P2, PT, R17, RZ, PT, P2 ;  /* 0x000000ff1100720c */ /* 0x000fc80003f45320 */
[----:B------:R-:W-:-:S03]  /*2eee0*/  ISETP.EQ.OR P2, PT, R10, 0x1f00, P2 ;  /* 0x00001f000a00780c */ /* 0x000fc60001742670 */
[----:B------:R-:W-:Y:S02]  /*2eef0*/  @!P1 IMAD.MOV.U32 R7, RZ, RZ, 0x1 ;  /* 0x00000001ff079424 */ /* 0x000fe400078e00ff */
[----:B------:R-:W-:-:S05]  /*2ef00*/  @!P1 VIADD R14, R19, UR15 ;  /* 0x0000000f130e9c36 */ /* 0x000fca0008000000 */
[----:B------:R1:W-:Y:S01]  /*2ef10*/  @!P1 STL [R1+0x118], R14 ;  /* 0x0001180e01009387 */ /* 0x0003e20000100800 */
[----:B------:R-:W-:Y:S02]  /*2ef20*/  PLOP3.LUT P1, PT, PT, PT, PT, 0x8, 0x80 ;  /* 0x000000000080781c */ /* 0x000fe40003f2e170 */
[C---:B------:R-:W-:Y:S01]  /*2ef30*/  @!P2 VIADD R15, R7.reuse, 0x1 ;  /* 0x00000001070fa836 */ /* 0x040fe20000000000 */
[----:B------:R-:W-:Y:S01]  /*2ef40*/  @!P2 LEA R17, R7, UR7, 0x2 ;  /* 0x000000070711ac11 */ /* 0x000fe2000f8e10ff */
[----:B------:R-:W-:Y:S02]  /*2ef50*/  @!P2 VIADD R18, R18, UR15 ;  /* 0x0000000f1212ac36 */ /* 0x000fe40008000000 */
[----:B------:R-:W-:Y:S02]  /*2ef60*/  @!P2 IMAD.MOV.U32 R7, RZ, RZ, R15 ;  /* 0x000000ffff07a224 */ /* 0x000fe400078e000f */
[----:B------:R-:W-:Y:S01]  /*2ef70*/  VIADD R15, R19, 0x200 ;  /* 0x00000200130f7836 */ /* 0x000fe20000000000 */
[----:B------:R1:W-:Y:S02]  /*2ef80*/  @!P2 STL [R17+0x118], R18 ;  /* 0x000118121100a387 */ /* 0x0003e40000100800 */
[----:B------:R-:W-:-:S02]  /*2ef90*/  ISETP.GT.U32.AND P2, PT, R7, 0x1, PT ;  /* 0x000000010700780c */ /* 0x000fc40003f44070 */
        /* <DEDUP_REMOVED lines=420> */
.L_x_745:
[----:B------:R-:W-:Y:S05]  /*309e0*/  BSYNC.RECONVERGENT B5 ;  /* 0x0000000000057941 */ /* 0x000fea0003800200 */
.L_x_744:
[----:B-----5:R-:W-:Y:S01]  /*309f0*/  IMAD.IADD R5, R5, 0x1, -R4 ;  /* 0x0000000105057824 */ /* 0x020fe200078e0a04 */
[----:B------:R1:W-:Y:S04]  /*30a00*/  STL [R1+0x110], R15 ;  /* 0x0001100f01007387 */ /* 0x0003e80000100800 */
[----:B------:R-:W-:-:S13]  /*30a10*/  ISETP.EQ.OR P1, PT, R5, -0x1, P1 ;  /* 0xffffffff0500780c */ /* 0x000fda0000f22670 */
[----:B------:R-:W-:Y:S05]  /*30a20*/  @P1 BREAK B2 ;  /* 0x0000000000021942 */ /* 0x000fea0003800000 */
[----:B-1----:R-:W-:Y:S05]  /*30a30*/  @P1 BRA `(.L_x_430) ;  /* 0x0000004800001947 */ /* 0x002fea0003800000 */
[----:B------:R-:W1:Y:S01]  /*30a40*/  S2R R5, SR_SWINHI ;  /* 0x0000000000057919 */ /* 0x000e620000002f00 */
[----:B------:R-:W2:Y:S01]  /*30a50*/  LDCU.64 UR16, c[0x0][0x380] ;  /* 0x00007000ff1077ac */ /* 0x000ea20008000a00 */
[----:B------:R-:W-:Y:S02]  /*30a60*/  SHF.R.U32.HI R10, RZ, 0x10, R23 ;  /* 0x00000010ff0a7819 */ /* 0x000fe40000011617 */
[C---:B------:R-:W-:Y:S02]  /*30a70*/  LEA.HI R15, R23.reuse, -UR15, RZ, 0x1d ;  /* 0x8000000f170f7c11 */ /* 0x040fe4000f8fe8ff */
[----:B------:R-:W-:Y:S02]  /*30a80*/  ISETP.NE.AND P2, PT, R10, UR14, PT ;  /* 0x0000000e0a007c0c */ /* 0x000fe4000bf45270 */
[----:B------:R-:W-:-:S04]  /*30a90*/  LOP3.LUT R20, R23, 0xfffffff8, RZ, 0xc0, !PT ;  /* 0xfffffff817147812 */ /* 0x000fc800078ec0ff */
[----:B--2---:R-:W-:Y:S02]  /*30aa0*/  IADD3 R20, P1, PT, R20, UR16, RZ ;  /* 0x0000001014147c10 */ /* 0x004fe4000ff3e0ff */
[----:B0-----:R-:W-:Y:S02]  /*30ab0*/  MOV R16, R6 ;  /* 0x0000000600107202 */ /* 0x001fe40000000f00 */
[----:B-1----:R-:W-:Y:S01]  /*30ac0*/  MOV R17, R5 ;  /* 0x0000000500117202 */ /* 0x002fe20000000f00 */
[----:B------:R-:W-:Y:S02]  /*30ad0*/  IMAD.X R5, RZ, RZ, UR17, P1 ;  /* 0x00000011ff057e24 */ /* 0x000fe400088e06ff */
[----:B------:R-:W-:-:S04]  /*30ae0*/  IMAD.WIDE.U32 R14, R15, 0x8, R16 ;  /* 0x000000080f0e7825 */ /* 0x000fc800078e0010 */
[----:B------:R-:W-:Y:S01]  /*30af0*/  IMAD.MOV.U32 R18, RZ, RZ, R14 ;  /* 0x000000ffff127224 */ /* 0x000fe200078e000e */
        /* <DEDUP_REMOVED lines=38> */
.L_x_749:
[----:B------:R-:W-:Y:S05]  /*30d60*/  BSYNC.RECONVERGENT B6 ;  /* 0x0000000000067941 */ /* 0x000fea0003800200 */
.L_x_748:
[----:B------:R-:W-:-:S07]  /*30d70*/  IMAD.X R15, RZ, RZ, R5, P2 ;  /* 0x000000ffff0f7224 */ /* 0x000fce00010e0605 */
.L_x_747:
[----:B------:R-:W-:Y:S05]  /*30d80*/  BSYNC.RECONVERGENT B5 ;  /* 0x0000000000057941 */ /* 0x000fea0003800200 */
.L_x_746:
[----:B------:R1:W5:Y:S01]  /*30d90*/  ATOM.E.EXCH.64.STRONG.GPU P2, R18, desc[UR8][R14.64], RZ ;  /* 0x800000ff0e12798a */ /* 0x000362000c14f508 */
[----:B------:R-:W-:Y:S01]  /*30da0*/  BSSY.RECONVERGENT B5, `(.L_x_750) ;  /* 0x0000005000057945 */ /* 0x000fe20003800200 */
[----:B------:R-:W-:-:S03]  /*30db0*/  ISETP.NE.AND P1, PT, R7, RZ, PT ;  /* 0x000000ff0700720c */ /* 0x000fc60003f25270 */
[----:B-1----:R-:W-:Y:S10]  /*30dc0*/  @P2 BRA `(.L_x_751) ;  /* 0x0000000000082947 */ /* 0x002ff40003800000 */
[----:B-----5:R1:W5:Y:S04]  /*30dd0*/  LD.E.64 R18, desc[UR8][R14.64] ;  /* 0x000000080e127980 */ /* 0x020368000c101b00 */
[----:B------:R1:W-:Y:S02]  /*30de0*/  ST.E.64 desc[UR8][R14.64], RZ ;  /* 0x000000ff0e007985 */ /* 0x0003e4000c101b08 */
.L_x_751:
[----:B------:R-:W-:Y:S05]  /*30df0*/  BSYNC.RECONVERGENT B5 ;  /* 0x0000000000057941 */ /* 0x000fea0003800200 */
.L_x_750:
[----:B------:R-:W-:Y:S04]  /*30e00*/  BSSY B5, `(.L_x_752) ;  /* 0x0000168000057945 */ /* 0x000fe80003800000 */
[----:B------:R-:W-:Y:S05]  /*30e10*/  @P1 BRA `(.L_x_753) ;  /* 0x0000000800b41947 */ /* 0x000fea0003800000 */
[----:B------:R-:W0:Y:S02]  /*30e20*/  LDL R5, [R1+0x118] ;  /* 0x0001180001057983 */ /* 0x000e240000100800 */
[----:B0-----:R-:W-:-:S04]  /*30e30*/  SHF.R.U32.HI R2, RZ, 0xd, R5 ;  /* 0x0000000dff027819 */ /* 0x001fc80000011605 */
[----:B------:R-:W-:-:S13]  /*30e40*/  ISETP.NE.AND P1, PT, R2, UR14, PT ;  /* 0x0000000e02007c0c */ /* 0x000fda000bf25270 */
[----:B-1----:R-:W0:Y:S01]  /*30e50*/  @P1 LDC.64 R14, c[0x0][0x380] ;  /* 0x0000e000ff0e1b82 */ /* 0x002e220000000a00 */
[----:B------:R-:W-:-:S04]  /*30e60*/  @!P1 VIADD R3, R5, -UR15 ;  /* 0x8000000f05039c36 */ /* 0x000fc80008000000 */
[----:B------:R-:W-:-:S04]  /*30e70*/  @!P1 IMAD.WIDE.U32 R16, R3, 0x8, R16 ;  /* 0x0000000803109825 */ /* 0x000fc800078e0010 */
[----:B0-----:R-:W-:-:S03]  /*30e80*/  @P1 IMAD.WIDE.U32 R2, R5, 0x8, R14 ;  /* 0x0000000805021825 */ /* 0x001fc600078e000e */
        /* <DEDUP_REMOVED lines=9> */
.L_x_771:
[----:B------:R-:W-:Y:S01]  /*30f20*/  LOP3.LUT P1, RZ, R19, 0x7, RZ, 0xc0, !PT ;  /* 0x0000000713ff7812 */ /* 0x000fe2000782c0ff */
[----:B------:R-:W-:Y:S05]  /*30f30*/  YIELD ;  /* 0x0000000000007946 */ /* 0x000fea0003800000 */
[----:B------:R-:W-:Y:S07]  /*30f40*/  BSSY B6, `(.L_x_755) ;  /* 0x0000041000067945 */ /* 0x000fee0003800000 */
[----:B0-----:R-:W-:Y:S05]  /*30f50*/  @P1 BRA `(.L_x_756) ;  /* 0x0000000000fc1947 */ /* 0x001fea0003800000 */
[----:B------:R-:W0:Y:S01]  /*30f60*/  S2R R5, SR_SWINHI ;  /* 0x0000000000057919 */ /* 0x000e220000002f00 */
[----:B------:R-:W-:Y:S02]  /*30f70*/  MOV R2, R6 ;  /* 0x0000000600027202 */ /* 0x000fe40000000f00 */
[----:B0-----:R-:W-:-:S07]  /*30f80*/  MOV R3, R5 ;  /* 0x0000000500037202 */ /* 0x001fce0000000f00 */
.L_x_763:
        /* <DEDUP_REMOVED lines=48> */
.L_x_760:
[----:B------:R-:W-:Y:S05]  /*31290*/  BSYNC.RECONVERGENT B8 ;  /* 0x0000000000087941 */ /* 0x000fea0003800200 */
.L_x_759:
[----:B------:R-:W-:Y:S05]  /*312a0*/  BRA `(.L_x_761) ;  /* 0x0000000000047947 */ /* 0x000fea0003800000 */
.L_x_758:
[----:B------:R-:W-:Y:S05]  /*312b0*/  @P3 BRA `(.L_x_762) ;  /* 0x0000000000083947 */ /* 0x000fea0003800000 */
.L_x_761:
[----:B------:R-:W-:Y:S02]  /*312c0*/  IMAD.MOV.U32 R8, RZ, RZ, R14 ;  /* 0x000000ffff087224 */ /* 0x000fe400078e000e */
[----:B0-----:R-:W-:-:S07]  /*312d0*/  IMAD.MOV.U32 R17, RZ, RZ, R15 ;  /* 0x000000ffff117224 */ /* 0x001fce00078e000f */
.L_x_762:
[----:B------:R-:W-:Y:S05]  /*312e0*/  BSYNC.RECONVERGENT B7 ;  /* 0x0000000000077941 */ /* 0x000fea0003800200 */
.L_x_757:
[----:B------:R-:W-:Y:S01]  /*312f0*/  LOP3.LUT P1, RZ, R7, 0x7, RZ, 0xc0, !PT ;  /* 0x0000000707ff7812 */ /* 0x000fe2000782c0ff */
[----:B------:R-:W-:Y:S02]  /*31300*/  IMAD.MOV.U32 R14, RZ, RZ, R8 ;  /* 0x000000ffff0e7224 */ /* 0x000fe400078e0008 */
[----:B------:R-:W-:Y:S02]  /*31310*/  IMAD.MOV.U32 R15, RZ, RZ, R17 ;  /* 0x000000ffff0f7224 */ /* 0x000fe400078e0011 */
[----:B------:R-:W-:-:S03]  /*31320*/  IMAD.MOV.U32 R19, RZ, RZ, R7 ;  /* 0x000000ffff137224 */ /* 0x000fc600078e0007 */
[----:B------:R0:W-:Y:S05]  /*31330*/  ATOM.E.EXCH.STRONG.GPU PT, RZ, desc[UR8][R14.64], RZ ;  /* 0x800000ff0eff798a */ /* 0x0001ea000c1ef108 */
[----:B------:R-:W-:Y:S05]  /*31340*/  @!P1 BRA `(.L_x_763) ;  /* 0xfffffffc00109947 */ /* 0x000fea000383ffff */
.L_x_756:
[----:B------:R-:W-:Y:S05]  /*31350*/  BSYNC B6 ;  /* 0x0000000000067941 */ /* 0x000fea0003800000 */
.L_x_755:
        /* <DEDUP_REMOVED lines=49> */
.L_x_768:
[----:B------:R-:W-:Y:S05]  /*31670*/  BSYNC.RECONVERGENT B7 ;  /* 0x0000000000077941 */ /* 0x000fea0003800200 */
.L_x_767:
[----:B------:R-:W-:Y:S05]  /*31680*/  BRA `(.L_x_769) ;  /* 0x0000000000047947 */ /* 0x000fea0003800000 */
.L_x_766:
[----:B------:R-:W-:Y:S05]  /*31690*/  @P3 BRA `(.L_x_770) ;  /* 0x0000000000083947 */ /* 0x000fea0003800000 */
.L_x_769:
[----:B------:R-:W-:Y:S02]  /*316a0*/  IMAD.MOV.U32 R7, RZ, RZ, R2 ;  /* 0x000000ffff077224 */ /* 0x000fe400078e0002 */
[----:B------:R-:W-:-:S07]  /*316b0*/  IMAD.MOV.U32 R10, RZ, RZ, R3 ;  /* 0x000000ffff0a7224 */ /* 0x000fce00078e0003 */
.L_x_770:
[----:B------:R-:W-:Y:S05]  /*316c0*/  BSYNC.RECONVERGENT B6 ;  /* 0x0000000000067941 */ /* 0x000fea0003800200 */
.L_x_765:
        /* <DEDUP_REMOVED lines=8> */
.L_x_754:
[----:B------:R-:W-:Y:S02]  /*31750*/  IMAD.SHL.U32 R2, R18, 0x8, RZ ;  /* 0x0000000812027824 */ /* 0x000fe400078e00ff */
[----:B------:R-:W-:Y:S02]  /*31760*/  IMAD.MOV.U32 R3, RZ, RZ, -0x4f0f0efe ;  /* 0xb0f0f102ff037424 */ /* 0x000fe400078e00ff */
[----:B------:R-:W-:Y:S01]  /*31770*/  IMAD.MOV.U32 R7, RZ, RZ, -0x40000000 ;  /* 0xc0000000ff077424 */ /* 0x000fe200078e00ff */
[----:B------:R-:W-:Y:S01]  /*31780*/  LOP3.LUT R2, R2, 0x38, RZ, 0xc0, !PT ;  /* 0x0000003802027812 */ /* 0x000fe200078ec0ff */
[----:B0-----:R-:W-:-:S03]  /*31790*/  IMAD.MOV.U32 R5, RZ, RZ, -0x203a400 ;  /* 0xfdfc5c00ff057424 */ /* 0x001fc600078e00ff */
        /* <DEDUP_REMOVED lines=19> */
[----:B------:R1:W-:Y:S01]  /*318d0*/  @!P1 STL.64 [R3+0x8], R18 ;  /* 0x0000081203009387 */ /* 0x0003e20000100a00 */
[----:B------:R-:W-:Y:S05]  /*318e0*/  BRA `(.L_x_764) ;  /* 0x0000000800e47947 */ /* 0x000fea0003800000 */
.L_x_753:
[----:B------:R-:W0:Y:S01]  /*318f0*/  LDL.64 R20, [R1+0x118] ;  /* 0x0001180001147983 */ /* 0x000e220000100a00 */
[----:B------:R-:W-:Y:S01]  /*31900*/  IMAD.MOV.U32 R22, RZ, RZ, 0x2 ;  /* 0x00000002ff167424 */ /* 0x000fe200078e00ff */
[----:B0-----:R-:W-:Y:S01]  /*31910*/  SHF.R.U32.HI R2, RZ, 0xd, R20 ;  /* 0x0000000dff027819 */ /* 0x001fe20000011614 */
[----:B------:R-:W-:-:S03]  /*31920*/  IMAD.SHL.U32 R5, R21, 0x8, RZ ;  /* 0x0000000815057824 */ /* 0x000fc600078e00ff */
[----:B------:R-:W-:Y:S02]  /*31930*/  ISETP.NE.AND P1, PT, R2, UR14, PT ;  /* 0x0000000e02007c0c */ /* 0x000fe4000bf25270 */
[----:B------:R-:W-:-:S11]  /*31940*/  LOP3.LUT R23, R5, 0x4, RZ, 0xfc, !PT ;  /* 0x0000000405177812 */ /* 0x000fd600078efcff */
[----:B------:R-:W0:Y:S01]  /*31950*/  @P1 LDC.64 R2, c[0x0][0x380] ;  /* 0x0000e000ff021b82 */ /* 0x000e220000000a00 */
[----:B-1----:R-:W-:-:S04]  /*31960*/  @!P1 VIADD R15, R20, -UR15 ;  /* 0x8000000f140f9c36 */ /* 0x002fc80008000000 */
[----:B------:R-:W-:-:S04]  /*31970*/  @!P1 IMAD.WIDE.U32 R14, R15, 0x8, R16 ;  /* 0x000000080f0e9825 */ /* 0x000fc800078e0010 */
        /* <DEDUP_REMOVED lines=9> */
[----:B-1----:R-:W-:-:S03]  /*31a10*/  @P1 IMAD.WIDE.U32 R2, R21, 0x8, R2 ;  /* 0x0000000815021825 */ /* 0x002fc600078e0002 */
[----:B------:R-:W-:Y:S02]  /*31a20*/  @P1 IADD3 R16, P3, PT, R2, 0x800000, RZ ;  /* 0x0080000002101810 */ /* 0x000fe40007f7e0ff */
[----:B------:R-:W-:-:S03]  /*31a30*/  LEA R2, R7, 0xffffff8b, 0x7 ;  /* 0xffffff8b07027811 */ /* 0x000fc600078e38ff */
[----:B------:R-:W-:Y:S02]  /*31a40*/  @P1 IMAD.X R17, RZ, RZ, R3, P3 ;  /* 0x000000ffff111224 */ /* 0x000fe400018e0603 */
[----:B-----5:R-:W-:Y:S01]  /*31a50*/  IMAD.MOV.U32 R3, RZ, RZ, R19 ;  /* 0x000000ffff037224 */ /* 0x020fe200078e0013 */
[----:B0-----:R0:W-:Y:S04]  /*31a60*/  @!P2 ST.E.64 desc[UR8][R14.64], R22 ;  /* 0x000000160e00a985 */ /* 0x0011e8000c101b08 */
[----:B------:R1:W-:Y:S01]  /*31a70*/  ATOM.E.EXCH.64.STRONG.GPU P1, RZ, desc[UR8][R16.64], R2 ;  /* 0x8000000210ff798a */ /* 0x0003e2000c12f508 */
[----:B------:R-:W-:-:S03]  /*31a80*/  LEA R19, R20, 0x4, 0x3 ;  /* 0x0000000414137811 */ /* 0x000fc600078e18ff */
[----:B-1----:R0:W-:Y:S01]  /*31a90*/  @!P1 ST.E.64 desc[UR8][R16.64], R2 ;  /* 0x0000000210009985 */ /* 0x0021e2000c101b08 */
[----:B------:R-:W-:-:S13]  /*31aa0*/  LOP3.LUT P1, RZ, R18, 0x7, RZ, 0xc0, !PT ;  /* 0x0000000712ff7812 */ /* 0x000fda000782c0ff */
[----:B0-----:R-:W-:Y:S05]  /*31ab0*/  @P1 BRA `(.L_x_772) ;  /* 0x00000008000c1947 */ /* 0x001fea0003800000 */
.L_x_788:
[----:B------:R-:W-:Y:S01]  /*31ac0*/  LOP3.LUT P1, RZ, R19, 0x7, RZ, 0xc0, !PT ;  /* 0x0000000713ff7812 */ /* 0x000fe2000782c0ff */
[----:B------:R-:W-:Y:S05]  /*31ad0*/  YIELD ;  /* 0x0000000000007946 */ /* 0x000fea0003800000 */
[----:B------:R-:W-:Y:S07]  /*31ae0*/  BSSY B6, `(.L_x_773) ;  /* 0x0000041000067945 */ /* 0x000fee0003800000 */
[----:B0-----:R-:W-:Y:S05]  /*31af0*/  @P1 BRA `(.L_x_774) ;  /* 0x0000000000fc1947 */ /* 0x001fea0003800000 */
[----:B------:R-:W0:Y:S01]  /*31b00*/  S2R R5, SR_SWINHI ;  /* 0x0000000000057919 */ /* 0x000e220000002f00 */
[----:B------:R-:W-:Y:S02]  /*31b10*/  MOV R2, R6 ;  /* 0x0000000600027202 */ /* 0x000fe40000000f00 */
[----:B0-----:R-:W-:-:S07]  /*31b20*/  MOV R3, R5 ;  /* 0x0000000500037202 */ /* 0x001fce0000000f00 */
.L_x_781:
        /* <DEDUP_REMOVED lines=48> */
.L_x_778:
[----:B------:R-:W-:Y:S05]  /*31e30*/  BSYNC.RECONVERGENT B8 ;  /* 0x0000000000087941 */ /* 0x000fea0003800200 */
.L_x_777:
[----:B------:R-:W-:Y:S05]  /*31e40*/  BRA `(.L_x_779) ;  /* 0x0000000000047947 */ /* 0x000fea0003800000 */
.L_x_776:
[----:B------:R-:W-:Y:S05]  /*31e50*/  @P3 BRA `(.L_x_780) ;  /* 0x0000000000083947 */ /* 0x000fea0003800000 */
.L_x_779:
[----:B------:R-:W-:Y:S02]  /*31e60*/  IMAD.MOV.U32 R8, RZ, RZ, R14 ;  /* 0x000000ffff087224 */ /* 0x000fe400078e000e */
[----:B0-----:R-:W-:-:S07]  /*31e70*/  IMAD.MOV.U32 R17, RZ, RZ, R15 ;  /* 0x000000ffff117224 */ /* 0x001fce00078e000f */
.L_x_780:
[----:B------:R-:W-:Y:S05]  /*31e80*/  BSYNC.RECONVERGENT B7 ;  /* 0x0000000000077941 */ /* 0x000fea0003800200 */
.L_x_775:
[----:B------:R-:W-:Y:S01]  /*31e90*/  LOP3.LUT P1, RZ, R7, 0x7, RZ, 0xc0, !PT ;  /* 0x0000000707ff7812 */ /* 0x000fe2000782c0ff */
[----:B------:R-:W-:Y:S02]  /*31ea0*/  IMAD.MOV.U32 R14, RZ, RZ, R8 ;  /* 0x000000ffff0e7224 */ /* 0x000fe400078e0008 */
[----:B------:R-:W-:Y:S02]  /*31eb0*/  IMAD.MOV.U32 R15, RZ, RZ, R17 ;  /* 0x000000ffff0f7224 */ /* 0x000fe400078e0011 */
[----:B------:R-:W-:-:S03]  /*31ec0*/  IMAD.MOV.U32 R19, RZ, RZ, R7 ;  /* 0x000000ffff137224 */ /* 0x000fc600078e0007 */
[----:B------:R0:W-:Y:S05]  /*31ed0*/  ATOM.E.EXCH.STRONG.GPU PT, RZ, desc[UR8][R14.64], RZ ;  /* 0x800000ff0eff798a */ /* 0x0001ea000c1ef108 */
[----:B------:R-:W-:Y:S05]  /*31ee0*/  @!P1 BRA `(.L_x_781) ;  /* 0xfffffffc00109947 */ /* 0x000fea000383ffff */
.L_x_774:
[----:B------:R-:W-:Y:S05]  /*31ef0*/  BSYNC B6 ;  /* 0x0000000000067941 */ /* 0x000fea0003800000 */
.L_x_773:
        /* <DEDUP_REMOVED lines=49> */
.L_x_785:
[----:B------:R-:W-:Y:S05]  /*32210*/  BSYNC.RECONVERGENT B7 ;  /* 0x0000000000077941 */ /* 0x000fea0003800200 */
.L_x_784:
[----:B------:R-:W-:Y:S05]  /*32220*/  BRA `(.L_x_786) ;  /* 0x0000000000047947 */ /* 0x000fea0003800000 */
.L_x_783:
[----:B------:R-:W-:Y:S05]  /*32230*/  @P3 BRA `(.L_x_787) ;  /* 0x0000000000083947 */ /* 0x000fea0003800000 */
.L_x_786:
[----:B------:R-:W-:Y:S02]  /*32240*/  IMAD.MOV.U32 R7, RZ, RZ, R2 ;  /* 0x000000ffff077224 */ /* 0x000fe400078e0002 */
[----:B------:R-:W-:-:S07]  /*32250*/  IMAD.MOV.U32 R10, RZ, RZ, R3 ;  /* 0x000000ffff0a7224 */ /* 0x000fce00078e0003 */
.L_x_787:
[----:B------:R-:W-:Y:S05]  /*32260*/  BSYNC.RECONVERGENT B6 ;  /* 0x0000000000067941 */ /* 0x000fea0003800200 */
.L_x_782:
        /* <DEDUP_REMOVED lines=8> */
.L_x_772:
        /* <DEDUP_REMOVED lines=20> */
[----:B------:R-:W-:-:S04]  /*32430*/  @!P1 LEA R3, R4, UR7, 0x3 ;  /* 0x0000000704039c11 */ /* 0x000fc8000f8e18ff */
[----:B------:R0:W-:Y:S04]  /*32440*/  @!P1 STL [R1], R2 ;  /* 0x0000000201009387 */ /* 0x0001e80000100800 */
[----:B------:R0:W-:Y:S04]  /*32450*/  @!P1 STL.64 [R3+0x8], R18 ;  /* 0x0000081203009387 */ /* 0x0001e80000100a00 */
[----:B------:R0:W-:Y:S04]  /*32460*/  @P1 STL [R1+0x4], R0 ;  /* 0x0000040001001387 */ /* 0x0001e80000100800 */
[----:B------:R0:W-:Y:S02]  /*32470*/  @P1 STL.64 [R11+0x10], R18 ;  /* 0x000010120b001387 */ /* 0x0001e40000100a00 */
.L_x_764:
[----:B------:R-:W-:Y:S05]  /*32480*/  BSYNC B5 ;  /* 0x0000000000057941 */ /* 0x000fea0003800000 */
.L_x_752:
[----:B------:R-:W-:Y:S05]  /*32490*/  BRA `(.L_x_471) ;  /* 0x0000002c00547947 */ /* 0x000fea0003800000 */
.L_x_743:
[----:B------:R-:W2:Y:S04]  /*324a0*/  LDL R17, [R1+0x110] ;  /* 0x0001100001117983 */ /* 0x000ea80000100800 */
[----:B------:R0:W5:Y:S01]  /*324b0*/  LDL R4, [R1] ;  /* 0x0000000001047983 */ /* 0x0001620000100800 */
[----:B------:R-:W-:Y:S01]  /*324c0*/  MOV R6, 0x400 ;  /* 0x0000040000067802 */ /* 0x000fe20000000f00 */
[----:B------:R-:W-:Y:S01]  /*324d0*/  BSSY.RECONVERGENT B5, `(.L_x_789) ;  /* 0x0000127000057945 */ /* 0x000fe20003800200 */
[----:B------:R-:W-:Y:S01]  /*324e0*/  PLOP3.LUT P1, PT, PT, PT, PT, 0x8, 0x80 ;  /* 0x000000000080781c */ /* 0x000fe20003f2e170 */
[----:B------:R-:W1:Y:S02]  /*324f0*/  S2R R7, SR_CgaCtaId ;  /* 0x0000000000077919 */ /* 0x000e640000008800 */
[----:B------:R-:W-:-:S05]  /*32500*/  VIADD R6, R6, 0x410 ;  /* 0x0000041006067836 */ /* 0x000fca0000000000 */
[----:B-1----:R-:W-:-:S05]  /*32510*/  LEA R6, R7, R6, 0x18 ;  /* 0x0000000607067211 */ /* 0x002fca00078ec0ff */
[C---:B--2---:R-:W-:Y:S01]  /*32520*/  IMAD R10, R17.reuse, 0x8, R6 ;  /* 0x00000008110a7824 */ /* 0x044fe200078e0206 */
[C---:B------:R-:W-:Y:S01]  /*32530*/  ISETP.NE.AND P3, PT, R17.reuse, RZ, PT ;  /* 0x000000ff1100720c */ /* 0x040fe20003f65270 */
[C---:B------:R-:W-:Y:S02]  /*32540*/  VIADD R7, R17.reuse, 0x100 ;  /* 0x0000010011077836 */ /* 0x040fe40000000000 */
[----:B------:R-:W-:Y:S01]  /*32550*/  VIADD R16, R17, UR15 ;  /* 0x0000000f11107c36 */ /* 0x000fe20008000000 */
[----:B------:R-:W1:Y:S02]  /*32560*/  LDS.64 R14, [R10] ;  /* 0x000000000a0e7984 */ /* 0x000e640000000a00 */
[----:B------:R-:W-:Y:S02]  /*32570*/  LOP3.LUT R7, R7, 0x1fff, RZ, 0xc0, !PT ;  /* 0x00001fff07077812 */ /* 0x000fe400078ec0ff */
[----:B-1----:R-:W-:-:S04]  /*32580*/  ISETP.NE.U32.AND P2, PT, R14, RZ, PT ;  /* 0x000000ff0e00720c */ /* 0x002fc80003f45070 */
[----:B------:R-:W-:-:S13]  /*32590*/  ISETP.NE.AND.EX P2, PT, R15, RZ, PT, P2 ;  /* 0x000000ff0f00720c */ /* 0x000fda0003f45320 */
[----:B0-----:R-:W-:Y:S05]  /*325a0*/  @!P2 BRA P3, `(.L_x_790) ;  /* 0x000000100064a947 */ /* 0x001fea0001800000 */
        /* <DEDUP_REMOVED lines=138> */
[----:B------:R-:W-:-:S04]  /*32e50*/  VIADD R7, R15, 0x100 ;  /* 0x000001000f077836 */ /* 0x000fc80000000000 */
[----:B------:R-:W0:Y:S01]  /*32e60*/  LDS.64 R16, [R17] ;  /* 0x0000000011107984 */ /* 0x000e220000000a00 */
[----:B------:R-:W-:Y:S02]  /*32e70*/  LOP3.LUT R7, R7, 0x1fff, RZ, 0xc0, !PT ;  /* 0x00001fff07077812 */ /* 0x000fe400078ec0ff */
[----:B0-----:R-:W-:Y:S01]  /*32e80*/  ISETP.NE.U32.AND P2, PT, R16, RZ, PT ;  /* 0x000000ff1000720c */ /* 0x001fe20003f45070 */
[----:B------:R-:W-:-:S03]  /*32e90*/  VIADD R16, R15, UR15 ;  /* 0x0000000f0f107c36 */ /* 0x000fc60008000000 */
[----:B------:R-:W-:-:S13]  /*32ea0*/  ISETP.NE.AND.EX P2, PT, R17, RZ, PT, P2 ;  /* 0x000000ff1100720c */ /* 0x000fda0003f45320 */
[----:B------:R-:W-:Y:S05]  /*32eb0*/  @!P2 BRA P3, `(.L_x_790) ;  /* 0x000000080020a947 */ /* 0x000fea0001800000 */
[----:B------:R-:W-:Y:S01]  /*32ec0*/  IMAD R17, R7, 0x8, R6 ;  /* 0x0000000807117824 */ /* 0x000fe200078e0206 */
[----:B------:R-:W-:Y:S01]  /*32ed0*/  ISETP.NE.AND P3, PT, R10, 0xf00, PT ;  /* 0x00000f000a00780c */ /* 0x000fe20003f65270 */
[----:B------:R-:W-:-:S04]  /*32ee0*/  VIADD R14, R15, 0x200 ;  /* 0x000002000f0e7836 */ /* 0x000fc80000000000 */
[----:B------:R-:W0:Y:S02]  /*32ef0*/  LDS.64 R16, [R17] ;  /* 0x0000000011107984 */ /* 0x000e240000000a00 */
[----:B0-----:R-:W-:Y:S01]  /*32f00*/  ISETP.NE.U32.AND P2, PT, R16, RZ, PT ;  /* 0x000000ff1000720c */ /* 0x001fe20003f45070 */
[----:B------:R-:W-:Y:S01]  /*32f10*/  VIADD R16, R7, UR15 ;  /* 0x0000000f07107c36 */ /* 0x000fe20008000000 */
[----:B------:R-:W-:Y:S02]  /*32f20*/  LOP3.LUT R7, R14, 0x1fff, RZ, 0xc0, !PT ;  /* 0x00001fff0e077812 */ /* 0x000fe400078ec0ff */
        /* <DEDUP_REMOVED lines=119> */
[----:B------:R-:W2:Y:S01]  /*336a0*/  LDL R16, [R1+0x118] ;  /* 0x0001180001107983 */ /* 0x000ea20000100800 */
        /* <DEDUP_REMOVED lines=8> */
[----:B--2---:R-:W-:-:S07]  /*33730*/  @P3 SEL R16, R16, R15, P2 ;  /* 0x0000000f10103207 */ /* 0x004fce0001000000 */
.L_x_790:
[----:B------:R-:W-:Y:S05]  /*33740*/  BSYNC.RECONVERGENT B5 ;  /* 0x0000000000057941 */ /* 0x000fea0003800200 */
.L_x_789:
[----:B-----5:R-:W-:Y:S01]  /*33750*/  IMAD.IADD R5, R5, 0x1, -R4 ;  /* 0x0000000105057824 */ /* 0x020fe200078e0a04 */
[----:B------:R1:W-:Y:S04]  /*33760*/  STL [R1+0x110], R7 ;  /* 0x0001100701007387 */ /* 0x0003e80000100800 */
[----:B------:R1:W-:Y:S01]  /*33770*/  STL [R1+0x118], R16 ;  /* 0x0001181001007387 */ /* 0x0003e20000100800 */
[----:B------:R-:W-:-:S13]  /*33780*/  ISETP.EQ.OR P1, PT, R5, -0x1, P1 ;  /* 0xffffffff0500780c */ /* 0x000fda0000f22670 */
[----:B------:R-:W-:Y:S05]  /*33790*/  @P1 BREAK B2 ;  /* 0x0000000000021942 */ /* 0x000fea0003800000 */
[----:B-1----:R-:W-:Y:S05]  /*337a0*/  @P1 BRA `(.L_x_430) ;  /* 0x0000001800a41947 */ /* 0x002fea0003800000 */
[----:B------:R-:W0:Y:S01]  /*337b0*/  S2R R7, SR_SWINHI ;  /* 0x0000000000077919 */ /* 0x000e220000002f00 */
[----:B------:R-:W1:Y:S01]  /*337c0*/  LDCU.64 UR16, c[0x0][0x380] ;  /* 0x00007000ff1077ac */ /* 0x000e620008000a00 */
[----:B------:R-:W-:Y:S02]  /*337d0*/  SHF.R.U32.HI R5, RZ, 0x10, R23 ;  /* 0x00000010ff057819 */ /* 0x000fe40000011617 */
[----:B------:R-:W-:Y:S02]  /*337e0*/  LEA.HI R19, R23, -UR15, RZ, 0x1d ;  /* 0x8000000f17137c11 */ /* 0x000fe4000f8fe8ff */
        /* <DEDUP_REMOVED lines=45> */
.L_x_794:
[----:B------:R-:W-:Y:S05]  /*33ac0*/  BSYNC.RECONVERGENT B6 ;  /* 0x0000000000067941 */ /* 0x000fea0003800200 */
.L_x_793:
[----:B------:R-:W-:-:S07]  /*33ad0*/  IMAD.X R19, RZ, RZ, R7, P2 ;  /* 0x000000ffff137224 */ /* 0x000fce00010e0607 */
.L_x_792:
[----:B------:R-:W-:Y:S05]  /*33ae0*/  BSYNC.RECONVERGENT B5 ;  /* 0x0000000000057941 */ /* 0x000fea0003800200 */
.L_x_791:
[----:B------:R1:W5:Y:S01]  /*33af0*/  ATOM.E.EXCH.64.STRONG.GPU P1, R2, desc[UR8][R18.64], RZ ;  /* 0x800000ff1202798a */ /* 0x000362000c12f508 */
[----:B------:R-:W-:Y:S04]  /*33b00*/  BSSY.RECONVERGENT B5, `(.L_x_795) ;  /* 0x0000004000057945 */ /* 0x000fe80003800200 */
[----:B-1----:R-:W-:Y:S05]  /*33b10*/  @P1 BRA `(.L_x_796) ;  /* 0x0000000000081947 */ /* 0x002fea0003800000 */
[----:B-----5:R1:W5:Y:S04]  /*33b20*/  LD.E.64 R2, desc[UR8][R18.64] ;  /* 0x0000000812027980 */ /* 0x020368000c101b00 */
[----:B------:R1:W-:Y:S02]  /*33b30*/  ST.E.64 desc[UR8][R18.64], RZ ;  /* 0x000000ff12007985 */ /* 0x0003e4000c101b08 */
.L_x_796:
[----:B------:R-:W-:Y:S05]  /*33b40*/  BSYNC.RECONVERGENT B5 ;  /* 0x0000000000057941 */ /* 0x000fea0003800200 */
.L_x_795:
[----:B0----5:R-:W-:Y:S01]  /*33b50*/  LOP3.LUT R5, R2, 0x7, RZ, 0xc0, !PT ;  /* 0x0000000702057812 */ /* 0x021fe200078ec0ff */
[----:B------:R-:W-:Y:S03]  /*33b60*/  BSSY B6, `(.L_x_471) ;  /* 0x0000168000067945 */ /* 0x000fe60003800000 */
[----:B------:R-:W-:-:S04]  /*33b70*/  ISETP.NE.U32.AND P1, PT, R5, 0x3, PT ;  /* 0x000000030500780c */ /* 0x000fc80003f25070 */
[----:B------:R-:W-:-:S13]  /*33b80*/  ISETP.NE.AND.EX P1, PT, RZ, RZ, PT, P1 ;  /* 0x000000ffff00720c */ /* 0x000fda0003f25310 */
[----:B------:R-:W-:Y:S05]  /*33b90*/  @P1 BRA `(.L_x_797) ;  /* 0x0000000800c81947 */ /* 0x000fea0003800000 */
[----:B------:R-:W-:Y:S01]  /*33ba0*/  IMAD.SHL.U32 R10, R10, 0x10, RZ ;  /* 0x000000100a0a7824 */ /* 0x000fe200078e00ff */
[----:B------:R-:W-:Y:S01]  /*33bb0*/  SHF.R.U32.HI R5, RZ, 0x1b, R2 ;  /* 0x0000001bff057819 */ /* 0x000fe20000011602 */
[----:B------:R-:W-:Y:S01]  /*33bc0*/  IMAD.SHL.U32 R7, R2, 0x2, RZ ;  /* 0x0000000202077824 */ /* 0x000fe200078e00ff */
[----:B------:R-:W-:Y:S01]  /*33bd0*/  LOP3.LUT P2, RZ, R3, 0x7, RZ, 0xc0, !PT ;  /* 0x0000000703ff7812 */ /* 0x000fe2000784c0ff */
        /* <DEDUP_REMOVED lines=10> */
.L_x_816:
[----:B------:R-:W-:Y:S01]  /*33c80*/  LOP3.LUT P1, RZ, R7, 0x7, RZ, 0xc0, !PT ;  /* 0x0000000707ff7812 */ /* 0x000fe2000782c0ff */
[----:B------:R-:W-:Y:S05]  /*33c90*/  YIELD ;  /* 0x0000000000007946 */ /* 0x000fea0003800000 */
[----:B------:R-:W-:Y:S07]  /*33ca0*/  BSSY B7, `(.L_x_800) ;  /* 0x0000042000077945 */ /* 0x000fee0003800000 */
[----:B0-----:R-:W-:Y:S05]  /*33cb0*/  @P1 BRA `(.L_x_801) ;  /* 0x0000000400001947 */ /* 0x001fea0003800000 */
[----:B------:R-:W0:Y:S01]  /*33cc0*/  S2R R15, SR_SWINHI ;  /* 0x00000000000f7919 */ /* 0x000e220000002f00 */
[----:B------:R-:W-:Y:S02]  /*33cd0*/  MOV R2, R6 ;  /* 0x0000000600027202 */ /* 0x000fe40000000f00 */
[----:B0-----:R-:W-:-:S07]  /*33ce0*/  MOV R3, R15 ;  /* 0x0000000f00037202 */ /* 0x001fce0000000f00 */
.L_x_808:
[--C-:B------:R-:W-:Y:S01]  /*33cf0*/  SHF.R.U32.HI R17, RZ, 0x3, R7.reuse ;  /* 0x00000003ff117819 */ /* 0x100fe20000011607 */
[----:B------:R-:W-:Y:S05]  /*33d00*/  YIELD ;  /* 0x0000000000007946 */ /* 0x000fea0003800000 */
[----:B0-----:R-:W-:Y:S01]  /*33d10*/  SHF.R.U32.HI R10, RZ, 0x10, R7 ;  /* 0x00000010ff0a7819 */ /* 0x001fe20000011607 */
[----:B--2---:R-:W-:-:S03]  /*33d20*/  VIADD R15, R17, -UR15 ;  /* 0x8000000f110f7c36 */ /* 0x004fc60008000000 */
[----:B------:R-:W-:Y:S01]  /*33d30*/  ISETP.NE.AND P2, PT, R10, UR14, PT ;  /* 0x0000000e0a007c0c */ /* 0x000fe2000bf45270 */
[----:B------:R-:W-:-:S03]  /*33d40*/  IMAD.WIDE.U32 R14, R15, 0x4, R2 ;  /* 0x000000040f0e7825 */ /* 0x000fc600078e0002 */
[----:B------:R-:W-:Y:S02]  /*33d50*/  ISETP.NE.AND P1, PT, R7, RZ, !P2 ;  /* 0x000000ff0700720c */ /* 0x000fe40005725270 */
[----:B------:R-:W-:-:S05]  /*33d60*/  IADD3 R16, P3, PT, R14, 0x10000, RZ ;  /* 0x000100000e107810 */ /* 0x000fca0007f7e0ff */
[----:B------:R-:W-:Y:S02]  /*33d70*/  IMAD.X R20, RZ, RZ, R15, P3 ;  /* 0x000000ffff147224 */ /* 0x000fe400018e060f */
[----:B------:R-:W-:-:S04]  /*33d80*/  IMAD.WIDE.U32 R14, R17, 0x4, R12 ;  /* 0x00000004110e7825 */ /* 0x000fc800078e000c */
[----:B-1----:R-:W-:Y:S02]  /*33d90*/  IMAD.MOV.U32 R18, RZ, RZ, R16 ;  /* 0x000000ffff127224 */ /* 0x002fe400078e0010 */
[----:B------:R-:W-:Y:S02]  /*33da0*/  IMAD.MOV.U32 R19, RZ, RZ, R20 ;  /* 0x000000ffff137224 */ /* 0x000fe400078e0014 */
[----:B------:R-:W-:Y:S02]  /*33db0*/  @!P1 IMAD.MOV.U32 R18, RZ, RZ, R14 ;  /* 0x000000ffff129224 */ /* 0x000fe400078e000e */
[----:B------:R-:W-:Y:S02]  /*33dc0*/  IMAD.MOV.U32 R17, RZ, RZ, -0x7 ;  /* 0xfffffff9ff117424 */ /* 0x000fe400078e00ff */
        /* <DEDUP_REMOVED lines=35> */
.L_x_805:
[----:B------:R-:W-:Y:S05]  /*34000*/  BSYNC.RECONVERGENT B9 ;  /* 0x0000000000097941 */ /* 0x000fea0003800200 */
.L_x_804:
[----:B------:R-:W-:Y:S05]  /*34010*/  BRA `(.L_x_806) ;  /* 0x0000000000047947 */ /* 0x000fea0003800000 */
.L_x_803:
[----:B------:R-:W-:Y:S05]  /*34020*/  @P3 BRA `(.L_x_807) ;  /* 0x0000000000083947 */ /* 0x000fea0003800000 */
.L_x_806:
[----:B------:R-:W-:Y:S02]  /*34030*/  IMAD.MOV.U32 R7, RZ, RZ, R14 ;  /* 0x000000ffff077224 */ /* 0x000fe400078e000e */
[----:B------:R-:W-:-:S07]  /*34040*/  IMAD.MOV.U32 R16, RZ, RZ, R15 ;  /* 0x000000ffff107224 */ /* 0x000fce00078e000f */
.L_x_807:
[----:B------:R-:W-:Y:S05]  /*34050*/  BSYNC.RECONVERGENT B8 ;  /* 0x0000000000087941 */ /* 0x000fea0003800200 */
.L_x_802:
[----:B------:R-:W-:Y:S01]  /*34060*/  LOP3.LUT P1, RZ, R18, 0x7, RZ, 0xc0, !PT ;  /* 0x0000000712ff7812 */ /* 0x000fe2000782c0ff */
[----:B------:R-:W-:Y:S02]  /*34070*/  IMAD.MOV.U32 R14, RZ, RZ, R7 ;  /* 0x000000ffff0e7224 */ /* 0x000fe400078e0007 */
[----:B------:R-:W-:Y:S02]  /*34080*/  IMAD.MOV.U32 R15, RZ, RZ, R16 ;  /* 0x000000ffff0f7224 */ /* 0x000fe400078e0010 */
[----:B------:R-:W-:-:S03]  /*34090*/  IMAD.MOV.U32 R7, RZ, RZ, R18 ;  /* 0x000000ffff077224 */ /* 0x000fc600078e0012 */
[----:B------:R2:W-:Y:S05]  /*340a0*/  ATOM.E.EXCH.STRONG.GPU PT, RZ, desc[UR8][R14.64], RZ ;  /* 0x800000ff0eff798a */ /* 0x0005ea000c1ef108 */
[----:B------:R-:W-:Y:S05]  /*340b0*/  @!P1 BRA `(.L_x_808) ;  /* 0xfffffffc000c9947 */ /* 0x000fea000383ffff */
.L_x_801:
[----:B------:R-:W-:Y:S05]  /*340c0*/  BSYNC B7 ;  /* 0x0000000000077941 */ /* 0x000fea0003800000 */
.L_x_800:
[----:B-1----:R-:W1:Y:S01]  /*340d0*/  S2R R19, SR_SWINHI ;  /* 0x0000000000137919 */ /* 0x002e620000002f00 */
[--C-:B--2---:R-:W-:Y:S02]  /*340e0*/  SHF.R.U32.HI R15, RZ, 0x3, R8.reuse ;  /* 0x00000003ff0f7819 */ /* 0x104fe40000011608 */
        /* <DEDUP_REMOVED lines=47> */
.L_x_813:
[----:B------:R-:W-:Y:S05]  /*343e0*/  BSYNC.RECONVERGENT B8 ;  /* 0x0000000000087941 */ /* 0x000fea0003800200 */
.L_x_812:
[----:B------:R-:W-:Y:S05]  /*343f0*/  BRA `(.L_x_814) ;  /* 0x0000000000047947 */ /* 0x000fea0003800000 */
.L_x_811:
[----:B------:R-:W-:Y:S05]  /*34400*/  @P3 BRA `(.L_x_815) ;  /* 0x0000000000083947 */ /* 0x000fea0003800000 */
.L_x_814:
[----:B------:R-:W-:Y:S02]  /*34410*/  IMAD.MOV.U32 R8, RZ, RZ, R2 ;  /* 0x000000ffff087224 */ /* 0x000fe400078e0002 */
[----:B------:R-:W-:-:S07]  /*34420*/  IMAD.MOV.U32 R15, RZ, RZ, R3 ;  /* 0x000000ffff0f7224 */ /* 0x000fce00078e0003 */
.L_x_815:
[----:B------:R-:W-:Y:S05]  /*34430*/  BSYNC.RECONVERGENT B7 ;  /* 0x0000000000077941 */ /* 0x000fea0003800200 */
.L_x_810:
        /* <DEDUP_REMOVED lines=8> */
.L_x_799:
        /* <DEDUP_REMOVED lines=10> */
[----:B------:R-:W-:Y:S02]  /*34560*/  IMAD.SHL.U32 R3, R3, 0x4, RZ ;  /* 0x0000000403037824 */ /* 0x000fe400078e00ff */
[----:B------:R-:W-:Y:S01]  /*34570*/  IMAD.MOV.U32 R6, RZ, RZ, R8 ;  /* 0x000000ffff067224 */ /* 0x000fe200078e0008 */
        /* <DEDUP_REMOVED lines=14> */
.L_x_809:
[----:B------:R-:W-:Y:S05]  /*34660*/  BSYNC B5 ;  /* 0x0000000000057941 */ /* 0x000fea0003800000 */
.L_x_798:
[----:B0-----:R-:W2:Y:S01]  /*34670*/  LDL R3, [R1+0x218] ;  /* 0x0002180001037983 */ /* 0x001ea20000100800 */
[----:B------:R-:W-:-:S05]  /*34680*/  LOP3.LUT R0, R5, 0x1, RZ, 0x3c, !PT ;  /* 0x0000000105007812 */ /* 0x000fca00078e3cff */
[----:B--2---:R-:W-:-:S05]  /*34690*/  IMAD.IADD R0, R0, 0x1, R3 ;  /* 0x0000000100007824 */ /* 0x004fca00078e0203 */
[----:B------:R2:W-:Y:S01]  /*346a0*/  STL [R1+0x218], R0 ;  /* 0x0002180001007387 */ /* 0x0005e20000100800 */
[----:B------:R-:W-:Y:S05]  /*346b0*/  BRA `(.L_x_817) ;  /* 0x0000000800c87947 */ /* 0x000fea0003800000 */
.L_x_797:
[----:B------:R-:W-:Y:S01]  /*346c0*/  SHF.R.U32.HI R5, RZ, 0xd, R16 ;  /* 0x0000000dff057819 */ /* 0x000fe20000011610 */
[----:B------:R-:W-:-:S03]  /*346d0*/  IMAD.SHL.U32 R10, R10, 0x80, RZ ;  /* 0x000000800a0a7824 */ /* 0x000fc600078e00ff */
[----:B------:R-:W-:-:S13]  /*346e0*/  ISETP.NE.AND P1, PT, R5, UR14, PT ;  /* 0x0000000e05007c0c */ /* 0x000fda000bf25270 */
[----:B-1----:R-:W0:Y:S01]  /*346f0*/  @P1 LDC.64 R18, c[0x0][0x380] ;  /* 0x0000e000ff121b82 */ /* 0x002e220000000a00 */
[----:B------:R-:W-:-:S04]  /*34700*/  @!P1 VIADD R5, R16, -UR15 ;  /* 0x8000000f10059c36 */ /* 0x000fc80008000000 */
[----:B------:R-:W-:Y:S01]  /*34710*/  @!P1 IMAD.WIDE.U32 R14, R5, 0x8, R14 ;  /* 0x00000008050e9825 */ /* 0x000fe200078e000e */
[----:B------:R-:W-:-:S03]  /*34720*/  LOP3.LUT R5, R10, 0x80000000, RZ, 0xc0, !PT ;  /* 0x800000000a057812 */ /* 0x000fc600078ec0ff */
[----:B0-----:R-:W-:-:S03]  /*34730*/  @P1 IMAD.WIDE.U32 R18, R16, 0x8, R18 ;  /* 0x0000000810121825 */ /* 0x001fc600078e0012 */
[----:B------:R-:W-:Y:S02]  /*34740*/  @P1 IADD3 R14, P2, PT, R18, 0x800000, RZ ;  /* 0x00800000120e1810 */ /* 0x000fe40007f5e0ff */
[----:B------:R-:W-:-:S03]  /*34750*/  LOP3.LUT R18, R5, 0x7, R8, 0xf8, !PT ;  /* 0x0000000705127812 */ /* 0x000fc600078ef808 */
[----:B------:R-:W-:Y:S02]  /*34760*/  @P1 IMAD.X R15, RZ, RZ, R19, P2 ;  /* 0x000000ffff0f1224 */ /* 0x000fe400010e0613 */
        /* <DEDUP_REMOVED lines=9> */
.L_x_834:
[----:B------:R-:W-:Y:S01]  /*34800*/  LOP3.LUT P1, RZ, R5, 0x7, RZ, 0xc0, !PT ;  /* 0x0000000705ff7812 */ /* 0x000fe2000782c0ff */
[----:B------:R-:W-:Y:S05]  /*34810*/  YIELD ;  /* 0x0000000000007946 */ /* 0x000fea0003800000 */
[----:B------:R-:W-:Y:S07]  /*34820*/  BSSY B5, `(.L_x_819) ;  /* 0x0000042000057945 */ /* 0x000fee0003800000 */
[----:B------:R-:W-:Y:S05]  /*34830*/  @P1 BRA `(.L_x_820) ;  /* 0x0000000400001947 */ /* 0x000fea0003800000 */
[----:B------:R-:W0:Y:S01]  /*34840*/  S2R R7, SR_SWINHI ;  /* 0x0000000000077919 */ /* 0x000e220000002f00 */
[----:B------:R-:W-:Y:S02]  /*34850*/  MOV R2, R6 ;  /* 0x0000000600027202 */ /* 0x000fe40000000f00 */
[----:B0-----:R-:W-:-:S07]  /*34860*/  MOV R3, R7 ;  /* 0x0000000700037202 */ /* 0x001fce0000000f00 */
.L_x_827:
        /* <DEDUP_REMOVED lines=49> */
.L_x_824:
[----:B------:R-:W-:Y:S05]  /*34b80*/  BSYNC.RECONVERGENT B8 ;  /* 0x0000000000087941 */ /* 0x000fea0003800200 */
.L_x_823:
[----:B------:R-:W-:Y:S05]  /*34b90*/  BRA `(.L_x_825) ;  /* 0x0000000000047947 */ /* 0x000fea0003800000 */
.L_x_822:
[----:B------:R-:W-:Y:S05]  /*34ba0*/  @P3 BRA `(.L_x_826) ;  /* 0x0000000000083947 */ /* 0x000fea0003800000 */
.L_x_825:
[----:B------:R-:W-:Y:S02]  /*34bb0*/  IMAD.MOV.U32 R5, RZ, RZ, R14 ;  /* 0x000000ffff057224 */ /* 0x000fe400078e000e */
[----:B0-----:R-:W-:-:S07]  /*34bc0*/  IMAD.MOV.U32 R16, RZ, RZ, R15 ;  /* 0x000000ffff107224 */ /* 0x001fce00078e000f */
.L_x_826:
[----:B------:R-:W-:Y:S05]  /*34bd0*/  BSYNC.RECONVERGENT B7 ;  /* 0x0000000000077941 */ /* 0x000fea0003800200 */
.L_x_821:
[----:B------:R-:W-:Y:S01]  /*34be0*/  LOP3.LUT P1, RZ, R10, 0x7, RZ, 0xc0, !PT ;  /* 0x000000070aff7812 */ /* 0x000fe2000782c0ff */
[----:B------:R-:W-:Y:S02]  /*34bf0*/  IMAD.MOV.U32 R14, RZ, RZ, R5 ;  /* 0x000000ffff0e7224 */ /* 0x000fe400078e0005 */
[----:B------:R-:W-:Y:S02]  /*34c00*/  IMAD.MOV.U32 R15, RZ, RZ, R16 ;  /* 0x000000ffff0f7224 */ /* 0x000fe400078e0010 */
[----:B------:R-:W-:-:S03]  /*34c10*/  IMAD.MOV.U32 R5, RZ, RZ, R10 ;  /* 0x000000ffff057224 */ /* 0x000fc600078e000a */
[----:B------:R0:W-:Y:S05]  /*34c20*/  ATOM.E.EXCH.STRONG.GPU PT, RZ, desc[UR8][R14.64], RZ ;  /* 0x800000ff0eff798a */ /* 0x0001ea000c1ef108 */
[----:B------:R-:W-:Y:S05]  /*34c30*/  @!P1 BRA `(.L_x_827) ;  /* 0xfffffffc000c9947 */ /* 0x000fea000383ffff */
.L_x_820:
[----:B------:R-:W-:Y:S05]  /*34c40*/  BSYNC B5 ;  /* 0x0000000000057941 */ /* 0x000fea0003800000 */
.L_x_819:
        /* <DEDUP_REMOVED lines=49> */
.L_x_831:
[----:B------:R-:W-:Y:S05]  /*34f60*/  BSYNC.RECONVERGENT B7 ;  /* 0x0000000000077941 */ /* 0x000fea0003800200 */
.L_x_830:
[----:B------:R-:W-:Y:S05]  /*34f70*/  BRA `(.L_x_832) ;  /* 0x0000000000047947 */ /* 0x000fea0003800000 */
.L_x_829:
[----:B------:R-:W-:Y:S05]  /*34f80*/  @P3 BRA `(.L_x_833) ;  /* 0x0000000000083947 */ /* 0x000fea0003800000 */
.L_x_832:
[----:B------:R-:W-:Y:S02]  /*34f90*/  IMAD.MOV.U32 R8, RZ, RZ, R2 ;  /* 0x000000ffff087224 */ /* 0x000fe400078e0002 */
[----:B0-----:R-:W-:-:S07]  /*34fa0*/  IMAD.MOV.U32 R15, RZ, RZ, R3 ;  /* 0x000000ffff0f7224 */ /* 0x001fce00078e0003 */
.L_x_833:
[----:B------:R-:W-:Y:S05]  /*34fb0*/  BSYNC.RECONVERGENT B5 ;  /* 0x0000000000057941 */ /* 0x000fea0003800200 */
.L_x_828:
        /* <DEDUP_REMOVED lines=8> */
.L_x_818:
        /* <DEDUP_REMOVED lines=21> */
[----:B------:R-:W-:Y:S01]  /*35190*/  IMAD.MOV.U32 R4, RZ, RZ, R8 ;  /* 0x000000ffff047224 */ /* 0x000fe200078e0008 */
[----:B------:R0:W-:Y:S04]  /*351a0*/  @P1 STL [R1+0x4], R0 ;  /* 0x0000040001001387 */ /* 0x0001e80000100800 */
[----:B------:R0:W-:Y:S04]  /*351b0*/  @P1 STL.64 [R11+0x10], R4 ;  /* 0x000010040b001387 */ /* 0x0001e80000100a00 */
[----:B------:R0:W-:Y:S04]  /*351c0*/  @!P1 STL [R1], R2 ;  /* 0x0000000201009387 */ /* 0x0001e80000100800 */
[----:B------:R0:W-:Y:S02]  /*351d0*/  @!P1 STL.64 [R3+0x8], R4 ;  /* 0x0000080403009387 */ /* 0x0001e40000100a00 */
.L_x_817:
[----:B------:R-:W-:Y:S05]  /*351e0*/  BSYNC B6 ;  /* 0x0000000000067941 */ /* 0x000fea0003800000 */
.L_x_471:
[----:B------:R-:W-:Y:S05]  /*351f0*/  BSYNC B2 ;  /* 0x0000000000027941 */ /* 0x000fea0003800000 */
.L_x_424:
[----:B012---:R-:W2:Y:S02]  /*35200*/  LDL R0, [R1+0x218] ;  /* 0x0002180001007983 */ /* 0x007ea40000100800 */
[----:B--2---:R-:W-:-:S05]  /*35210*/  VIADD R0, R0, 0x1 ;  /* 0x0000000100007836 */ /* 0x004fca0000000000 */
[----:B------:R0:W-:Y:S01]  /*35220*/  STL [R1+0x218], R0 ;  /* 0x0002180001007387 */ /* 0x0001e20000100800 */
[----:B------:R-:W-:Y:S05]  /*35230*/  BRA `(.L_x_423) ;  /* 0x0000000000447947 */ /* 0x000fea0003800000 */
.L_x_430:
[----:B------:R-:W-:Y:S01]  /*35240*/  ISETP.GT.U32.AND P0, PT, R22, 0xffff, PT ;  /* 0x0000ffff1600780c */ /* 0x000fe20003f04070 */
[----:B------:R-:W-:-:S03]  /*35250*/  IMAD.MOV.U32 R5, RZ, RZ, 0x1 ;  /* 0x00000001ff057424 */ /* 0x000fc600078e00ff */
[----:B------:R-:W-:-:S04]  /*35260*/  SEL R22, R22, 0xffff, !P0 ;  /* 0x0000ffff16167807 */ /* 0x000fc80004000000 */
[----:B------:R-:W-:-:S04]  /*35270*/  LOP3.LUT R0, R22, 0xffff, RZ, 0xc0, !PT ;  /* 0x0000ffff16007812 */ /* 0x000fc800078ec0ff */
[----:B------:R-:W-:-:S04]  /*35280*/  SHF.L.U32 R0, R5, R0, RZ ;  /* 0x0000000005007219 */ /* 0x000fc800000006ff */
[----:B------:R-:W-:-:S13]  /*35290*/  LOP3.LUT P0, RZ, R0, 0x1d, RZ, 0xc0, !PT ;  /* 0x0000001d00ff7812 */ /* 0x000fda000780c0ff */
[----:B------:R-:W2:Y:S02]  /*352a0*/  @P0 LDL R5, [R1+0x4] ;  /* 0x0000040001050983 */ /* 0x000ea40000100800 */
[C---:B--2---:R-:W-:Y:S01]  /*352b0*/  @P0 VIADD R0, R5.reuse, 0xffffffff ;  /* 0xffffffff05000836 */ /* 0x044fe20000000000 */
[----:B------:R-:W-:-:S04]  /*352c0*/  @P0 LEA R5, R5, UR7, 0x3 ;  /* 0x0000000705050c11 */ /* 0x000fc8000f8e18ff */
[----:B------:R1:W-:Y:S04]  /*352d0*/  @P0 STL [R1+0x4], R0 ;  /* 0x0000040001000387 */ /* 0x0003e80000100800 */
[----:B------:R1:W-:Y:S04]  /*352e0*/  @P0 STL.64 [R5+0x8], R2 ;  /* 0x0000080205000387 */ /* 0x0003e80000100a00 */
[----:B------:R-:W2:Y:S02]  /*352f0*/  @!P0 LDL R4, [R1] ;  /* 0x0000000001048983 */ /* 0x000ea40000100800 */
[C---:B--2---:R-:W-:Y:S01]  /*35300*/  @!P0 VIADD R6, R4.reuse, 0x1 ;  /* 0x0000000104068836 */ /* 0x044fe20000000000 */
[----:B0-----:R-:W-:-:S04]  /*35310*/  @!P0 LEA R7, R4, UR7, 0x3 ;  /* 0x0000000704078c11 */ /* 0x001fc8000f8e18ff */
[----:B------:R1:W-:Y:S04]  /*35320*/  @!P0 STL [R1], R6 ;  /* 0x0000000601008387 */ /* 0x0003e80000100800 */
[----:B------:R1:W-:Y:S01]  /*35330*/  @!P0 STL.64 [R7+0x8], R2 ;  /* 0x0000080207008387 */ /* 0x0003e20000100a00 */
[----:B------:R-:W-:-:S13]  /*35340*/  PLOP3.LUT P0, PT, PT, PT, PT, 0x80, 0x8 ;  /* 0x000000000008781c */ /* 0x000fda0003f0f070 */
.L_x_423:
[----:B------:R-:W-:Y:S05]  /*35350*/  BSYNC B3 ;  /* 0x0000000000037941 */ /* 0x000fea0003800000 */
.L_x_422:
[----:B01----:R-:W2:Y:S02]  /*35360*/  LDL R0, [R1+0x4] ;  /* 0x0000040001007983 */ /* 0x003ea40000100800 */
[----:B--2---:R-:W-:-:S13]  /*35370*/  ISETP.LT.U32.AND P1, PT, R0, 0x1f, PT ;  /* 0x0000001f0000780c */ /* 0x004fda0003f21070 */
[----:B------:R-:W-:Y:S05]  /*35380*/  @!P0 BRA P1, `(.L_x_835) ;  /* 0xfffffe7000c48947 */ /* 0x000fea000083ffff */
.L_x_421:
[----:B------:R-:W-:Y:S05]  /*35390*/  BSYNC B4 ;  /* 0x0000000000047941 */ /* 0x000fea0003800000 */
.L_x_420:
[----:B------:R-:W-:Y:S05]  /*353a0*/  BRA `(.L_x_836) ;  /* 0x0000000000487947 */ /* 0x000fea0003800000 */
.L_x_15:
[----:B------:R-:W-:Y:S01]  /*353b0*/  ISETP.GT.U32.AND P0, PT, R10, 0xffff, PT ;  /* 0x0000ffff0a00780c */ /* 0x000fe20003f04070 */
[----:B---3--:R-:W-:-:S03]  /*353c0*/  IMAD.MOV.U32 R3, RZ, RZ, 0x1 ;  /* 0x00000001ff037424 */ /* 0x008fc600078e00ff */
[----:B------:R-:W-:-:S04]  /*353d0*/  SEL R10, R10, 0xffff, !P0 ;  /* 0x0000ffff0a0a7807 */ /* 0x000fc80004000000 */
[----:B------:R-:W-:-:S04]  /*353e0*/  LOP3.LUT R0, R10, 0xffff, RZ, 0xc0, !PT ;  /* 0x0000ffff0a007812 */ /* 0x000fc800078ec0ff */
[----:B------:R-:W-:-:S04]  /*353f0*/  SHF.L.U32 R0, R3, R0, RZ ;  /* 0x0000000003007219 */ /* 0x000fc800000006ff */
[----:B------:R-:W-:-:S13]  /*35400*/  LOP3.LUT P0, RZ, R0, 0x1d, RZ, 0xc0, !PT ;  /* 0x0000001d00ff7812 */ /* 0x000fda000780c0ff */
[----:B--2---:R-:W2:Y:S01]  /*35410*/  @P0 LDL R2, [R1+0x4] ;  /* 0x0000040001020983 */ /* 0x004ea20000100800 */
[----:B------:R-:W-:Y:S02]  /*35420*/  IMAD.MOV.U32 R6, RZ, RZ, R4 ;  /* 0x000000ffff067224 */ /* 0x000fe400078e0004 */
[----:B0-----:R-:W-:Y:S02]  /*35430*/  IMAD.MOV.U32 R7, RZ, RZ, R5 ;  /* 0x000000ffff077224 */ /* 0x001fe400078e0005 */
[C---:B--2---:R-:W-:Y:S01]  /*35440*/  @P0 VIADD R0, R2.reuse, 0xffffffff ;  /* 0xffffffff02000836 */ /* 0x044fe20000000000 */
[----:B------:R-:W-:-:S04]  /*35450*/  @P0 LEA R2, R2, UR7, 0x3 ;  /* 0x0000000702020c11 */ /* 0x000fc8000f8e18ff */
[----:B------:R0:W-:Y:S04]  /*35460*/  @P0 STL [R1+0x4], R0 ;  /* 0x0000040001000387 */ /* 0x0001e80000100800 */
[----:B------:R0:W-:Y:S04]  /*35470*/  @P0 STL.64 [R2+0x8], R6 ;  /* 0x0000080602000387 */ /* 0x0001e80000100a00 */
[----:B------:R-:W2:Y:S02]  /*35480*/  @!P0 LDL R3, [R1] ;  /* 0x0000000001038983 */ /* 0x000ea40000100800 */
[C---:B--2---:R-:W-:Y:S01]  /*35490*/  @!P0 VIADD R4, R3.reuse, 0x1 ;  /* 0x0000000103048836 */ /* 0x044fe20000000000 */
[----:B------:R-:W-:-:S04]  /*354a0*/  @!P0 LEA R3, R3, UR7, 0x3 ;  /* 0x0000000703038c11 */ /* 0x000fc8000f8e18ff */
[----:B------:R0:W-:Y:S04]  /*354b0*/  @!P0 STL [R1], R4 ;  /* 0x0000000401008387 */ /* 0x0001e80000100800 */
[----:B------:R0:W-:Y:S02]  /*354c0*/  @!P0 STL.64 [R3+0x8], R6 ;  /* 0x0000080603008387 */ /* 0x0001e40000100a00 */
.L_x_836:
[----:B------:R-:W-:Y:S05]  /*354d0*/  BSYNC B1 ;  /* 0x0000000000017941 */ /* 0x000fea0003800000 */
.L_x_4:
[----:B0--3--:R-:W3:Y:S04]  /*354e0*/  LDL R4, [R1+0x108] ;  /* 0x0001080001047983 */ /* 0x009ee80000100800 */
[----:B--2-4-:R-:W2:Y:S01]  /*354f0*/  LDL R2, [R1] ;  /* 0x0000000001027983 */ /* 0x014ea20000100800 */
[----:B------:R-:W-:Y:S01]  /*35500*/  IMAD.MOV.U32 R7, RZ, RZ, 0x80 ;  /* 0x00000080ff077424 */ /* 0x000fe200078e00ff */
[----:B------:R-:W-:Y:S01]  /*35510*/  MOV R10, 0x400 ;  /* 0x00000400000a7802 */ /* 0x000fe20000000f00 */
[----:B------:R-:W-:Y:S05]  /*35520*/  WARPSYNC.ALL ;  /* 0x0000000000007948 */ /* 0x000fea0003800000 */
[----:B------:R-:W0:Y:S01]  /*35530*/  S2R R0, SR_TID.X ;  /* 0x0000000000007919 */ /* 0x000e220000002100 */
[----:B------:R-:W-:Y:S01]  /*35540*/  VIADD R6, R10, 0x8 ;  /* 0x000000080a067836 */ /* 0x000fe20000000000 */
[----:B------:R-:W-:Y:S01]  /*35550*/  BSSY.RECONVERGENT B1, `(.L_x_837) ;  /* 0x0000029000017945 */ /* 0x000fe20003800200 */
[----:B---3--:R-:W-:-:S04]  /*35560*/  LOP3.LUT R4, R4, 0x7, RZ, 0xc0, !PT ;  /* 0x0000000704047812 */ /* 0x008fc800078ec0ff */
[C---:B------:R-:W-:Y:S02]  /*35570*/  LOP3.LUT R5, R4.reuse, 0x7, RZ, 0x3c, !PT ;  /* 0x0000000704057812 */ /* 0x040fe400078e3cff */
[----:B------:R-:W-:Y:S02]  /*35580*/  SHF.R.U32.HI R7, RZ, R4, R7 ;  /* 0x00000004ff077219 */ /* 0x000fe40000011607 */
[--C-:B0-----:R-:W-:Y:S02]  /*35590*/  SHF.R.U32.HI R3, RZ, R5, R0.reuse ;  /* 0x00000005ff037219 */ /* 0x101fe40000011600 */
[----:B------:R-:W-:Y:S02]  /*355a0*/  IADD3 R15, PT, PT, -R4, 0x8, RZ ;  /* 0x00000008040f7810 */ /* 0x000fe40007ffe1ff */
[----:B------:R-:W-:Y:S02]  /*355b0*/  LOP3.LUT R3, R3, 0x1, RZ, 0xc0, !PT ;  /* 0x0000000103037812 */ /* 0x000fe400078ec0ff */
[----:B------:R-:W-:-:S02]  /*355c0*/  SHF.R.U32.HI R4, RZ, R15, R0 ;  /* 0x0000000fff047219 */ /* 0x000fc40000011600 */
[----:B------:R-:W-:Y:S02]  /*355d0*/  ISETP.NE.U32.AND P0, PT, R3, 0x1, PT ;  /* 0x000000010300780c */ /* 0x000fe40003f05070 */
[----:B------:R-:W0:Y:S01]  /*355e0*/  S2R R3, SR_CgaCtaId ;  /* 0x0000000000037919 */ /* 0x000e220000008800 */
[----:B------:R-:W-:-:S10]  /*355f0*/  SHF.L.U32 R4, R4, R5, RZ ;  /* 0x0000000504047219 */ /* 0x000fd400000006ff */
[----:B------:R-:W-:Y:S01]  /*35600*/  @!P0 IMAD.MOV R7, RZ, RZ, -R7 ;  /* 0x000000ffff078224 */ /* 0x000fe200078e0a07 */
[----:B--2---:R-:W-:-:S03]  /*35610*/  ISETP.GE.U32.AND P0, PT, R2, 0x2, PT ;  /* 0x000000020200780c */ /* 0x004fc60003f06070 */
[----:B------:R-:W-:-:S05]  /*35620*/  IMAD.IADD R11, R7, 0x1, R0 ;  /* 0x00000001070b7824 */ /* 0x000fca00078e0200 */
[C---:B------:R-:W-:Y:S02]  /*35630*/  ISETP.GE.U32.AND P1, PT, R11.reuse, R7, PT ;  /* 0x000000070b00720c */ /* 0x040fe40003f26070 */
[----:B------:R-:W-:Y:S02]  /*35640*/  VIMNMX.U32 R5, PT, PT, R11, R0, PT ;  /* 0x000000000b057248 */ /* 0x000fe40003fe0000 */
[----:B------:R-:W-:-:S03]  /*35650*/  ISETP.GE.U32.OR P0, PT, R0, R11, !P0 ;  /* 0x0000000b0000720c */ /* 0x000fc60004706470 */
[----:B------:R-:W-:Y:S01]  /*35660*/  IMAD.IADD R4, R5, 0x1, -R4 ;  /* 0x0000000105047824 */ /* 0x000fe200078e0a04 */
[----:B0-----:R-:W-:-:S05]  /*35670*/  LEA R5, R3, R6, 0x18 ;  /* 0x0000000603057211 */ /* 0x001fca00078ec0ff */
[----:B------:R-:W-:Y:S01]  /*35680*/  @!P1 ISETP.NE.AND P2, PT, R2, RZ, PT ;  /* 0x000000ff0200920c */ /* 0x000fe20003f45270 */
[----:B------:R-:W-:-:S03]  /*35690*/  IMAD R15, R4, 0x8, R5 ;  /* 0x00000008040f7824 */ /* 0x000fc600078e0205 */
[----:B------:R-:W-:-:S05]  /*356a0*/  @!P1 SEL R4, RZ, 0xffffffff, P2 ;  /* 0xffffffffff049807 */ /* 0x000fca0001000000 */
[----:B------:R-:W-:-:S05]  /*356b0*/  @!P1 IMAD.MOV.U32 R5, RZ, RZ, R4 ;  /* 0x000000ffff059224 */ /* 0x000fca00078e0004 */
[----:B------:R0:W-:Y:S01]  /*356c0*/  @!P1 STS.64 [R15], R4 ;  /* 0x000000040f009388 */ /* 0x0001e20000000a00 */
[----:B------:R-:W-:Y:S06]  /*356d0*/  BAR.SYNC.DEFER_BLOCKING 0x0 ;  /* 0x0000000000007b1d */ /* 0x000fec0000010000 */
[----:B------:R-:W-:Y:S05]  /*356e0*/  @P0 BRA `(.L_x_838) ;  /* 0x00000000003c0947 */ /* 0x000fea0003800000 */
[----:B0-----:R-:W0:Y:S02]  /*356f0*/  LDS.64 R4, [R15] ;  /* 0x000000000f047984 */ /* 0x001e240000000a00 */
[----:B0-----:R-:W-:-:S04]  /*35700*/  ISETP.NE.U32.AND P0, PT, R4, -0x1, PT ;  /* 0xffffffff0400780c */ /* 0x001fc80003f05070 */
[----:B------:R-:W-:-:S13]  /*35710*/  ISETP.NE.AND.EX P0, PT, R5, -0x1, PT, P0 ;  /* 0xffffffff0500780c */ /* 0x000fda0003f05300 */
[----:B------:R-:W-:Y:S05]  /*35720*/  @P0 BRA `(.L_x_838) ;  /* 0x00000000002c0947 */ /* 0x000fea0003800000 */
[----:B------:R-:W2:Y:S02]  /*35730*/  LDL R5, [R1+0x4] ;  /* 0x0000040001057983 */ /* 0x000ea40000100800 */
[----:B--2---:R-:W-:-:S13]  /*35740*/  ISETP.GT.U32.AND P0, PT, R5, 0x1e, PT ;  /* 0x0000001e0500780c */ /* 0x004fda0003f04070 */
[C---:B------:R-:W-:Y:S01]  /*35750*/  @!P0 VIADD R4, R5.reuse, 0x1 ;  /* 0x0000000105048836 */ /* 0x040fe20000000000 */
[----:B------:R-:W-:-:S04]  /*35760*/  @!P0 LEA R5, R5, UR7, 0x3 ;  /* 0x0000000705058c11 */ /* 0x000fc8000f8e18ff */
[----:B------:R1:W-:Y:S04]  /*35770*/  @!P0 STL [R1+0x4], R4 ;  /* 0x0000040401008387 */ /* 0x0003e80000100800 */
[----:B------:R-:W2:Y:S01]  /*35780*/  @!P0 LDL.64 R6, [R5+0x10] ;  /* 0x0000100005068983 */ /* 0x000ea20000100a00 */
[----:B------:R-:W-:-:S05]  /*35790*/  @P0 VIADD R2, R2, 0xffffffff ;  /* 0xffffffff02020836 */ /* 0x000fca0000000000 */
[----:B------:R-:W-:Y:S01]  /*357a0*/  @P0 LEA R8, R2, UR7, 0x3 ;  /* 0x0000000702080c11 */ /* 0x000fe2000f8e18ff */
[----:B------:R1:W-:Y:S04]  /*357b0*/  @P0 STL [R1], R2 ;  /* 0x0000000201000387 */ /* 0x0003e80000100800 */
[----:B------:R-:W2:Y:S04]  /*357c0*/  @P0 LDL.64 R6, [R8+0x8] ;  /* 0x0000080008060983 */ /* 0x000ea80000100a00 */
[----:B--2---:R1:W-:Y:S02]  /*357d0*/  STS.64 [R15], R6 ;  /* 0x000000060f007388 */ /* 0x0043e40000000a00 */
.L_x_838:
[----:B------:R-:W-:Y:S05]  /*357e0*/  BSYNC.RECONVERGENT B1 ;  /* 0x0000000000017941 */ /* 0x000fea0003800200 */
.L_x_837:
[----:B------:R-:W-:Y:S01]  /*357f0*/  BAR.SYNC.DEFER_BLOCKING 0x0 ;  /* 0x0000000000007b1d */ /* 0x000fe20000010000 */
[----:B------:R-:W-:-:S04]  /*35800*/  ISETP.NE.AND P0, PT, R2, RZ, PT ;  /* 0x000000ff0200720c */ /* 0x000fc80003f05270 */
[----:B------:R-:W-:Y:S01]  /*35810*/  ISETP.LE.U32.OR P0, PT, R0, R11, P0 ;  /* 0x0000000b0000720c */ /* 0x000fe20000703470 */
[----:B------:R-:W-:-:S12]  /*35820*/  BSSY.RECONVERGENT B1, `(.L_x_839) ;  /* 0x0000025000017945 */ /* 0x000fd80003800200 */
[----:B------:R-:W-:Y:S05]  /*35830*/  @P0 BRA `(.L_x_840) ;  /* 0x00000000008c0947 */ /* 0x000fea0003800000 */
[----:B01----:R-:W0:Y:S01]  /*35840*/  LDS.64 R4, [R15] ;  /* 0x000000000f047984 */ /* 0x003e220000000a00 */
[----:B------:R-:W-:Y:S02]  /*35850*/  UMOV UR5, URZ ;  /* 0x000000ff00057c82 */ /* 0x000fe40008000000 */
[----:B------:R-:W-:Y:S01]  /*35860*/  IMAD.U32 R2, RZ, RZ, UR5 ;  /* 0x00000005ff027e24 */ /* 0x000fe2000f8e00ff */
[----:B0-----:R-:W-:-:S04]  /*35870*/  ISETP.NE.U32.AND P0, PT, R4, -0x1, PT ;  /* 0xffffffff0400780c */ /* 0x001fc80003f05070 */
[----:B------:R-:W-:-:S13]  /*35880*/  ISETP.NE.AND.EX P0, PT, R5, -0x1, PT, P0 ;  /* 0xffffffff0500780c */ /* 0x000fda0003f05300 */
[----:B------:R-:W-:Y:S05]  /*35890*/  @!P0 BRA `(.L_x_840) ;  /* 0x0000000000748947 */ /* 0x000fea0003800000 */
        /* <DEDUP_REMOVED lines=9> */
[----:B------:R-:W-:-:S03]  /*35930*/  LOP3.LUT R6, R6, 0x1, RZ, 0xc0, !PT ;  /* 0x0000000106067812 */ /* 0x000fc600078ec0ff */
[----:B------:R-:W-:Y:S01]  /*35940*/  IMAD.SHL.U32 R7, R7, 0x4, RZ ;  /* 0x0000000407077824 */ /* 0x000fe200078e00ff */
        /* <DEDUP_REMOVED lines=8> */
[----:B------:R-:W-:Y:S05]  /*359d0*/  @!P0 BRA `(.L_x_841) ;  /* 0x0000000000188947 */ /* 0x000fea0003800000 */
[----:B------:R-:W2:Y:S02]  /*359e0*/  LDL R7, [R1+0x4] ;  /* 0x0000040001077983 */ /* 0x000ea40000100800 */
[C---:B--2---:R-:W-:Y:S01]  /*359f0*/  VIADD R6, R7.reuse, 0xffffffff ;  /* 0xffffffff07067836 */ /* 0x044fe20000000000 */
[----:B------:R-:W-:-:S04]  /*35a00*/  LEA R7, R7, UR7, 0x3 ;  /* 0x0000000707077c11 */ /* 0x000fc8000f8e18ff */
[----:B------:R3:W-:Y:S04]  /*35a10*/  STL [R1+0x4], R6 ;  /* 0x0000040601007387 */ /* 0x0007e80000100800 */
[----:B------:R3:W-:Y:S01]  /*35a20*/  STL.64 [R7+0x8], R4 ;  /* 0x0000080407007387 */ /* 0x0007e20000100a00 */
[----:B------:R-:W-:Y:S05]  /*35a30*/  BRA `(.L_x_840) ;  /* 0x00000000000c7947 */ /* 0x000fea0003800000 */
.L_x_841:
[----:B------:R2:W-:Y:S01]  /*35a40*/  STL.64 [R1+0x8], R4 ;  /* 0x0000080401007387 */ /* 0x0005e20000100a00 */
[----:B------:R-:W-:-:S03]  /*35a50*/  IMAD.MOV.U32 R2, RZ, RZ, 0x1 ;  /* 0x00000001ff027424 */ /* 0x000fc600078e00ff */
[----:B------:R2:W-:Y:S04]  /*35a60*/  STL [R1], R6 ;  /* 0x0000000601007387 */ /* 0x0005e80000100800 */
.L_x_840:
[----:B------:R-:W-:Y:S05]  /*35a70*/  BSYNC.RECONVERGENT B1 ;  /* 0x0000000000017941 */ /* 0x000fea0003800200 */
.L_x_839:
[----:B------:R-:W4:Y:S02]  /*35a80*/  LDCU UR5, c[0x0][0x388] ;  /* 0x00007100ff0577ac */ /* 0x000f240008000800 */
[----:B----4-:R-:W-:Y:S01]  /*35a90*/  UISETP.NE.AND UP0, UPT, UR5, URZ, UPT ;  /* 0x000000ff0500728c */ /* 0x010fe2000bf05270 */
[----:B------:R-:W-:Y:S08]  /*35aa0*/  BAR.SYNC.DEFER_BLOCKING 0x0 ;  /* 0x0000000000007b1d */ /* 0x000ff00000010000 */
[----:B------:R-:W-:Y:S05]  /*35ab0*/  BRA.U UP0, `(.L_x_842) ;  /* 0x0000000100407547 */ /* 0x000fea000b800000 */
[----:B-1-3--:R-:W3:Y:S01]  /*35ac0*/  LDL R7, [R1+0x4] ;  /* 0x0000040001077983 */ /* 0x00aee20000100800 */
[----:B------:R-:W-:Y:S01]  /*35ad0*/  ISETP.NE.AND P0, PT, R0, RZ, PT ;  /* 0x000000ff0000720c */ /* 0x000fe20003f05270 */
[----:B0-2---:R-:W-:Y:S01]  /*35ae0*/  IMAD.MOV.U32 R5, RZ, RZ, 0x1 ;  /* 0x00000001ff057424 */ /* 0x005fe200078e00ff */
[----:B------:R-:W-:Y:S01]  /*35af0*/  UISETP.GE.U32.AND UP0, UPT, UR4, 0x3fff, UPT ;  /* 0x00003fff0400788c */ /* 0x000fe2000bf06070 */
[----:B---3--:R-:W-:-:S05]  /*35b00*/  IMAD.IADD R4, R2, 0x1, -R7 ;  /* 0x0000000102047824 */ /* 0x008fca00078e0a07 */
[----:B------:R-:W-:Y:S02]  /*35b10*/  ISETP.NE.AND P1, PT, R4, -0x1f, PT ;  /* 0xffffffe10400780c */ /* 0x000fe40003f25270 */
[----:B------:R-:W-:-:S05]  /*35b20*/  LEA R4, R3, R10, 0x18 ;  /* 0x0000000a03047211 */ /* 0x000fca00078ec0ff */
[----:B------:R-:W-:Y:S01]  /*35b30*/  @!P0 STS.U8 [R4], R5 ;  /* 0x0000000504008388 */ /* 0x000fe20000000000 */
[----:B------:R-:W-:Y:S01]  /*35b40*/  BAR.SYNC.DEFER_BLOCKING 0x0 ;  /* 0x0000000000007b1d */ /* 0x000fe20000010000 */
[----:B------:R-:W-:-:S05]  /*35b50*/  PLOP3.LUT P0, PT, PT, PT, UP0, 0x80, 0x8 ;  /* 0x000000000008781c */ /* 0x000fca0003f0f008 */
[----:B------:R-:W-:Y:S02]  /*35b60*/  @!P1 STS.U8 [R4], RZ ;  /* 0x000000ff04009388 */ /* 0x000fe40000000000 */
[----:B------:R-:W-:Y:S06]  /*35b70*/  BAR.SYNC.DEFER_BLOCKING 0x0 ;  /* 0x0000000000007b1d */ /* 0x000fec0000010000 */
[----:B------:R-:W0:Y:S02]  /*35b80*/  LDS.U8 R6, [R4] ;  /* 0x0000000004067984 */ /* 0x000e240000000000 */
[----:B0-----:R-:W-:-:S13]  /*35b90*/  ISETP.EQ.AND P1, PT, R6, RZ, PT ;  /* 0x000000ff0600720c */ /* 0x001fda0003f22270 */
[----:B------:R-:W-:Y:S05]  /*35ba0*/  @!P0 BRA P1, `(.L_x_843) ;  /* 0x0000000000108947 */ /* 0x000fea0000800000 */
[----:B------:R-:W-:Y:S05]  /*35bb0*/  BRA `(.L_x_844) ;  /* 0x0000000000147947 */ /* 0x000fea0003800000 */
.L_x_842:
[----:B------:R-:W-:-:S09]  /*35bc0*/  UISETP.GT.U32.AND UP0, UPT, UR4, 0x3ffe, UPT ;  /* 0x00003ffe0400788c */ /* 0x000fd2000bf04070 */
[----:B------:R-:W-:Y:S05]  /*35bd0*/  BRA.U UP0, `(.L_x_844) ;  /* 0x00000001000c7547 */ /* 0x000fea000b800000 */
[----:B-1-3--:R1:W5:Y:S02]  /*35be0*/  LDL R7, [R1+0x4] ;  /* 0x0000040001077983 */ /* 0x00a3640000100800 */
.L_x_843:
[----:B------:R-:W-:Y:S01]  /*35bf0*/  UIADD3 UR4, UPT, UPT, UR4, 0x1, URZ ;  /* 0x0000000104047890 */ /* 0x000fe2000fffe0ff */
[----:B------:R-:W-:Y:S11]  /*35c00*/  BRA `(.L_x_845) ;  /* 0xfffffcdc00ac7947 */ /* 0x000ff6000383ffff */
.L_x_844:
[----:B------:R-:W4:Y:S01]  /*35c10*/  LDCU.64 UR4, c[0x0][0x380] ;  /* 0x00007000ff0477ac */ /* 0x000f220008000a00 */
[--C-:B0123--:R-:W-:Y:S01]  /*35c20*/  SHF.R.U32.HI R4, RZ, 0x8, R0.reuse ;  /* 0x00000008ff047819 */ /* 0x10ffe20000011600 */
[----:B------:R-:W-:Y:S01]  /*35c30*/  VIADD R10, R10, 0x410 ;  /* 0x000004100a0a7836 */ /* 0x000fe20000000000 */
[----:B------:R-:W-:Y:S01]  /*35c40*/  BSSY.RECONVERGENT B1, `(.L_x_846) ;  /* 0x000002d000017945 */ /* 0x000fe20003800200 */
[----:B------:R-:W-:Y:S01]  /*35c50*/  VIADD R23, R0, UR15 ;  /* 0x0000000f00177c36 */ /* 0x000fe20008000000 */
[----:B------:R-:W-:Y:S01]  /*35c60*/  IADD3 R4, PT, PT, -R4, 0x20, RZ ;  /* 0x0000002004047810 */ /* 0x000fe20007ffe1ff */
[----:B------:R-:W-:Y:S01]  /*35c70*/  IMAD.MOV.U32 R5, RZ, RZ, RZ ;  /* 0x000000ffff057224 */ /* 0x000fe200078e00ff */
[----:B------:R-:W-:Y:S01]  /*35c80*/  LEA R3, R3, R10, 0x18 ;  /* 0x0000000a03037211 */ /* 0x000fe200078ec0ff */
[----:B------:R-:W-:Y:S01]  /*35c90*/  IMAD.MOV.U32 R22, RZ, RZ, R0 ;  /* 0x000000ffff167224 */ /* 0x000fe200078e0000 */
[C---:B------:R-:W-:Y:S02]  /*35ca0*/  LOP3.LUT R6, R4.reuse, 0x3c, RZ, 0xc0, !PT ;  /* 0x0000003c04067812 */ /* 0x040fe400078ec0ff */
[----:B------:R-:W-:Y:S01]  /*35cb0*/  LOP3.LUT R8, R4, 0x3, RZ, 0xc0, !PT ;  /* 0x0000000304087812 */ /* 0x000fe200078ec0ff */
[----:B------:R-:W-:-:S02]  /*35cc0*/  IMAD R7, R0, 0x8, R3 ;  /* 0x0000000800077824 */ /* 0x000fc400078e0203 */
[----:B------:R-:W-:Y:S01]  /*35cd0*/  IMAD.MOV R24, RZ, RZ, -R6 ;  /* 0x000000ffff187224 */ /* 0x000fe200078e0a06 */
[----:B----4-:R-:W-:-:S04]  /*35ce0*/  UIADD3 UR6, UP0, UPT, UR4, 0x800000, URZ ;  /* 0x0080000004067890 */ /* 0x010fc8000ff1e0ff */
[----:B------:R-:W-:-:S12]  /*35cf0*/  UIADD3.X UR4, UPT, UPT, URZ, UR5, URZ, UP0, !UPT ;  /* 0x00000005ff047290 */ /* 0x000fd800087fe4ff */
.L_x_847:
[----:B0-----:R-:W0:Y:S01]  /*35d00*/  ATOMS.EXCH.64 R10, [R7], RZ ;  /* 0x000000ff070a738c */ /* 0x001e220004000400 */
[----:B------:R-:W-:Y:S02]  /*35d10*/  IMAD.U32 R20, RZ, RZ, UR6 ;  /* 0x00000006ff147e24 */ /* 0x000fe4000f8e00ff */
[----:B------:R-:W-:Y:S01]  /*35d20*/  IMAD.U32 R21, RZ, RZ, UR4 ;  /* 0x00000004ff157e24 */ /* 0x000fe2000f8e00ff */
[----:B------:R-:W1:Y:S01]  /*35d30*/  ATOMS.EXCH.64 R12, [R7+0x800], RZ ;  /* 0x000800ff070c738c */ /* 0x000e620004000400 */
[----:B------:R-:W-:Y:S02]  /*35d40*/  VIADD R24, R24, 0x4 ;  /* 0x0000000418187836 */ /* 0x000fe40000000000 */
[----:B------:R-:W-:Y:S01]  /*35d50*/  IMAD.WIDE.U32 R20, R23, 0x8, R20 ;  /* 0x0000000817147825 */ /* 0x000fe200078e0014 */
[----:B------:R-:W2:Y:S03]  /*35d60*/  ATOMS.EXCH.64 R14, [R7+0x1000], RZ ;  /* 0x001000ff070e738c */ /* 0x000ea60004000400 */
[----:B------:R-:W-:Y:S01]  /*35d70*/  VIADD R22, R22, 0x400 ;  /* 0x0000040016167836 */ /* 0x000fe20000000000 */
[----:B------:R3:W4:Y:S02]  /*35d80*/  ATOMS.EXCH.64 R16, [R7+0x1800], RZ ;  /* 0x001800ff0710738c */ /* 0x0007240004000400 */
[----:B---3--:R-:W-:Y:S01]  /*35d90*/  VIADD R7, R7, 0x2000 ;  /* 0x0000200007077836 */ /* 0x008fe20000000000 */
[----:B0-----:R-:W-:-:S04]  /*35da0*/  ISETP.NE.U32.AND P0, PT, R10, RZ, PT ;  /* 0x000000ff0a00720c */ /* 0x001fc80003f05070 */
[----:B------:R-:W-:Y:S02]  /*35db0*/  ISETP.NE.AND.EX P0, PT, R11, RZ, PT, P0 ;  /* 0x000000ff0b00720c */ /* 0x000fe40003f05300 */
[----:B-1----:R-:W-:Y:S02]  /*35dc0*/  ISETP.NE.U32.AND P1, PT, R12, RZ, PT ;  /* 0x000000ff0c00720c */ /* 0x002fe40003f25070 */
[----:B--2---:R-:W-:Y:S02]  /*35dd0*/  ISETP.NE.U32.AND P2, PT, R14, RZ, PT ;  /* 0x000000ff0e00720c */ /* 0x004fe40003f45070 */
[----:B------:R-:W-:Y:S02]  /*35de0*/  ISETP.NE.AND.EX P1, PT, R13, RZ, PT, P1 ;  /* 0x000000ff0d00720c */ /* 0x000fe40003f25310 */
[----:B----4-:R-:W-:Y:S02]  /*35df0*/  ISETP.NE.U32.AND P3, PT, R16, RZ, PT ;  /* 0x000000ff1000720c */ /* 0x010fe40003f65070 */
[----:B------:R-:W-:-:S02]  /*35e00*/  ISETP.NE.AND.EX P2, PT, R15, RZ, PT, P2 ;  /* 0x000000ff0f00720c */ /* 0x000fc40003f45320 */
[----:B------:R-:W-:Y:S01]  /*35e10*/  ISETP.NE.AND.EX P3, PT, R17, RZ, PT, P3 ;  /* 0x000000ff1100720c */ /* 0x000fe20003f65330 */
[----:B------:R-:W0:Y:S01]  /*35e20*/  @P0 LDC.64 R18, c[0x0][0x380] ;  /* 0x0000e000ff120b82 */ /* 0x000e220000000a00 */
[----:B------:R-:W-:-:S05]  /*35e30*/  @P0 VIADD R5, R5, 0x1 ;  /* 0x0000000105050836 */ /* 0x000fca0000000000 */
[----:B------:R-:W-:-:S04]  /*35e40*/  @P1 VIADD R5, R5, 0x1 ;  /* 0x0000000105051836 */ /* 0x000fc80000000000 */
[----:B------:R-:W-:-:S04]  /*35e50*/  @P2 VIADD R5, R5, 0x1 ;  /* 0x0000000105052836 */ /* 0x000fc80000000000 */
[----:B------:R-:W-:Y:S02]  /*35e60*/  @P3 VIADD R5, R5, 0x1 ;  /* 0x0000000105053836 */ /* 0x000fe40000000000 */
[----:B0-----:R-:W-:-:S04]  /*35e70*/  @P0 IMAD.WIDE.U32 R18, R23, 0x8, R18 ;  /* 0x0000000817120825 */ /* 0x001fc800078e0012 */
[----:B------:R-:W-:Y:S01]  /*35e80*/  VIADD R23, R23, 0x400 ;  /* 0x0000040017177836 */ /* 0x000fe20000000000 */
[----:B------:R-:W-:-:S05]  /*35e90*/  @P0 IADD3 R18, P4, PT, R18, 0x1000000, RZ ;  /* 0x0100000012120810 */ /* 0x000fca0007f9e0ff */
[----:B------:R-:W-:-:S05]  /*35ea0*/  @P0 IMAD.X R19, RZ, RZ, R19, P4 ;  /* 0x000000ffff130224 */ /* 0x000fca00020e0613 */
[----:B------:R0:W-:Y:S01]  /*35eb0*/  @P0 STG.E.64 desc[UR8][R18.64+-0x800000], R10 ;  /* 0x8000000a12000986 */ /* 0x0001e2000c101b08 */
[----:B------:R-:W-:-:S03]  /*35ec0*/  ISETP.NE.AND P0, PT, R24, RZ, PT ;  /* 0x000000ff1800720c */ /* 0x000fc60003f05270 */
[----:B------:R0:W-:Y:S04]  /*35ed0*/  @P1 STG.E.64 desc[UR8][R20.64+0x800], R12 ;  /* 0x0008000c14001986 */ /* 0x0001e8000c101b08 */
[----:B------:R0:W-:Y:S04]  /*35ee0*/  @P2 STG.E.64 desc[UR8][R20.64+0x1000], R14 ;  /* 0x0010000e14002986 */ /* 0x0001e8000c101b08 */
[----:B------:R0:W-:Y:S02]  /*35ef0*/  @P3 STG.E.64 desc[UR8][R20.64+0x1800], R16 ;  /* 0x0018001014003986 */ /* 0x0001e4000c101b08 */
[----:B------:R-:W-:Y:S05]  /*35f00*/  @P0 BRA `(.L_x_847) ;  /* 0xfffffffc007c0947 */ /* 0x000fea000383ffff */
[----:B------:R-:W-:Y:S05]  /*35f10*/  BSYNC.RECONVERGENT B1 ;  /* 0x0000000000017941 */ /* 0x000fea0003800200 */
.L_x_846:
[----:B------:R-:W-:Y:S01]  /*35f20*/  ISETP.NE.AND P0, PT, R8, RZ, PT ;  /* 0x000000ff0800720c */ /* 0x000fe20003f05270 */
[----:B------:R-:W-:-:S12]  /*35f30*/  BSSY.RECONVERGENT B1, `(.L_x_848) ;  /* 0x000001f000017945 */ /* 0x000fd80003800200 */
[----:B------:R-:W-:Y:S05]  /*35f40*/  @!P0 BRA `(.L_x_849) ;  /* 0x0000000000748947 */ /* 0x000fea0003800000 */
[----:B------:R-:W-:Y:S01]  /*35f50*/  ISETP.NE.AND P0, PT, R8, 0x1, PT ;  /* 0x000000010800780c */ /* 0x000fe20003f05270 */
[----:B------:R-:W-:Y:S01]  /*35f60*/  BSSY.RECONVERGENT B2, `(.L_x_850) ;  /* 0x000000f000027945 */ /* 0x000fe20003800200 */
[----:B0-----:R-:W-:-:S04]  /*35f70*/  LOP3.LUT R10, R4, 0x1, RZ, 0xc0, !PT ;  /* 0x00000001040a7812 */ /* 0x001fc800078ec0ff */
[----:B------:R-:W-:-:S07]  /*35f80*/  ISETP.NE.U32.AND P2, PT, R10, 0x1, PT ;  /* 0x000000010a00780c */ /* 0x000fce0003f45070 */
[----:B------:R-:W-:Y:S06]  /*35f90*/  @!P0 BRA `(.L_x_851) ;  /* 0x00000000002c8947 */ /* 0x000fec0003800000 */
[----:B------:R-:W0:Y:S01]  /*35fa0*/  ATOMS.EXCH.64 R10, [R7], RZ ;  /* 0x000000ff070a738c */ /* 0x000e220004000400 */
[----:B------:R-:W-:-:S03]  /*35fb0*/  VIADD R22, R22, 0x200 ;  /* 0x0000020016167836 */ /* 0x000fc60000000000 */
[----:B------:R-:W1:Y:S01]  /*35fc0*/  ATOMS.EXCH.64 R12, [R7+0x800], RZ ;  /* 0x000800ff070c738c */ /* 0x000e620004000400 */
[----:B0-----:R-:W-:Y:S02]  /*35fd0*/  ISETP.NE.U32.AND P0, PT, R10, RZ, PT ;  /* 0x000000ff0a00720c */ /* 0x001fe40003f05070 */
[----:B-1----:R-:W-:Y:S02]  /*35fe0*/  ISETP.NE.U32.AND P1, PT, R12, RZ, PT ;  /* 0x000000ff0c00720c */ /* 0x002fe40003f25070 */
[----:B------:R-:W-:Y:S02]  /*35ff0*/  ISETP.NE.AND.EX P0, PT, R11, RZ, PT, P0 ;  /* 0x000000ff0b00720c */ /* 0x000fe40003f05300 */
[----:B------:R-:W-:-:S11]  /*36000*/  ISETP.NE.AND.EX P1, PT, R13, RZ, PT, P1 ;  /* 0x000000ff0d00720c */ /* 0x000fd60003f25310 */
[----:B------:R0:W-:Y:S01]  /*36010*/  @P0 STG.E.64 desc[UR8][R20.64+0x2000], R10 ;  /* 0x0020000a14000986 */ /* 0x0001e2000c101b08 */
[----:B------:R-:W-:-:S03]  /*36020*/  @P0 VIADD R5, R5, 0x1 ;  /* 0x0000000105050836 */ /* 0x000fc60000000000 */
[----:B------:R0:W-:Y:S01]  /*36030*/  @P1 STG.E.64 desc[UR8][R20.64+0x2800], R12 ;  /* 0x0028000c14001986 */ /* 0x0001e2000c101b08 */
[----:B------:R-:W-:-:S07]  /*36040*/  @P1 VIADD R5, R5, 0x1 ;  /* 0x0000000105051836 */ /* 0x000fce0000000000 */
.L_x_851:
[----:B------:R-:W-:Y:S05]  /*36050*/  BSYNC.RECONVERGENT B2 ;  /* 0x0000000000027941 */ /* 0x000fea0003800200 */
.L_x_850:
[----:B------:R-:W-:Y:S05]  /*36060*/  @P2 BRA `(.L_x_849) ;  /* 0x00000000002c2947 */ /* 0x000fea0003800000 */
[----:B0-----:R-:W-:-:S06]  /*36070*/  IMAD R12, R22, 0x8, R3 ;  /* 0x00000008160c7824 */ /* 0x001fcc00078e0203 */
[----:B------:R-:W0:Y:S02]  /*36080*/  ATOMS.EXCH.64 R12, [R12], RZ ;  /* 0x000000ff0c0c738c */ /* 0x000e240004000400 */
[----:B0-----:R-:W-:-:S04]  /*36090*/  ISETP.NE.U32.AND P0, PT, R12, RZ, PT ;  /* 0x000000ff0c00720c */ /* 0x001fc80003f05070 */
[----:B------:R-:W-:-:S13]  /*360a0*/  ISETP.NE.AND.EX P0, PT, R13, RZ, PT, P0 ;  /* 0x000000ff0d00720c */ /* 0x000fda0003f05300 */
[----:B------:R-:W0:Y:S01]  /*360b0*/  @P0 LDC.64 R10, c[0x0][0x380] ;  /* 0x0000e000ff0a0b82 */ /* 0x000e220000000a00 */
[----:B------:R-:W-:Y:S02]  /*360c0*/  @P0 VIADD R7, R22, UR15 ;  /* 0x0000000f16070c36 */ /* 0x000fe40008000000 */
[----:B------:R-:W-:Y:S02]  /*360d0*/  @P0 VIADD R5, R5, 0x1 ;  /* 0x0000000105050836 */ /* 0x000fe40000000000 */
[----:B0-----:R-:W-:-:S03]  /*360e0*/  @P0 IMAD.WIDE.U32 R10, R7, 0x8, R10 ;  /* 0x00000008070a0825 */ /* 0x001fc600078e000a */
[----:B------:R-:W-:-:S05]  /*360f0*/  @P0 IADD3 R10, P1, PT, R10, 0x1000000, RZ ;  /* 0x010000000a0a0810 */ /* 0x000fca0007f3e0ff */
[----:B------:R-:W-:-:S05]  /*36100*/  @P0 IMAD.X R11, RZ, RZ, R11, P1 ;  /* 0x000000ffff0b0224 */ /* 0x000fca00008e060b */
[----:B------:R1:W-:Y:S03]  /*36110*/  @P0 STG.E.64 desc[UR8][R10.64+-0x800000], R12 ;  /* 0x8000000c0a000986 */ /* 0x0003e6000c101b08 */
.L_x_849:
[----:B------:R-:W-:Y:S05]  /*36120*/  BSYNC.RECONVERGENT B1 ;  /* 0x0000000000017941 */ /* 0x000fea0003800200 */
.L_x_848:
[----:B------:R-:W2:Y:S01]  /*36130*/  LDCU.64 UR4, c[0x0][0x380] ;  /* 0x00007000ff0477ac */ /* 0x000ea20008000a00 */
[----:B------:R-:W-:Y:S01]  /*36140*/  BSSY.RECONVERGENT B1, `(.L_x_852) ;  /* 0x000001e000017945 */ /* 0x000fe20003800200 */
[----:B------:R-:W-:Y:S01]  /*36150*/  IMAD.MOV.U32 R7, RZ, RZ, RZ ;  /* 0x000000ffff077224 */ /* 0x000fe200078e00ff */
[----:B--2---:R-:W-:-:S04]  /*36160*/  UIADD3 UR4, UP0, UPT, UR4, 0x800000, URZ ;  /* 0x0080000004047890 */ /* 0x004fc8000ff1e0ff */
[----:B------:R-:W-:Y:S02]  /*36170*/  UIADD3.X UR5, UPT, UPT, UR5, 0x1, URZ, UP0, !UPT ;  /* 0x0000000105057890 */ /* 0x000fe400087fe4ff */
[----:B01----:R-:W-:-:S04]  /*36180*/  IMAD.U32 R10, RZ, RZ, UR4 ;  /* 0x00000004ff0a7e24 */ /* 0x003fc8000f8e00ff */
[----:B------:R-:W-:-:S07]  /*36190*/  IMAD.U32 R11, RZ, RZ, UR5 ;  /* 0x00000005ff0b7e24 */ /* 0x000fce000f8e00ff */
.L_x_853:
[C---:B------:R-:W-:Y:S02]  /*361a0*/  IMAD R15, R0.reuse, 0x4, R3 ;  /* 0x00000004000f7824 */ /* 0x040fe400078e0203 */
[----:B0-----:R-:W-:Y:S02]  /*361b0*/  VIADD R13, R0, UR15 ;  /* 0x0000000f000d7c36 */ /* 0x001fe40008000000 */
[----:B------:R-:W-:Y:S01]  /*361c0*/  VIADD R7, R7, 0x4 ;  /* 0x0000000407077836 */ /* 0x000fe20000000000 */
[----:B------:R-:W0:Y:S01]  /*361d0*/  ATOMS.EXCH R17, [R15+0x10000], RZ ;  /* 0x010000ff0f11738c */ /* 0x000e220004000000 */
[----:B------:R-:W-:-:S03]  /*361e0*/  IMAD.WIDE.U32 R12, R13, 0x4, R10 ;  /* 0x000000040d0c7825 */ /* 0x000fc600078e000a */
[----:B------:R-:W1:Y:S01]  /*361f0*/  ATOMS.EXCH R19, [R15+0x10400], RZ ;  /* 0x010400ff0f13738c */ /* 0x000e620004000000 */
[----:B------:R-:W-:Y:S02]  /*36200*/  IMAD.MOV.U32 R14, RZ, RZ, R0 ;  /* 0x000000ffff0e7224 */ /* 0x000fe400078e0000 */
[----:B------:R-:W-:Y:S01]  /*36210*/  VIADD R0, R0, 0x400 ;  /* 0x0000040000007836 */ /* 0x000fe20000000000 */
[----:B------:R-:W2:Y:S04]  /*36220*/  ATOMS.EXCH R21, [R15+0x10800], RZ ;  /* 0x010800ff0f15738c */ /* 0x000ea80004000000 */
[----:B------:R-:W3:Y:S01]  /*36230*/  ATOMS.EXCH R23, [R15+0x10c00], RZ ;  /* 0x010c00ff0f17738c */ /* 0x000ee20004000000 */
[----:B0-----:R-:W-:Y:S02]  /*36240*/  ISETP.NE.AND P0, PT, R17, RZ, PT ;  /* 0x000000ff1100720c */ /* 0x001fe40003f05270 */
[----:B-1----:R-:W-:-:S02]  /*36250*/  ISETP.NE.AND P1, PT, R19, RZ, PT ;  /* 0x000000ff1300720c */ /* 0x002fc40003f25270 */
[----:B--2---:R-:W-:Y:S02]  /*36260*/  ISETP.NE.AND P2, PT, R21, RZ, PT ;  /* 0x000000ff1500720c */ /* 0x004fe40003f45270 */
[----:B---3--:R-:W-:-:S07]  /*36270*/  ISETP.NE.AND P3, PT, R23, RZ, PT ;  /* 0x000000ff1700720c */ /* 0x008fce0003f65270 */
[----:B------:R0:W-:Y:S01]  /*36280*/  @P0 STG.E desc[UR8][R12.64], R17 ;  /* 0x000000110c000986 */ /* 0x0001e2000c101908 */
[----:B------:R-:W-:Y:S01]  /*36290*/  @P0 VIADD R5, R5, 0x1 ;  /* 0x0000000105050836 */ /* 0x000fe20000000000 */
[----:B------:R-:W-:Y:S02]  /*362a0*/  ISETP.NE.AND P0, PT, R7, R6, PT ;  /* 0x000000060700720c */ /* 0x000fe40003f05270 */
[----:B------:R0:W-:Y:S01]  /*362b0*/  @P1 STG.E desc[UR8][R12.64+0x400], R19 ;  /* 0x000400130c001986 */ /* 0x0001e2000c101908 */
[----:B------:R-:W-:-:S03]  /*362c0*/  @P1 VIADD R5, R5, 0x1 ;  /* 0x0000000105051836 */ /* 0x000fc60000000000 */
[----:B------:R0:W-:Y:S01]  /*362d0*/  @P2 STG.E desc[UR8][R12.64+0x800], R21 ;  /* 0x000800150c002986 */ /* 0x0001e2000c101908 */
[----:B------:R-:W-:-:S03]  /*362e0*/  @P2 VIADD R5, R5, 0x1 ;  /* 0x0000000105052836 */ /* 0x000fc60000000000 */
[----:B------:R0:W-:Y:S01]  /*362f0*/  @P3 STG.E desc[UR8][R12.64+0xc00], R23 ;  /* 0x000c00170c003986 */ /* 0x0001e2000c101908 */
[----:B------:R-:W-:Y:S02]  /*36300*/  @P3 VIADD R5, R5, 0x1 ;  /* 0x0000000105053836 */ /* 0x000fe40000000000 */
[----:B------:R-:W-:Y:S05]  /*36310*/  @P0 BRA `(.L_x_853) ;  /* 0xfffffffc00a00947 */ /* 0x000fea000383ffff */
[----:B------:R-:W-:Y:S05]  /*36320*/  BSYNC.RECONVERGENT B1 ;  /* 0x0000000000017941 */ /* 0x000fea0003800200 */
.L_x_852:
[----:B------:R-:W-:Y:S01]  /*36330*/  ISETP.NE.AND P0, PT, R8, RZ, PT ;  /* 0x000000ff0800720c */ /* 0x000fe20003f05270 */
[----:B------:R-:W-:-:S12]  /*36340*/  BSSY.RECONVERGENT B1, `(.L_x_854) ;  /* 0x0000019000017945 */ /* 0x000fd80003800200 */
[----:B------:R-:W-:Y:S05]  /*36350*/  @!P0 BRA `(.L_x_855) ;  /* 0x00000000005c8947 */ /* 0x000fea0003800000 */
[----:B------:R-:W-:Y:S01]  /*36360*/  ISETP.NE.AND P0, PT, R8, 0x1, PT ;  /* 0x000000010800780c */ /* 0x000fe20003f05270 */
[----:B------:R-:W-:Y:S01]  /*36370*/  BSSY.RECONVERGENT B2, `(.L_x_856) ;  /* 0x000000d000027945 */ /* 0x000fe20003800200 */
[----:B------:R-:W-:-:S04]  /*36380*/  LOP3.LUT R4, R4, 0x1, RZ, 0xc0, !PT ;  /* 0x0000000104047812 */ /* 0x000fc800078ec0ff */
[----:B------:R-:W-:-:S07]  /*36390*/  ISETP.NE.U32.AND P2, PT, R4, 0x1, PT ;  /* 0x000000010400780c */ /* 0x000fce0003f45070 */
[----:B------:R-:W-:Y:S06]  /*363a0*/  @!P0 BRA `(.L_x_857) ;  /* 0x0000000000248947 */ /* 0x000fec0003800000 */
[----:B------:R-:W1:Y:S01]  /*363b0*/  ATOMS.EXCH R7, [R15+0x11000], RZ ;  /* 0x011000ff0f07738c */ /* 0x000e620004000000 */
[----:B------:R-:W-:-:S03]  /*363c0*/  VIADD R0, R14, 0x600 ;  /* 0x000006000e007836 */ /* 0x000fc60000000000 */
[----:B0-----:R-:W0:Y:S01]  /*363d0*/  ATOMS.EXCH R17, [R15+0x11400], RZ ;  /* 0x011400ff0f11738c */ /* 0x001e220004000000 */
[----:B-1----:R-:W-:Y:S02]  /*363e0*/  ISETP.NE.AND P0, PT, R7, RZ, PT ;  /* 0x000000ff0700720c */ /* 0x002fe40003f05270 */
[----:B0-----:R-:W-:-:S11]  /*363f0*/  ISETP.NE.AND P1, PT, R17, RZ, PT ;  /* 0x000000ff1100720c */ /* 0x001fd60003f25270 */
[----:B------:R1:W-:Y:S01]  /*36400*/  @P0 STG.E desc[UR8][R12.64+0x1000], R7 ;  /* 0x001000070c000986 */ /* 0x0003e2000c101908 */
[----:B------:R-:W-:-:S03]  /*36410*/  @P0 VIADD R5, R5, 0x1 ;  /* 0x0000000105050836 */ /* 0x000fc60000000000 */
[----:B------:R1:W-:Y:S01]  /*36420*/  @P1 STG.E desc[UR8][R12.64+0x1400], R17 ;  /* 0x001400110c001986 */ /* 0x0003e2000c101908 */
[----:B------:R-:W-:-:S07]  /*36430*/  @P1 VIADD R5, R5, 0x1 ;  /* 0x0000000105051836 */ /* 0x000fce0000000000 */
.L_x_857:
[----:B------:R-:W-:Y:S05]  /*36440*/  BSYNC.RECONVERGENT B2 ;  /* 0x0000000000027941 */ /* 0x000fea0003800200 */
.L_x_856:
[----:B------:R-:W-:Y:S05]  /*36450*/  @P2 BRA `(.L_x_855) ;  /* 0x00000000001c2947 */ /* 0x000fea0003800000 */
[----:B------:R-:W-:-:S06]  /*36460*/  IMAD R3, R0, 0x4, R3 ;  /* 0x0000000400037824 */ /* 0x000fcc00078e0203 */
[----:B------:R-:W2:Y:S02]  /*36470*/  ATOMS.EXCH R3, [R3+0x10000], RZ ;  /* 0x010000ff0303738c */ /* 0x000ea40004000000 */
[----:B--2---:R-:W-:-:S13]  /*36480*/  ISETP.NE.AND P0, PT, R3, RZ, PT ;  /* 0x000000ff0300720c */ /* 0x004fda0003f05270 */
[----:B-1----:R-:W-:Y:S02]  /*36490*/  @P0 VIADD R7, R0, UR15 ;  /* 0x0000000f00070c36 */ /* 0x002fe40008000000 */
[----:B------:R-:W-:Y:S02]  /*364a0*/  @P0 VIADD R5, R5, 0x1 ;  /* 0x0000000105050836 */ /* 0x000fe40000000000 */
[----:B------:R-:W-:-:S05]  /*364b0*/  @P0 IMAD.WIDE.U32 R10, R7, 0x4, R10 ;  /* 0x00000004070a0825 */ /* 0x000fca00078e000a */
[----:B------:R2:W-:Y:S02]  /*364c0*/  @P0 STG.E desc[UR8][R10.64], R3 ;  /* 0x000000030a000986 */ /* 0x0005e4000c101908 */
.L_x_855:
[----:B------:R-:W-:Y:S05]  /*364d0*/  BSYNC.RECONVERGENT B1 ;  /* 0x0000000000017941 */ /* 0x000fea0003800200 */
.L_x_854:
[----:B------:R-:W-:Y:S01]  /*364e0*/  ISETP.NE.AND P0, PT, R2, RZ, PT ;  /* 0x000000ff0200720c */ /* 0x000fe20003f05270 */
[----:B------:R-:W-:Y:S01]  /*364f0*/  BSSY.RECONVERGENT B1, `(.L_x_858) ;  /* 0x00000b0000017945 */ /* 0x000fe20003800200 */
[----:B------:R-:W-:-:S11]  /*36500*/  IMAD.MOV.U32 R0, RZ, RZ, RZ ;  /* 0x000000ffff007224 */ /* 0x000fd600078e00ff */
[----:B------:R-:W-:Y:S05]  /*36510*/  @!P0 BRA `(.L_x_859) ;  /* 0x0000000800b48947 */ /* 0x000fea0003800000 */
[C---:B------:R-:W-:Y:S01]  /*36520*/  ISETP.GE.U32.AND P0, PT, R2.reuse, 0x4, PT ;  /* 0x000000040200780c */ /* 0x040fe20003f06070 */
[----:B------:R-:W-:Y:S01]  /*36530*/  BSSY.RECONVERGENT B2, `(.L_x_860) ;  /* 0x0000099000027945 */ /* 0x000fe20003800200 */
[----:B--2---:R-:W-:Y:S01]  /*36540*/  LOP3.LUT R3, R2, 0x3, RZ, 0xc0, !PT ;  /* 0x0000000302037812 */ /* 0x004fe200078ec0ff */
[----:B------:R-:W-:-:S10]  /*36550*/  IMAD.MOV.U32 R0, RZ, RZ, RZ ;  /* 0x000000ffff007224 */ /* 0x000fd400078e00ff */
[----:B------:R-:W-:Y:S05]  /*36560*/  @!P0 BRA `(.L_x_861) ;  /* 0x0000000800548947 */ /* 0x000fea0003800000 */
[----:B------:R-:W-:Y:S01]  /*36570*/  LOP3.LUT R0, R2, 0xfffffffc, RZ, 0xc0, !PT ;  /* 0xfffffffc02007812 */ /* 0x000fe200078ec0ff */
[----:B-1----:R-:W1:Y:S01]  /*36580*/  LDC.64 R6, c[0x0][0x380] ;  /* 0x0000e000ff067b82 */ /* 0x002e620000000a00 */
[----:B------:R-:W-:Y:S01]  /*36590*/  BSSY.RELIABLE B3, `(.L_x_862) ;  /* 0x000007e000037945 */ /* 0x000fe20003800100 */
[----:B------:R-:W-:Y:S02]  /*365a0*/  VIADD R27, R9, 0x3 ;  /* 0x00000003091b7836 */ /* 0x000fe40000000000 */
[----:B------:R-:W-:Y:S02]  /*365b0*/  IMAD.MOV R4, RZ, RZ, -R0 ;  /* 0x000000ffff047224 */ /* 0x000fe400078e0a00 */
[----:B------:R-:W-:-:S03]  /*365c0*/  VIADD R2, R1, 0x20 ;  /* 0x0000002001027836 */ /* 0x000fc60000000000 */
[----:B------:R-:W-:-:S13]  /*365d0*/  ISETP.GE.AND P0, PT, R4, RZ, PT ;  /* 0x000000ff0400720c */ /* 0x000fda0003f06270 */
[----:B------:R-:W-:Y:S05]  /*365e0*/  @P0 BRA `(.L_x_863) ;  /* 0x0000000400e00947 */ /* 0x000fea0003800000 */
[----:B------:R-:W-:Y:S01]  /*365f0*/  IMAD.MOV R8, RZ, RZ, -R4 ;  /* 0x000000ffff087224 */ /* 0x000fe200078e0a04 */
[----:B------:R-:W-:Y:S01]  /*36600*/  BSSY.RECONVERGENT B4, `(.L_x_864) ;  /* 0x000004a000047945 */ /* 0x000fe20003800200 */
[----:B------:R-:W-:-:S03]  /*36610*/  PLOP3.LUT P0, PT, PT, PT, PT, 0x80, 0x8 ;  /* 0x000000000008781c */ /* 0x000fc60003f0f070 */
[----:B------:R-:W-:-:S13]  /*36620*/  ISETP.GT.AND P1, PT, R8, 0xc, PT ;  /* 0x0000000c0800780c */ /* 0x000fda0003f24270 */
[----:B------:R-:W-:Y:S05]  /*36630*/  @!P1 BRA `(.L_x_865) ;  /* 0x0000000400189947 */ /* 0x000fea0003800000 */
[----:B------:R-:W2:Y:S01]  /*36640*/  LDC.64 R10, c[0x0][0x380] ;  /* 0x0000e000ff0a7b82 */ /* 0x000ea20000000a00 */
[----:B------:R-:W-:-:S13]  /*36650*/  PLOP3.LUT P0, PT, PT, PT, PT, 0x8, 0x80 ;  /* 0x000000000080781c */ /* 0x000fda0003f0e170 */
.L_x_866:
[----:B0--3--:R-:W3:Y:S04]  /*36660*/  LDL.64 R12, [R2+-0x18] ;  /* 0xffffe800020c7983 */ /* 0x009ee80000100a00 */
[----:B------:R-:W4:Y:S04]  /*36670*/  LDL.64 R22, [R2+-0x10] ;  /* 0xfffff00002167983 */ /* 0x000f280000100a00 */
[----:B------:R-:W5:Y:S04]  /*36680*/  LDL.64 R24, [R2+-0x8] ;  /* 0xfffff80002187983 */ /* 0x000f680000100a00 */
[----:B------:R-:W5:Y:S01]  /*36690*/  LDL.64 R18, [R2] ;  /* 0x0000000002127983 */ /* 0x000f620000100a00 */
[----:B------:R-:W-:-:S02]  /*366a0*/  VIADD R29, R27, 0xfffffffd ;  /* 0xfffffffd1b1d7836 */ /* 0x000fc40000000000 */
[----:B------:R-:W-:Y:S01]  /*366b0*/  VIADD R17, R27, 0xfffffffe ;  /* 0xfffffffe1b117836 */ /* 0x000fe20000000000 */
[----:B------:R-:W5:Y:S01]  /*366c0*/  LDL.64 R20, [R2+0x8] ;  /* 0x0000080002147983 */ /* 0x000f620000100a00 */
[----:B--2---:R-:W-:-:S04]  /*366d0*/  IMAD.WIDE.U32 R28, R29, 0x8, R10 ;  /* 0x000000081d1c7825 */ /* 0x004fc800078e000a */
[----:B------:R-:W-:-:S04]  /*366e0*/  IMAD.WIDE.U32 R16, R17, 0x8, R10 ;  /* 0x0000000811107825 */ /* 0x000fc800078e000a */
[----:B------:R-:W-:-:S04]  /*366f0*/  VIADD R15, R27, 0xffffffff ;  /* 0xffffffff1b0f7836 */ /* 0x000fc80000000000 */
[--C-:B------:R-:W-:Y:S01]  /*36700*/  IMAD.WIDE.U32 R14, R15, 0x8, R10.reuse ;  /* 0x000000080f0e7825 */ /* 0x100fe200078e000a */
[----:B---3--:R0:W-:Y:S04]  /*36710*/  STG.E.64 desc[UR8][R28.64], R12 ;  /* 0x0000000c1c007986 */ /* 0x0081e8000c101b08 */
[----:B----4-:R2:W-:Y:S04]  /*36720*/  STG.E.64 desc[UR8][R16.64], R22 ;  /* 0x0000001610007986 */ /* 0x0105e8000c101b08 */
[----:B0-----:R-:W3:Y:S04]  /*36730*/  LDL.64 R12, [R2+0x10] ;  /* 0x00001000020c7983 */ /* 0x001ee80000100a00 */
[----:B--2---:R-:W2:Y:S04]  /*36740*/  LDL.64 R22, [R2+0x18] ;  /* 0x0000180002167983 */ /* 0x004ea80000100a00 */
[----:B-----5:R0:W-:Y:S04]  /*36750*/  STG.E.64 desc[UR8][R14.64], R24 ;  /* 0x000000180e007986 */ /* 0x0201e8000c101b08 */
[----:B------:R-:W4:Y:S04]  /*36760*/  LDL.64 R28, [R2+0x30] ;  /* 0x00003000021c7983 */ /* 0x000f280000100a00 */
[----:B0-----:R-:W5:Y:S01]  /*36770*/  LDL.64 R14, [R2+0x20] ;  /* 0x00002000020e7983 */ /* 0x001f620000100a00 */
[----:B------:R-:W-:-:S05]  /*36780*/  IMAD.WIDE.U32 R24, R27, 0x8, R10 ;  /* 0x000000081b187825 */ /* 0x000fca00078e000a */
[----:B------:R0:W-:Y:S04]  /*36790*/  STG.E.64 desc[UR8][R24.64], R18 ;  /* 0x0000001218007986 */ /* 0x0001e8000c101b08 */
[----:B0-----:R-:W4:Y:S01]  /*367a0*/  LDL.64 R18, [R2+0x28] ;  /* 0x0000280002127983 */ /* 0x001f220000100a00 */
[----:B------:R-:W-:-:S03]  /*367b0*/  VIADD R8, R27, 0x1 ;  /* 0x000000011b087836 */ /* 0x000fc60000000000 */
[----:B------:R-:W4:Y:S01]  /*367c0*/  LDL.64 R24, [R2+0x38] ;  /* 0x0000380002187983 */ /* 0x000f220000100a00 */
[----:B------:R-:W-:-:S04]  /*367d0*/  IMAD.WIDE.U32 R16, R8, 0x8, R10 ;  /* 0x0000000808107825 */ /* 0x000fc800078e000a */
[C---:B------:R-:W-:Y:S01]  /*367e0*/  VIADD R8, R27.reuse, 0x2 ;  /* 0x000000021b087836 */ /* 0x040fe20000000000 */
[----:B------:R0:W-:Y:S03]  /*367f0*/  STG.E.64 desc[UR8][R16.64], R20 ;  /* 0x0000001410007986 */ /* 0x0001e6000c101b08 */
[--C-:B0-----:R-:W-:Y:S01]  /*36800*/  IMAD.WIDE.U32 R16, R8, 0x8, R10.reuse ;  /* 0x0000000808107825 */ /* 0x101fe200078e000a */
[----:B------:R-:W4:Y:S03]  /*36810*/  LDL.64 R20, [R2+0x40] ;  /* 0x0000400002147983 */ /* 0x000f260000100a00 */
[C---:B------:R-:W-:Y:S02]  /*36820*/  VIADD R8, R27.reuse, 0x3 ;  /* 0x000000031b087836 */ /* 0x040fe40000000000 */
[----:B------:R-:W-:Y:S01]  /*36830*/  VIADD R26, R27, 0x5 ;  /* 0x000000051b1a7836 */ /* 0x000fe20000000000 */
[----:B---3--:R0:W-:Y:S02]  /*36840*/  STG.E.64 desc[UR8][R16.64], R12 ;  /* 0x0000000c10007986 */ /* 0x0081e4000c101b08 */
[----:B0-----:R-:W-:-:S04]  /*36850*/  IMAD.WIDE.U32 R12, R8, 0x8, R10 ;  /* 0x00000008080c7825 */ /* 0x001fc800078e000a */
[----:B------:R-:W-:Y:S01]  /*36860*/  VIADD R8, R27, 0x4 ;  /* 0x000000041b087836 */ /* 0x000fe20000000000 */
[----:B--2---:R0:W-:Y:S01]  /*36870*/  STG.E.64 desc[UR8][R12.64], R22 ;  /* 0x000000160c007986 */ /* 0x0041e2000c101b08 */
[----:B------:R-:W-:-:S04]  /*36880*/  IMAD.WIDE.U32 R16, R26, 0x8, R10 ;  /* 0x000000081a107825 */ /* 0x000fc800078e000a */
[----:B0-----:R-:W-:-:S04]  /*36890*/  IMAD.WIDE.U32 R22, R8, 0x8, R10 ;  /* 0x0000000808167825 */ /* 0x001fc800078e000a */
[C---:B------:R-:W-:Y:S01]  /*368a0*/  VIADD R8, R27.reuse, 0x6 ;  /* 0x000000061b087836 */ /* 0x040fe20000000000 */
[----:B-----5:R0:W-:Y:S03]  /*368b0*/  STG.E.64 desc[UR8][R22.64], R14 ;  /* 0x0000000e16007986 */ /* 0x0201e6000c101b08 */
[----:B------:R-:W-:Y:S01]  /*368c0*/  IMAD.WIDE.U32 R12, R8, 0x8, R10 ;  /* 0x00000008080c7825 */ /* 0x000fe200078e000a */
[----:B----4-:R2:W-:Y:S04]  /*368d0*/  STG.E.64 desc[UR8][R16.64], R18 ;  /* 0x0000001210007986 */ /* 0x0105e8000c101b08 */
[----:B0-----:R-:W3:Y:S04]  /*368e0*/  LDL.64 R14, [R2+0x48] ;  /* 0x00004800020e7983 */ /* 0x001ee80000100a00 */
[----:B--2---:R-:W2:Y:S04]  /*368f0*/  LDL.64 R18, [R2+0x50] ;  /* 0x0000500002127983 */ /* 0x004ea80000100a00 */
[----:B------:R0:W-:Y:S04]  /*36900*/  STG.E.64 desc[UR8][R12.64], R28 ;  /* 0x0000001c0c007986 */ /* 0x0001e8000c101b08 */
[----:B------:R-:W4:Y:S04]  /*36910*/  LDL.64 R16, [R2+0x58] ;  /* 0x0000580002107983 */ /* 0x000f280000100a00 */
[----:B0-----:R0:W5:Y:S01]  /*36920*/  LDL.64 R12, [R2+0x60] ;  /* 0x00006000020c7983 */ /* 0x0011620000100a00 */
[----:B------:R-:W-:-:S04]  /*36930*/  VIADD R8, R27, 0x7 ;  /* 0x000000071b087836 */ /* 0x000fc80000000000 */
[----:B------:R-:W-:-:S04]  /*36940*/  IMAD.WIDE.U32 R22, R8, 0x8, R10 ;  /* 0x0000000808167825 */ /* 0x000fc800078e000a */
[C---:B------:R-:W-:Y:S01]  /*36950*/  VIADD R8, R27.reuse, 0x8 ;  /* 0x000000081b087836 */ /* 0x040fe20000000000 */
[----:B------:R1:W-:Y:S01]  /*36960*/  STG.E.64 desc[UR8][R22.64], R24 ;  /* 0x0000001816007986 */ /* 0x0003e2000c101b08 */
[C---:B------:R-:W-:Y:S02]  /*36970*/  VIADD R29, R27.reuse, 0xa ;  /* 0x0000000a1b1d7836 */ /* 0x040fe40000000000 */
[----:B------:R-:W-:Y:S02]  /*36980*/  VIADD R28, R27, 0xb ;  /* 0x0000000b1b1c7836 */ /* 0x000fe40000000000 */
[----:B-1----:R-:W-:-:S04]  /*36990*/  IMAD.WIDE.U32 R24, R8, 0x8, R10 ;  /* 0x0000000808187825 */ /* 0x002fc800078e000a */
[----:B------:R-:W-:Y:S01]  /*369a0*/  VIADD R8, R27, 0x9 ;  /* 0x000000091b087836 */ /* 0x000fe20000000000 */
[----:B------:R1:W-:Y:S01]  /*369b0*/  STG.E.64 desc[UR8][R24.64], R20 ;  /* 0x0000001418007986 */ /* 0x0003e2000c101b08 */
[----:B------:R-:W-:Y:S02]  /*369c0*/  VIADD R4, R4, 0x10 ;  /* 0x0000001004047836 */ /* 0x000fe40000000000 */
[----:B-1----:R-:W-:-:S04]  /*369d0*/  IMAD.WIDE.U32 R20, R8, 0x8, R10 ;  /* 0x0000000808147825 */ /* 0x002fc800078e000a */
[----:B------:R-:W-:-:S04]  /*369e0*/  VIADD R8, R27, 0xc ;  /* 0x0000000c1b087836 */ /* 0x000fc80000000000 */
[----:B------:R-:W-:Y:S01]  /*369f0*/  IMAD.WIDE.U32 R22, R8, 0x8, R10 ;  /* 0x0000000808167825 */ /* 0x000fe200078e000a */
[----:B------:R-:W-:-:S03]  /*36a00*/  ISETP.GE.AND P1, PT, R4, -0xc, PT ;  /* 0xfffffff40400780c */ /* 0x000fc60003f26270 */
[----:B------:R-:W-:Y:S02]  /*36a10*/  VIADD R27, R27, 0x10 ;  /* 0x000000101b1b7836 */ /* 0x000fe40000000000 */
[----:B0-----:R-:W-:Y:S01]  /*36a20*/  VIADD R2, R2, 0x80 ;  /* 0x0000008002027836 */ /* 0x001fe20000000000 */
[----:B---3--:R0:W-:Y:S02]  /*36a30*/  STG.E.64 desc[UR8][R20.64], R14 ;  /* 0x0000000e14007986 */ /* 0x0081e4000c101b08 */
[----:B0-----:R-:W-:-:S04]  /*36a40*/  IMAD.WIDE.U32 R14, R29, 0x8, R10 ;  /* 0x000000081d0e7825 */ /* 0x001fc800078e000a */
[----:B------:R-:W-:Y:S01]  /*36a50*/  IMAD.WIDE.U32 R28, R28, 0x8, R10 ;  /* 0x000000081c1c7825 */ /* 0x000fe200078e000a */
[----:B--2---:R3:W-:Y:S04]  /*36a60*/  STG.E.64 desc[UR8][R14.64], R18 ;  /* 0x000000120e007986 */ /* 0x0047e8000c101b08 */
[----:B----4-:R3:W-:Y:S04]  /*36a70*/  STG.E.64 desc[UR8][R28.64], R16 ;  /* 0x000000101c007986 */ /* 0x0107e8000c101b08 */
[----:B-----5:R3:W-:Y:S01]  /*36a80*/  STG.E.64 desc[UR8][R22.64], R12 ;  /* 0x0000000c16007986 */ /* 0x0207e2000c101b08 */
[----:B------:R-:W-:Y:S05]  /*36a90*/  @!P1 BRA `(.L_x_866) ;  /* 0xfffffff800f09947 */ /* 0x000fea000383ffff */
.L_x_865:
[----:B------:R-:W-:Y:S05]  /*36aa0*/  BSYNC.RECONVERGENT B4 ;  /* 0x0000000000047941 */ /* 0x000fea0003800200 */
.L_x_864:
[----:B------:R-:W-:Y:S01]  /*36ab0*/  IMAD.MOV R8, RZ, RZ, -R4 ;  /* 0x000000ffff087224 */ /* 0x000fe200078e0a04 */
[----:B------:R-:W-:Y:S04]  /*36ac0*/  BSSY.RECONVERGENT B4, `(.L_x_867) ;  /* 0x0000027000047945 */ /* 0x000fe80003800200 */
[----:B------:R-:W-:-:S13]  /*36ad0*/  ISETP.GT.AND P1, PT, R8, 0x4, PT ;  /* 0x000000040800780c */ /* 0x000fda0003f24270 */
[----:B------:R-:W-:Y:S05]  /*36ae0*/  @!P1 BRA `(.L_x_868) ;  /* 0x0000000000909947 */ /* 0x000fea0003800000 */
[----:B0--3--:R-:W2:Y:S01]  /*36af0*/  LDL.64 R16, [R2+-0x18] ;  /* 0xffffe80002107983 */ /* 0x009ea20000100a00 */
[----:B------:R-:W0:Y:S03]  /*36b00*/  LDC.64 R24, c[0x0][0x380] ;  /* 0x0000e000ff187b82 */ /* 0x000e260000000a00 */
[----:B------:R-:W3:Y:S01]  /*36b10*/  LDL.64 R10, [R2+-0x10] ;  /* 0xfffff000020a7983 */ /* 0x000ee20000100a00 */
[----:B------:R-:W-:-:S03]  /*36b20*/  VIADD R13, R27, 0xfffffffd ;  /* 0xfffffffd1b0d7836 */ /* 0x000fc60000000000 */
[----:B------:R-:W4:Y:S01]  /*36b30*/  LDL.64 R18, [R2+-0x8] ;  /* 0xfffff80002127983 */ /* 0x000f220000100a00 */
[----:B------:R-:W-:-:S03]  /*36b40*/  VIADD R15, R27, 0xfffffffe ;  /* 0xfffffffe1b0f7836 */ /* 0x000fc60000000000 */
[----:B------:R-:W5:Y:S04]  /*36b50*/  LDL.64 R28, [R2] ;  /* 0x00000000021c7983 */ /* 0x000f680000100a00 */
[----:B------:R-:W5:Y:S01]  /*36b60*/  LDL.64 R20, [R2+0x8] ;  /* 0x0000080002147983 */ /* 0x000f620000100a00 */
[----:B0-----:R-:W-:-:S04]  /*36b70*/  IMAD.WIDE.U32 R12, R13, 0x8, R24 ;  /* 0x000000080d0c7825 */ /* 0x001fc800078e0018 */
[----:B------:R-:W-:Y:S01]  /*36b80*/  IMAD.WIDE.U32 R14, R15, 0x8, R24 ;  /* 0x000000080f0e7825 */ /* 0x000fe200078e0018 */
[----:B--2---:R0:W-:Y:S04]  /*36b90*/  STG.E.64 desc[UR8][R12.64], R16 ;  /* 0x000000100c007986 */ /* 0x0041e8000c101b08 */
[----:B---3--:R2:W-:Y:S04]  /*36ba0*/  STG.E.64 desc[UR8][R14.64], R10 ;  /* 0x0000000a0e007986 */ /* 0x0085e8000c101b08 */
[----:B0-----:R-:W3:Y:S04]  /*36bb0*/  LDL.64 R16, [R2+0x10] ;  /* 0x0000100002107983 */ /* 0x001ee80000100a00 */
[----:B------:R-:W3:Y:S04]  /*36bc0*/  LDL.64 R12, [R2+0x18] ;  /* 0x00001800020c7983 */ /* 0x000ee80000100a00 */
[----:B--2---:R0:W2:Y:S01]  /*36bd0*/  LDL.64 R10, [R2+0x20] ;  /* 0x00002000020a7983 */ /* 0x0040a20000100a00 */
[----:B------:R-:W-:-:S04]  /*36be0*/  VIADD R23, R27, 0xffffffff ;  /* 0xffffffff1b177836 */ /* 0x000fc80000000000 */
[----:B------:R-:W-:-:S04]  /*36bf0*/  IMAD.WIDE.U32 R14, R23, 0x8, R24 ;  /* 0x00000008170e7825 */ /* 0x000fc800078e0018 */
[C---:B------:R-:W-:Y:S01]  /*36c00*/  IMAD.WIDE.U32 R22, R27.reuse, 0x8, R24 ;  /* 0x000000081b167825 */ /* 0x040fe200078e0018 */
[----:B----4-:R4:W-:Y:S04]  /*36c10*/  STG.E.64 desc[UR8][R14.64], R18 ;  /* 0x000000120e007986 */ /* 0x0109e8000c101b08 */
[----:B-----5:R5:W-:Y:S01]  /*36c20*/  STG.E.64 desc[UR8][R22.64], R28 ;  /* 0x0000001c16007986 */ /* 0x020be2000c101b08 */
[C---:B------:R-:W-:Y:S02]  /*36c30*/  VIADD R26, R27.reuse, 0x2 ;  /* 0x000000021b1a7836 */ /* 0x040fe40000000000 */
[C---:B------:R-:W-:Y:S02]  /*36c40*/  VIADD R8, R27.reuse, 0x4 ;  /* 0x000000041b087836 */ /* 0x040fe40000000000 */
[----:B----4-:R-:W-:-:S02]  /*36c50*/  VIADD R15, R27, 0x3 ;  /* 0x000000031b0f7836 */ /* 0x010fc40000000000 */
[----:B-----5:R-:W-:Y:S02]  /*36c60*/  VIADD R23, R27, 0x1 ;  /* 0x000000011b177836 */ /* 0x020fe40000000000 */
[----:B------:R-:W-:-:S04]  /*36c70*/  IMAD.WIDE.U32 R18, R26, 0x8, R24 ;  /* 0x000000081a127825 */ /* 0x000fc800078e0018 */
[----:B------:R-:W-:-:S04]  /*36c80*/  IMAD.WIDE.U32 R22, R23, 0x8, R24 ;  /* 0x0000000817167825 */ /* 0x000fc800078e0018 */
[--C-:B------:R-:W-:Y:S01]  /*36c90*/  IMAD.WIDE.U32 R14, R15, 0x8, R24.reuse ;  /* 0x000000080f0e7825 */ /* 0x100fe200078e0018 */
[----:B------:R4:W-:Y:S03]  /*36ca0*/  STG.E.64 desc[UR8][R22.64], R20 ;  /* 0x0000001416007986 */ /* 0x0009e6000c101b08 */
[----:B------:R-:W-:Y:S01]  /*36cb0*/  IMAD.WIDE.U32 R24, R8, 0x8, R24 ;  /* 0x0000000808187825 */ /* 0x000fe200078e0018 */
[----:B------:R-:W-:-:S03]  /*36cc0*/  PLOP3.LUT P0, PT, PT, PT, PT, 0x8, 0x80 ;  /* 0x000000000080781c */ /* 0x000fc60003f0e170 */
[----:B------:R-:W-:Y:S02]  /*36cd0*/  VIADD R4, R4, 0x8 ;  /* 0x0000000804047836 */ /* 0x000fe40000000000 */
[----:B0-----:R-:W-:Y:S02]  /*36ce0*/  VIADD R2, R2, 0x40 ;  /* 0x0000004002027836 */ /* 0x001fe40000000000 */
[----:B------:R-:W-:Y:S01]  /*36cf0*/  VIADD R27, R27, 0x8 ;  /* 0x000000081b1b7836 */ /* 0x000fe20000000000 */
[----:B---3--:R4:W-:Y:S04]  /*36d00*/  STG.E.64 desc[UR8][R18.64], R16 ;  /* 0x0000001012007986 */ /* 0x0089e8000c101b08 */
[----:B------:R4:W-:Y:S04]  /*36d10*/  STG.E.64 desc[UR8][R14.64], R12 ;  /* 0x0000000c0e007986 */ /* 0x0009e8000c101b08 */
[----:B--2---:R4:W-:Y:S02]  /*36d20*/  STG.E.64 desc[UR8][R24.64], R10 ;  /* 0x0000000a18007986 */ /* 0x0049e4000c101b08 */
.L_x_868:
[----:B------:R-:W-:Y:S05]  /*36d30*/  BSYNC.RECONVERGENT B4 ;  /* 0x0000000000047941 */ /* 0x000fea0003800200 */
.L_x_867:
[----:B------:R-:W-:-:S13]  /*36d40*/  ISETP.EQ.AND P1, PT, R4, RZ, PT ;  /* 0x000000ff0400720c */ /* 0x000fda0003f22270 */
[----:B------:R-:W-:Y:S05]  /*36d50*/  @!P0 BREAK.RELIABLE P1, B3 ;  /* 0x0000000000038942 */ /* 0x000fea0000800100 */
[----:B------:R-:W-:Y:S05]  /*36d60*/  @!P0 BRA P1, `(.L_x_861) ;  /* 0x0000000000548947 */ /* 0x000fea0000800000 */
.L_x_863:
[----:B------:R-:W-:Y:S05]  /*36d70*/  BSYNC.RELIABLE B3 ;  /* 0x0000000000037941 */ /* 0x000fea0003800100 */
.L_x_862:
[----:B--2-4-:R-:W2:Y:S04]  /*36d80*/  LDL.64 R24, [R2+-0x18] ;  /* 0xffffe80002187983 */ /* 0x014ea80000100a00 */
[----:B0--3--:R-:W3:Y:S04]  /*36d90*/  LDL.64 R22, [R2+-0x10] ;  /* 0xfffff00002167983 */ /* 0x009ee80000100a00 */
[----:B------:R-:W4:Y:S04]  /*36da0*/  LDL.64 R10, [R2+-0x8] ;  /* 0xfffff800020a7983 */ /* 0x000f280000100a00 */
[----:B------:R0:W5:Y:S01]  /*36db0*/  LDL.64 R12, [R2] ;  /* 0x00000000020c7983 */ /* 0x0001620000100a00 */
[----:B------:R-:W-:-:S02]  /*36dc0*/  VIADD R15, R27, 0xfffffffd ;  /* 0xfffffffd1b0f7836 */ /* 0x000fc40000000000 */
[C---:B------:R-:W-:Y:S02]  /*36dd0*/  VIADD R17, R27.reuse, 0xfffffffe ;  /* 0xfffffffe1b117836 */ /* 0x040fe40000000000 */
[----:B------:R-:W-:Y:S02]  /*36de0*/  VIADD R19, R27, 0xffffffff ;  /* 0xffffffff1b137836 */ /* 0x000fe40000000000 */
[----:B-1----:R-:W-:-:S04]  /*36df0*/  IMAD.WIDE.U32 R14, R15, 0x8, R6 ;  /* 0x000000080f0e7825 */ /* 0x002fc800078e0006 */
[----:B------:R-:W-:-:S04]  /*36e00*/  IMAD.WIDE.U32 R16, R17, 0x8, R6 ;  /* 0x0000000811107825 */ /* 0x000fc800078e0006 */
[----:B------:R-:W-:-:S04]  /*36e10*/  IMAD.WIDE.U32 R18, R19, 0x8, R6 ;  /* 0x0000000813127825 */ /* 0x000fc800078e0006 */
[----:B------:R-:W-:-:S04]  /*36e20*/  IMAD.WIDE.U32 R20, R27, 0x8, R6 ;  /* 0x000000081b147825 */ /* 0x000fc800078e0006 */
[----:B------:R-:W-:Y:S02]  /*36e30*/  VIADD R4, R4, 0x4 ;  /* 0x0000000404047836 */ /* 0x000fe40000000000 */
[----:B------:R-:W-:Y:S02]  /*36e40*/  VIADD R27, R27, 0x4 ;  /* 0x000000041b1b7836 */ /* 0x000fe40000000000 */
[----:B0-----:R-:W-:Y:S01]  /*36e50*/  VIADD R2, R2, 0x20 ;  /* 0x0000002002027836 */ /* 0x001fe20000000000 */
[----:B------:R-:W-:Y:S01]  /*36e60*/  ISETP.NE.AND P0, PT, R4, RZ, PT ;  /* 0x000000ff0400720c */ /* 0x000fe20003f05270 */
[----:B--2---:R2:W-:Y:S04]  /*36e70*/  STG.E.64 desc[UR8][R14.64], R24 ;  /* 0x000000180e007986 */ /* 0x0045e8000c101b08 */
[----:B---3--:R2:W-:Y:S04]  /*36e80*/  STG.E.64 desc[UR8][R16.64], R22 ;  /* 0x0000001610007986 */ /* 0x0085e8000c101b08 */
[----:B----4-:R2:W-:Y:S04]  /*36e90*/  STG.E.64 desc[UR8][R18.64], R10 ;  /* 0x0000000a12007986 */ /* 0x0105e8000c101b08 */
[----:B-----5:R2:W-:Y:S01]  /*36ea0*/  STG.E.64 desc[UR8][R20.64], R12 ;  /* 0x0000000c14007986 */ /* 0x0205e2000c101b08 */
[----:B------:R-:W-:Y:S05]  /*36eb0*/  @P0 BRA `(.L_x_862) ;  /* 0xfffffffc00b00947 */ /* 0x000fea000383ffff */
.L_x_861:
[----:B------:R-:W-:Y:S05]  /*36ec0*/  BSYNC.RECONVERGENT B2 ;  /* 0x0000000000027941 */ /* 0x000fea0003800200 */
.L_x_860:
[----:B------:R-:W-:-:S13]  /*36ed0*/  ISETP.NE.AND P0, PT, R3, RZ, PT ;  /* 0x000000ff0300720c */ /* 0x000fda0003f05270 */
[----:B------:R-:W-:Y:S05]  /*36ee0*/  @!P0 BRA `(.L_x_859) ;  /* 0x0000000000408947 */ /* 0x000fea0003800000 */
[----:B-1----:R-:W1:Y:S01]  /*36ef0*/  LDC.64 R6, c[0x0][0x380] ;  /* 0x0000e000ff067b82 */ /* 0x002e620000000a00 */
[----:B0-234-:R-:W-:Y:S02]  /*36f00*/  IMAD.MOV.U32 R13, RZ, RZ, 0x8 ;  /* 0x00000008ff0d7424 */ /* 0x01dfe400078e00ff */
[----:B------:R-:W-:Y:S02]  /*36f10*/  IMAD.IADD R11, R9, 0x1, R0 ;  /* 0x00000001090b7824 */ /* 0x000fe400078e0200 */
[C---:B------:R-:W-:Y:S02]  /*36f20*/  IMAD R2, R0.reuse, R13, UR7 ;  /* 0x0000000700027e24 */ /* 0x040fe4000f8e020d */
[--C-:B------:R-:W-:Y:S02]  /*36f30*/  IMAD.IADD R0, R0, 0x1, R3.reuse ;  /* 0x0000000100007824 */ /* 0x100fe400078e0203 */
[----:B------:R-:W-:Y:S02]  /*36f40*/  IMAD.MOV R4, RZ, RZ, -R3 ;  /* 0x000000ffff047224 */ /* 0x000fe400078e0a03 */
[----:B------:R-:W-:-:S02]  /*36f50*/  VIADD R8, R2, 0x8 ;  /* 0x0000000802087836 */ /* 0x000fc40000000000 */
[----:B-1----:R-:W-:-:S07]  /*36f60*/  IMAD.WIDE.U32 R6, R11, 0x8, R6 ;  /* 0x000000080b067825 */ /* 0x002fce00078e0006 */
.L_x_869:
[----:B------:R0:W2:Y:S01]  /*36f70*/  LDL.64 R2, [R8] ;  /* 0x0000000008027983 */ /* 0x0000a20000100a00 */
[----:B------:R-:W-:-:S05]  /*36f80*/  VIADD R4, R4, 0x1 ;  /* 0x0000000104047836 */ /* 0x000fca0000000000 */
[----:B------:R-:W-:Y:S01]  /*36f90*/  ISETP.NE.AND P0, PT, R4, RZ, PT ;  /* 0x000000ff0400720c */ /* 0x000fe20003f05270 */
[----:B0-----:R-:W-:Y:S01]  /*36fa0*/  VIADD R8, R8, 0x8 ;  /* 0x0000000808087836 */ /* 0x001fe20000000000 */
[----:B--2---:R0:W-:Y:S02]  /*36fb0*/  STG.E.64 desc[UR8][R6.64], R2 ;  /* 0x0000000206007986 */ /* 0x0041e4000c101b08 */
[----:B0-----:R-:W-:-:S05]  /*36fc0*/  IADD3 R6, P1, PT, R6, 0x8, RZ ;  /* 0x0000000806067810 */ /* 0x001fca0007f3e0ff */
[----:B------:R-:W-:-:S04]  /*36fd0*/  IMAD.X R7, RZ, RZ, R7, P1 ;  /* 0x000000ffff077224 */ /* 0x000fc800008e0607 */
[----:B------:R-:W-:Y:S05]  /*36fe0*/  @P0 BRA `(.L_x_869) ;  /* 0xfffffffc00e00947 */ /* 0x000fea000383ffff */
.L_x_859:
[----:B------:R-:W-:Y:S05]  /*36ff0*/  BSYNC.RECONVERGENT B1 ;  /* 0x0000000000017941 */ /* 0x000fea0003800200 */
.L_x_858:
[----:B------:R-:W-:Y:S05]  /*37000*/  WARPSYNC.ALL ;  /* 0x0000000000007948 */ /* 0x000fea0003800000 */
[----:B------:R-:W5:Y:S01]  /*37010*/  LDL R2, [R1+0x4] ;  /* 0x0000040001027983 */ /* 0x000f620000100800 */
[----:B------:R-:W-:Y:S01]  /*37020*/  BSSY.RECONVERGENT B1, `(.L_x_870) ;  /* 0x00000c6000017945 */ /* 0x000fe20003800200 */
[----:B-----5:R-:W-:-:S13]  /*37030*/  ISETP.GT.U32.AND P0, PT, R2, 0x1e, PT ;  /* 0x0000001e0200780c */ /* 0x020fda0003f04070 */
[----:B------:R-:W-:Y:S05]  /*37040*/  @P0 BRA `(.L_x_871) ;  /* 0x0000000c000c0947 */ /* 0x000fea0003800000 */
[C---:B------:R-:W-:Y:S01]  /*37050*/  ISETP.GT.U32.AND P0, PT, R2.reuse, 0x1b, PT ;  /* 0x0000001b0200780c */ /* 0x040fe20003f04070 */
[----:B------:R-:W-:Y:S01]  /*37060*/  BSSY.RECONVERGENT B2, `(.L_x_872) ;  /* 0x00000b3000027945 */ /* 0x000fe20003800200 */
[----:B--2---:R-:W-:Y:S01]  /*37070*/  LOP3.LUT R3, R2, 0x1f, RZ, 0x3c, !PT ;  /* 0x0000001f02037812 */ /* 0x004fe200078e3cff */
[----:B------:R-:W-:-:S03]  /*37080*/  IMAD.MOV.U32 R8, RZ, RZ, 0x1f ;  /* 0x0000001fff087424 */ /* 0x000fc600078e00ff */
[----:B------:R-:W-:-:S07]  /*37090*/  LOP3.LUT R2, R3, 0x3, RZ, 0xc0, !PT ;  /* 0x0000000303027812 */ /* 0x000fce00078ec0ff */
[----:B------:R-:W-:Y:S05]  /*370a0*/  @P0 BRA `(.L_x_873) ;  /* 0x0000000800b80947 */ /* 0x000fea0003800000 */
[----:B------:R-:W-:Y:S01]  /*370b0*/  LOP3.LUT R3, R3, 0xffff, RZ, 0xc0, !PT ;  /* 0x0000ffff03037812 */ /* 0x000fe200078ec0ff */
[----:B-1----:R-:W1:Y:S01]  /*370c0*/  LDC.64 R6, c[0x0][0x380] ;  /* 0x0000e000ff067b82 */ /* 0x002e620000000a00 */
[----:B------:R-:W-:Y:S04]  /*370d0*/  BSSY.RECONVERGENT B3, `(.L_x_874) ;  /* 0x00000a9000037945 */ /* 0x000fe80003800200 */
[----:B------:R-:W-:Y:S01]  /*370e0*/  BSSY.RELIABLE B4, `(.L_x_875) ;  /* 0x0000090000047945 */ /* 0x000fe20003800100 */
[----:B------:R-:W-:Y:S01]  /*370f0*/  SHF.R.U32.HI R3, RZ, 0x2, R3 ;  /* 0x00000002ff037819 */ /* 0x000fe20000011603 */
[----:B------:R-:W-:Y:S02]  /*37100*/  VIADD R4, R0, 0x1 ;  /* 0x0000000100047836 */ /* 0x000fe40000000000 */
[----:B------:R-:W-:-:S02]  /*37110*/  IMAD.IADD R27, R9, 0x1, R0 ;  /* 0x00000001091b7824 */ /* 0x000fc400078e0200 */
[----:B------:R-:W-:Y:S02]  /*37120*/  IMAD.SHL.U32 R3, R3, 0x4, RZ ;  /* 0x0000000403037824 */ /* 0x000fe400078e00ff */
[----:B------:R-:W-:-:S03]  /*37130*/  IMAD.MOV.U32 R0, RZ, RZ, RZ ;  /* 0x000000ffff007224 */ /* 0x000fc600078e00ff */
[----:B------:R-:W-:-:S05]  /*37140*/  LOP3.LUT R3, R3, 0x1c, RZ, 0xe2, !PT ;  /* 0x0000001c03037812 */ /* 0x000fca00078ee2ff */
[----:B------:R-:W-:-:S05]  /*37150*/  IMAD.MOV R3, RZ, RZ, -R3 ;  /* 0x000000ffff037224 */ /* 0x000fca00078e0a03 */
[----:B------:R-:W-:-:S13]  /*37160*/  ISETP.GE.AND P0, PT, R3, RZ, PT ;  /* 0x000000ff0300720c */ /* 0x000fda0003f06270 */
[----:B------:R-:W-:Y:S05]  /*37170*/  @P0 BRA `(.L_x_876) ;  /* 0x0000000800180947 */ /* 0x000fea0003800000 */
[----:B------:R-:W-:Y:S01]  /*37180*/  IMAD.MOV R8, RZ, RZ, -R3 ;  /* 0x000000ffff087224 */ /* 0x000fe200078e0a03 */
[----:B------:R-:W-:Y:S01]  /*37190*/  BSSY.RECONVERGENT B5, `(.L_x_877) ;  /* 0x0000053000057945 */ /* 0x000fe20003800200 */
[----:B------:R-:W-:-:S03]  /*371a0*/  PLOP3.LUT P0, PT, PT, PT, PT, 0x80, 0x8 ;  /* 0x000000000008781c */ /* 0x000fc60003f0f070 */
[----:B------:R-:W-:-:S13]  /*371b0*/  ISETP.GT.AND P1, PT, R8, 0xc, PT ;  /* 0x0000000c0800780c */ /* 0x000fda0003f24270 */
[----:B------:R-:W-:Y:S05]  /*371c0*/  @!P1 BRA `(.L_x_878) ;  /* 0x00000004003c9947 */ /* 0x000fea0003800000 */
[----:B----4-:R-:W2:Y:S01]  /*371d0*/  LDC.64 R10, c[0x0][0x380] ;  /* 0x0000e000ff0a7b82 */ /* 0x010ea20000000a00 */
[----:B------:R-:W-:-:S13]  /*371e0*/  PLOP3.LUT P0, PT, PT, PT, PT, 0x8, 0x80 ;  /* 0x000000000080781c */ /* 0x000fda0003f0e170 */
.L_x_879:
[----:B------:R-:W-:-:S05]  /*371f0*/  VIADD R8, R0, 0x1f ;  /* 0x0000001f00087836 */ /* 0x000fca0000000000 */
[----:B------:R-:W-:-:S05]  /*37200*/  LEA R26, R8, UR7, 0x3 ;  /* 0x00000007081a7c11 */ /* 0x000fca000f8e18ff */
[----:B01-3--:R-:W3:Y:S04]  /*37210*/  LDL.64 R18, [R26+0x8] ;  /* 0x000008001a127983 */ /* 0x00bee80000100a00 */
[----:B------:R-:W4:Y:S04]  /*37220*/  LDL.64 R16, [R26] ;  /* 0x000000001a107983 */ /* 0x000f280000100a00 */
[----:B------:R-:W5:Y:S01]  /*37230*/  LDL.64 R22, [R26+-0x8] ;  /* 0xfffff8001a167983 */ /* 0x000f620000100a00 */
[----:B------:R-:W-:-:S03]  /*37240*/  VIADD R8, R0, 0x1b ;  /* 0x0000001b00087836 */ /* 0x000fc60000000000 */
[----:B------:R0:W5:Y:S02]  /*37250*/  LDL.64 R14, [R26+-0x10] ;  /* 0xfffff0001a0e7983 */ /* 0x0001640000100a00 */
[----:B------:R-:W-:Y:S01]  /*37260*/  LEA R8, R8, UR7, 0x3 ;  /* 0x0000000708087c11 */ /* 0x000fe2000f8e18ff */
[----:B------:R-:W-:-:S04]  /*37270*/  VIADD R13, R27, 0x1 ;  /* 0x000000011b0d7836 */ /* 0x000fc80000000000 */
[----:B------:R-:W5:Y:S01]  /*37280*/  LDL.64 R20, [R8+0x8] ;  /* 0x0000080008147983 */ /* 0x000f620000100a00 */
[----:B--2---:R-:W-:-:S04]  /*37290*/  IMAD.WIDE.U32 R24, R27, 0x8, R10 ;  /* 0x000000081b187825 */ /* 0x004fc800078e000a */
[----:B------:R-:W-:-:S04]  /*372a0*/  IMAD.WIDE.U32 R12, R13, 0x8, R10 ;  /* 0x000000080d0c7825 */ /* 0x000fc800078e000a */
[C---:B------:R-:W-:Y:S02]  /*372b0*/  VIADD R29, R27.reuse, 0x2 ;  /* 0x000000021b1d7836 */ /* 0x040fe40000000000 */
[----:B0-----:R-:W-:Y:S01]  /*372c0*/  VIADD R26, R27, 0x3 ;  /* 0x000000031b1a7836 */ /* 0x001fe20000000000 */
[----:B---3--:R0:W-:Y:S04]  /*372d0*/  STG.E.64 desc[UR8][R24.64], R18 ;  /* 0x0000001218007986 */ /* 0x0081e8000c101b08 */
[----:B----4-:R2:W-:Y:S04]  /*372e0*/  STG.E.64 desc[UR8][R12.64], R16 ;  /* 0x000000100c007986 */ /* 0x0105e8000c101b08 */
[----:B0-----:R-:W3:Y:S01]  /*372f0*/  LDL.64 R18, [R8] ;  /* 0x0000000008127983 */ /* 0x001ee20000100a00 */
[----:B------:R-:W-:-:S02]  /*37300*/  VIADD R24, R0, 0x17 ;  /* 0x0000001700187836 */ /* 0x000fc40000000000 */
[--C-:B--2---:R-:W-:Y:S01]  /*37310*/  IMAD.WIDE.U32 R16, R29, 0x8, R10.reuse ;  /* 0x000000081d107825 */ /* 0x104fe200078e000a */
[----:B------:R-:W2:Y:S04]  /*37320*/  LDL.64 R12, [R8+-0x8] ;  /* 0xfffff800080c7983 */ /* 0x000ea80000100a00 */
[----:B------:R0:W4:Y:S04]  /*37330*/  LDL.64 R28, [R8+-0x10] ;  /* 0xfffff000081c7983 */ /* 0x0001280000100a00 */
[----:B-----5:R5:W-:Y:S02]  /*37340*/  STG.E.64 desc[UR8][R16.64], R22 ;  /* 0x0000001610007986 */ /* 0x020be4000c101b08 */
[----:B-----5:R-:W-:Y:S01]  /*37350*/  IMAD.WIDE.U32 R22, R26, 0x8, R10 ;  /* 0x000000081a167825 */ /* 0x020fe200078e000a */
[----:B------:R-:W-:-:S04]  /*37360*/  LEA R26, R24, UR7, 0x3 ;  /* 0x00000007181a7c11 */ /* 0x000fc8000f8e18ff */
[----:B------:R5:W-:Y:S04]  /*37370*/  STG.E.64 desc[UR8][R22.64], R14 ;  /* 0x0000000e16007986 */ /* 0x000be8000c101b08 */
[----:B------:R-:W4:Y:S04]  /*37380*/  LDL.64 R24, [R26+0x8] ;  /* 0x000008001a187983 */ /* 0x000f280000100a00 */
[----:B------:R-:W4:Y:S01]  /*37390*/  LDL.64 R16, [R26] ;  /* 0x000000001a107983 */ /* 0x000f220000100a00 */
[C---:B0-----:R-:W-:Y:S02]  /*373a0*/  VIADD R8, R27.reuse, 0x5 ;  /* 0x000000051b087836 */ /* 0x041fe40000000000 */
[----:B-----5:R-:W-:-:S02]  /*373b0*/  VIADD R15, R27, 0x4 ;  /* 0x000000041b0f7836 */ /* 0x020fc40000000000 */
[----:B------:R-:W-:Y:S02]  /*373c0*/  VIADD R23, R27, 0x7 ;  /* 0x000000071b177836 */ /* 0x000fe40000000000 */
[----:B------:R-:W-:-:S04]  /*373d0*/  IMAD.WIDE.U32 R14, R15, 0x8, R10 ;  /* 0x000000080f0e7825 */ /* 0x000fc800078e000a */
[--C-:B------:R-:W-:Y:S01]  /*373e0*/  IMAD.WIDE.U32 R22, R23, 0x8, R10.reuse ;  /* 0x0000000817167825 */ /* 0x100fe200078e000a */
[----:B------:R0:W-:Y:S03]  /*373f0*/  STG.E.64 desc[UR8][R14.64], R20 ;  /* 0x000000140e007986 */ /* 0x0001e6000c101b08 */
[----:B0-----:R-:W-:-:S04]  /*37400*/  IMAD.WIDE.U32 R20, R8, 0x8, R10 ;  /* 0x0000000808147825 */ /* 0x001fc800078e000a */
[----:B------:R-:W-:-:S04]  /*37410*/  VIADD R8, R27, 0x6 ;  /* 0x000000061b087836 */ /* 0x000fc80000000000 */
[----:B------:R-:W-:-:S04]  /*37420*/  IMAD.WIDE.U32 R14, R8, 0x8, R10 ;  /* 0x00000008080e7825 */ /* 0x000fc800078e000a */
[----:B------:R-:W-:-:S05]  /*37430*/  VIADD R8, R0, 0x13 ;  /* 0x0000001300087836 */ /* 0x000fca0000000000 */
[----:B------:R-:W-:Y:S01]  /*37440*/  LEA R8, R8, UR7, 0x3 ;  /* 0x0000000708087c11 */ /* 0x000fe2000f8e18ff */
[----:B---3--:R0:W-:Y:S04]  /*37450*/  STG.E.64 desc[UR8][R20.64], R18 ;  /* 0x0000001214007986 */ /* 0x0081e8000c101b08 */
[----:B--2---:R2:W-:Y:S04]  /*37460*/  STG.E.64 desc[UR8][R14.64], R12 ;  /* 0x0000000c0e007986 */ /* 0x0045e8000c101b08 */
[----:B----4-:R3:W-:Y:S01]  /*37470*/  STG.E.64 desc[UR8][R22.64], R28 ;  /* 0x0000001c16007986 */ /* 0x0107e2000c101b08 */
[----:B0-----:R-:W-:-:S03]  /*37480*/  VIADD R19, R27, 0x9 ;  /* 0x000000091b137836 */ /* 0x001fc60000000000 */
[----:B------:R-:W4:Y:S04]  /*37490*/  LDL.64 R20, [R8+0x8] ;  /* 0x0000080008147983 */ /* 0x000f280000100a00 */
[----:B--2---:R-:W2:Y:S01]  /*374a0*/  LDL.64 R12, [R26+-0x8] ;  /* 0xfffff8001a0c7983 */ /* 0x004ea20000100a00 */
[----:B---3--:R-:W-:-:S03]  /*374b0*/  VIADD R23, R27, 0x8 ;  /* 0x000000081b177836 */ /* 0x008fc60000000000 */
[----:B------:R0:W3:Y:S01]  /*374c0*/  LDL.64 R14, [R26+-0x10] ;  /* 0xfffff0001a0e7983 */ /* 0x0000e20000100a00 */
[----:B------:R-:W-:-:S03]  /*374d0*/  IMAD.WIDE.U32 R18, R19, 0x8, R10 ;  /* 0x0000000813127825 */ /* 0x000fc600078e000a */
[----:B------:R-:W5:Y:S01]  /*374e0*/  LDL.64 R28, [R8+-0x8] ;  /* 0xfffff800081c7983 */ /* 0x000f620000100a00 */
[----:B------:R-:W-:-:S05]  /*374f0*/  IMAD.WIDE.U32 R22, R23, 0x8, R10 ;  /* 0x0000000817167825 */ /* 0x000fca00078e000a */
[----:B------:R-:W-:Y:S04]  /*37500*/  STG.E.64 desc[UR8][R22.64], R24 ;  /* 0x0000001816007986 */ /* 0x000fe8000c101b08 */
[----:B------:R1:W-:Y:S04]  /*37510*/  STG.E.64 desc[UR8][R18.64], R16 ;  /* 0x0000001012007986 */ /* 0x0003e8000c101b08 */
[----:B-1----:R-:W5:Y:S04]  /*37520*/  LDL.64 R16, [R8] ;  /* 0x0000000008107983 */ /* 0x002f680000100a00 */
[----:B------:R1:W5:Y:S01]  /*37530*/  LDL.64 R18, [R8+-0x10] ;  /* 0xfffff00008127983 */ /* 0x0003620000100a00 */
[----:B------:R-:W-:-:S02]  /*37540*/  VIADD R23, R27, 0xa ;  /* 0x0000000a1b177836 */ /* 0x000fc40000000000 */
[----:B0-----:R-:W-:Y:S02]  /*37550*/  VIADD R26, R27, 0xb ;  /* 0x0000000b1b1a7836 */ /* 0x001fe40000000000 */
[----:B------:R-:W-:-:S04]  /*37560*/  IMAD.WIDE.U32 R22, R23, 0x8, R10 ;  /* 0x0000000817167825 */ /* 0x000fc800078e000a */
[C---:B------:R-:W-:Y:S02]  /*37570*/  VIADD R25, R27.reuse, 0xd ;  /* 0x0000000d1b197836 */ /* 0x040fe40000000000 */
[C---:B------:R-:W-:Y:S02]  /*37580*/  VIADD R24, R27.reuse, 0xe ;  /* 0x0000000e1b187836 */ /* 0x040fe40000000000 */
[----:B-1----:R-:W-:Y:S02]  /*37590*/  VIADD R8, R27, 0xf ;  /* 0x0000000f1b087836 */ /* 0x002fe40000000000 */
[----:B------:R-:W-:-:S05]  /*375a0*/  VIADD R3, R3, 0x10 ;  /* 0x0000001003037836 */ /* 0x000fca0000000000 */
[----:B------:R-:W-:Y:S01]  /*375b0*/  ISETP.GE.AND P1, PT, R3, -0xc, PT ;  /* 0xfffffff40300780c */ /* 0x000fe20003f26270 */
[----:B------:R-:W-:Y:S02]  /*375c0*/  VIADD R4, R4, 0x10 ;  /* 0x0000001004047836 */ /* 0x000fe40000000000 */
[----:B------:R-:W-:Y:S01]  /*375d0*/  VIADD R0, R0, 0xfffffff0 ;  /* 0xfffffff000007836 */ /* 0x000fe20000000000 */
[----:B--2---:R0:W-:Y:S02]  /*375e0*/  STG.E.64 desc[UR8][R22.64], R12 ;  /* 0x0000000c16007986 */ /* 0x0041e4000c101b08 */
[----:B0-----:R-:W-:-:S04]  /*375f0*/  IMAD.WIDE.U32 R12, R26, 0x8, R10 ;  /* 0x000000081a0c7825 */ /* 0x001fc800078e000a */
[----:B------:R-:W-:Y:S01]  /*37600*/  VIADD R26, R27, 0xc ;  /* 0x0000000c1b1a7836 */ /* 0x000fe20000000000 */
[----:B---3--:R0:W-:Y:S03]  /*37610*/  STG.E.64 desc[UR8][R12.64], R14 ;  /* 0x0000000e0c007986 */ /* 0x0081e6000c101b08 */
[----:B------:R-:W-:-:S05]  /*37620*/  IMAD.WIDE.U32 R22, R26, 0x8, R10 ;  /* 0x000000081a167825 */ /* 0x000fca00078e000a */
[----:B----4-:R1:W-:Y:S01]  /*37630*/  STG.E.64 desc[UR8][R22.64], R20 ;  /* 0x0000001416007986 */ /* 0x0103e2000c101b08 */
[----:B0-----:R-:W-:-:S04]  /*37640*/  IMAD.WIDE.U32 R14, R25, 0x8, R10 ;  /* 0x00000008190e7825 */ /* 0x001fc800078e000a */
[--C-:B------:R-:W-:Y:S01]  /*37650*/  IMAD.WIDE.U32 R24, R24, 0x8, R10.reuse ;  /* 0x0000000818187825 */ /* 0x100fe200078e000a */
[----:B-----5:R1:W-:Y:S03]  /*37660*/  STG.E.64 desc[UR8][R14.64], R16 ;  /* 0x000000100e007986 */ /* 0x0203e6000c101b08 */
[----:B------:R-:W-:Y:S01]  /*37670*/  IMAD.WIDE.U32 R12, R8, 0x8, R10 ;  /* 0x00000008080c7825 */ /* 0x000fe200078e000a */
[----:B------:R1:W-:Y:S04]  /*37680*/  STG.E.64 desc[UR8][R24.64], R28 ;  /* 0x0000001c18007986 */ /* 0x0003e8000c101b08 */
[----:B------:R1:W-:Y:S01]  /*37690*/  STG.E.64 desc[UR8][R12.64], R18 ;  /* 0x000000120c007986 */ /* 0x0003e2000c101b08 */
[----:B------:R-:W-:Y:S01]  /*376a0*/  VIADD R27, R27, 0x10 ;  /* 0x000000101b1b7836 */ /* 0x000fe20000000000 */
[----:B------:R-:W-:Y:S06]  /*376b0*/  @!P1 BRA `(.L_x_879) ;  /* 0xfffffff800cc9947 */ /* 0x000fec000383ffff */
.L_x_878:
[----:B------:R-:W-:Y:S05]  /*376c0*/  BSYNC.RECONVERGENT B5 ;  /* 0x0000000000057941 */ /* 0x000fea0003800200 */
.L_x_877:
[----:B------:R-:W-:Y:S01]  /*376d0*/  IMAD.MOV R8, RZ, RZ, -R3 ;  /* 0x000000ffff087224 */ /* 0x000fe200078e0a03 */
[----:B------:R-:W-:Y:S04]  /*376e0*/  BSSY.RECONVERGENT B5, `(.L_x_880) ;  /* 0x000002c000057945 */ /* 0x000fe80003800200 */
[----:B------:R-:W-:-:S13]  /*376f0*/  ISETP.GT.AND P1, PT, R8, 0x4, PT ;  /* 0x000000040800780c */ /* 0x000fda0003f24270 */
[----:B------:R-:W-:Y:S05]  /*37700*/  @!P1 BRA `(.L_x_881) ;  /* 0x0000000000a49947 */ /* 0x000fea0003800000 */
[----:B------:R-:W-:Y:S01]  /*37710*/  VIADD R8, R0, 0x1f ;  /* 0x0000001f00087836 */ /* 0x000fe20000000000 */
[----:B-1--4-:R-:W1:Y:S04]  /*37720*/  LDC.64 R24, c[0x0][0x380] ;  /* 0x0000e000ff187b82 */ /* 0x012e680000000a00 */
[----:B------:R-:W-:-:S05]  /*37730*/  LEA R26, R8, UR7, 0x3 ;  /* 0x00000007081a7c11 */ /* 0x000fca000f8e18ff */
[----:B---3--:R-:W2:Y:S04]  /*37740*/  LDL.64 R14, [R26+0x8] ;  /* 0x000008001a0e7983 */ /* 0x008ea80000100a00 */
[----:B0-----:R-:W3:Y:S01]  /*37750*/  LDL.64 R22, [R26] ;  /* 0x000000001a167983 */ /* 0x001ee20000100a00 */
[----:B------:R-:W-:-:S03]  /*37760*/  VIADD R8, R0, 0x1b ;  /* 0x0000001b00087836 */ /* 0x000fc60000000000 */
[----:B------:R-:W4:Y:S01]  /*37770*/  LDL.64 R18, [R26+-0x8] ;  /* 0xfffff8001a127983 */ /* 0x000f220000100a00 */
[C---:B------:R-:W-:Y:S01]  /*37780*/  VIADD R11, R27.reuse, 0x1 ;  /* 0x000000011b0b7836 */ /* 0x040fe20000000000 */
[----:B------:R-:W-:Y:S02]  /*37790*/  LEA R8, R8, UR7, 0x3 ;  /* 0x0000000708087c11 */ /* 0x000fe4000f8e18ff */
[----:B------:R0:W5:Y:S01]  /*377a0*/  LDL.64 R28, [R26+-0x10] ;  /* 0xfffff0001a1c7983 */ /* 0x0001620000100a00 */
[----:B-1----:R-:W-:-:S03]  /*377b0*/  IMAD.WIDE.U32 R12, R27, 0x8, R24 ;  /* 0x000000081b0c7825 */ /* 0x002fc600078e0018 */
[----:B------:R-:W5:Y:S01]  /*377c0*/  LDL.64 R20, [R8+0x8] ;  /* 0x0000080008147983 */ /* 0x000f620000100a00 */
[----:B------:R-:W-:-:S03]  /*377d0*/  IMAD.WIDE.U32 R10, R11, 0x8, R24 ;  /* 0x000000080b0a7825 */ /* 0x000fc600078e0018 */
[----:B------:R-:W5:Y:S04]  /*377e0*/  LDL.64 R16, [R8] ;  /* 0x0000000008107983 */ /* 0x000f680000100a00 */
[----:B--2---:R1:W-:Y:S04]  /*377f0*/  STG.E.64 desc[UR8][R12.64], R14 ;  /* 0x0000000e0c007986 */ /* 0x0043e8000c101b08 */
[----:B---3--:R2:W-:Y:S04]  /*37800*/  STG.E.64 desc[UR8][R10.64], R22 ;  /* 0x000000160a007986 */ /* 0x0085e8000c101b08 */
[----:B-1----:R-:W3:Y:S04]  /*37810*/  LDL.64 R12, [R8+-0x8] ;  /* 0xfffff800080c7983 */ /* 0x002ee80000100a00 */
[----:B--2---:R1:W2:Y:S01]  /*37820*/  LDL.64 R10, [R8+-0x10] ;  /* 0xfffff000080a7983 */ /* 0x0042a20000100a00 */
[----:B0-----:R-:W-:-:S04]  /*37830*/  VIADD R26, R27, 0x2 ;  /* 0x000000021b1a7836 */ /* 0x001fc80000000000 */
[----:B------:R-:W-:-:S04]  /*37840*/  IMAD.WIDE.U32 R14, R26, 0x8, R24 ;  /* 0x000000081a0e7825 */ /* 0x000fc800078e0018 */
[C---:B------:R-:W-:Y:S01]  /*37850*/  VIADD R26, R27.reuse, 0x3 ;  /* 0x000000031b1a7836 */ /* 0x040fe20000000000 */
[----:B----4-:R0:W-:Y:S01]  /*37860*/  STG.E.64 desc[UR8][R14.64], R18 ;  /* 0x000000120e007986 */ /* 0x0101e2000c101b08 */
[C---:B------:R-:W-:Y:S02]  /*37870*/  VIADD R23, R27.reuse, 0x4 ;  /* 0x000000041b177836 */ /* 0x040fe40000000000 */
[----:B-1----:R-:W-:Y:S02]  /*37880*/  VIADD R8, R27, 0x7 ;  /* 0x000000071b087836 */ /* 0x002fe40000000000 */
[----:B------:R-:W-:-:S04]  /*37890*/  IMAD.WIDE.U32 R22, R23, 0x8, R24 ;  /* 0x0000000817167825 */ /* 0x000fc800078e0018 */
[----:B0-----:R-:W-:-:S04]  /*378a0*/  IMAD.WIDE.U32 R18, R26, 0x8, R24 ;  /* 0x000000081a127825 */ /* 0x001fc800078e0018 */
[C---:B------:R-:W-:Y:S02]  /*378b0*/  VIADD R26, R27.reuse, 0x5 ;  /* 0x000000051b1a7836 */ /* 0x040fe40000000000 */
[----:B------:R-:W-:Y:S01]  /*378c0*/  VIADD R15, R27, 0x6 ;  /* 0x000000061b0f7836 */ /* 0x000fe20000000000 */
[----:B-----5:R0:W-:Y:S03]  /*378d0*/  STG.E.64 desc[UR8][R18.64], R28 ;  /* 0x0000001c12007986 */ /* 0x0201e6000c101b08 */
[--C-:B------:R-:W-:Y:S01]  /*378e0*/  IMAD.WIDE.U32 R14, R15, 0x8, R24.reuse ;  /* 0x000000080f0e7825 */ /* 0x100fe200078e0018 */
[----:B------:R1:W-:Y:S03]  /*378f0*/  STG.E.64 desc[UR8][R22.64], R20 ;  /* 0x0000001416007986 */ /* 0x0003e6000c101b08 */
[----:B0-----:R-:W-:-:S04]  /*37900*/  IMAD.WIDE.U32 R18, R26, 0x8, R24 ;  /* 0x000000081a127825 */ /* 0x001fc800078e0018 */
[----:B------:R-:W-:Y:S01]  /*37910*/  IMAD.WIDE.U32 R24, R8, 0x8, R24 ;  /* 0x0000000808187825 */ /* 0x000fe200078e0018 */
[----:B------:R1:W-:Y:S01]  /*37920*/  STG.E.64 desc[UR8][R18.64], R16 ;  /* 0x0000001012007986 */ /* 0x0003e2000c101b08 */
[----:B------:R-:W-:Y:S02]  /*37930*/  PLOP3.LUT P0, PT, PT, PT, PT, 0x8, 0x80 ;  /* 0x000000000080781c */ /* 0x000fe40003f0e170 */
[----:B------:R-:W-:Y:S02]  /*37940*/  VIADD R4, R4, 0x8 ;  /* 0x0000000804047836 */ /* 0x000fe40000000000 */
[----:B------:R-:W-:Y:S02]  /*37950*/  VIADD R3, R3, 0x8 ;  /* 0x0000000803037836 */ /* 0x000fe40000000000 */
[----:B------:R-:W-:Y:S02]  /*37960*/  VIADD R0, R0, 0xfffffff8 ;  /* 0xfffffff800007836 */ /* 0x000fe40000000000 */
[----:B------:R-:W-:Y:S01]  /*37970*/  VIADD R27, R27, 0x8 ;  /* 0x000000081b1b7836 */ /* 0x000fe20000000000 */
[----:B---3--:R1:W-:Y:S04]  /*37980*/  STG.E.64 desc[UR8][R14.64], R12 ;  /* 0x0000000c0e007986 */ /* 0x0083e8000c101b08 */
[----:B--2---:R1:W-:Y:S02]  /*37990*/  STG.E.64 desc[UR8][R24.64], R10 ;  /* 0x0000000a18007986 */ /* 0x0043e4000c101b08 */
.L_x_881:
[----:B------:R-:W-:Y:S05]  /*379a0*/  BSYNC.RECONVERGENT B5 ;  /* 0x0000000000057941 */ /* 0x000fea0003800200 */
.L_x_880:
[----:B------:R-:W-:-:S13]  /*379b0*/  ISETP.NE.OR P0, PT, R3, RZ, P0 ;  /* 0x000000ff0300720c */ /* 0x000fda0000705670 */
[----:B------:R-:W-:Y:S05]  /*379c0*/  @!P0 BREAK.RELIABLE B4 ;  /* 0x0000000000048942 */ /* 0x000fea0003800100 */
[----:B------:R-:W-:Y:S05]  /*379d0*/  @!P0 BRA `(.L_x_882) ;  /* 0x0000000000608947 */ /* 0x000fea0003800000 */
.L_x_876:
[----:B------:R-:W-:Y:S05]  /*379e0*/  BSYNC.RELIABLE B4 ;  /* 0x0000000000047941 */ /* 0x000fea0003800100 */
.L_x_875:
[----:B------:R-:W-:-:S05]  /*379f0*/  VIADD R8, R0, 0x1f ;  /* 0x0000001f00087836 */ /* 0x000fca0000000000 */
[----:B------:R-:W-:-:S05]  /*37a00*/  LEA R8, R8, UR7, 0x3 ;  /* 0x0000000708087c11 */ /* 0x000fca000f8e18ff */
[----:B-12-4-:R-:W2:Y:S04]  /*37a10*/  LDL.64 R24, [R8+0x8] ;  /* 0x0000080008187983 */ /* 0x016ea80000100a00 */
[----:B0--3--:R-:W3:Y:S04]  /*37a20*/  LDL.64 R22, [R8] ;  /* 0x0000000008167983 */ /* 0x009ee80000100a00 */
[----:B------:R-:W4:Y:S04]  /*37a30*/  LDL.64 R10, [R8+-0x8] ;  /* 0xfffff800080a7983 */ /* 0x000f280000100a00 */
[----:B------:R-:W5:Y:S01]  /*37a40*/  LDL.64 R12, [R8+-0x10] ;  /* 0xfffff000080c7983 */ /* 0x000f620000100a00 */
[----:B------:R-:W-:-:S02]  /*37a50*/  VIADD R17, R27, 0x1 ;  /* 0x000000011b117836 */ /* 0x000fc40000000000 */
[C---:B------:R-:W-:Y:S02]  /*37a60*/  VIADD R19, R27.reuse, 0x2 ;  /* 0x000000021b137836 */ /* 0x040fe40000000000 */
[C---:B------:R-:W-:Y:S02]  /*37a70*/  VIADD R21, R27.reuse, 0x3 ;  /* 0x000000031b157836 */ /* 0x040fe40000000000 */
[----:B------:R-:W-:-:S04]  /*37a80*/  IMAD.WIDE.U32 R14, R27, 0x8, R6 ;  /* 0x000000081b0e7825 */ /* 0x000fc800078e0006 */
[----:B------:R-:W-:-:S04]  /*37a90*/  IMAD.WIDE.U32 R16, R17, 0x8, R6 ;  /* 0x0000000811107825 */ /* 0x000fc800078e0006 */
[----:B------:R-:W-:-:S04]  /*37aa0*/  IMAD.WIDE.U32 R18, R19, 0x8, R6 ;  /* 0x0000000813127825 */ /* 0x000fc800078e0006 */
[----:B------:R-:W-:-:S04]  /*37ab0*/  IMAD.WIDE.U32 R20, R21, 0x8, R6 ;  /* 0x0000000815147825 */ /* 0x000fc800078e0006 */
[----:B------:R-:W-:Y:S02]  /*37ac0*/  VIADD R3, R3, 0x4 ;  /* 0x0000000403037836 */ /* 0x000fe40000000000 */
[----:B------:R-:W-:Y:S02]  /*37ad0*/  VIADD R4, R4, 0x4 ;  /* 0x0000000404047836 */ /* 0x000fe40000000000 */
[----:B------:R-:W-:Y:S01]  /*37ae0*/  VIADD R0, R0, 0xfffffffc ;  /* 0xfffffffc00007836 */ /* 0x000fe20000000000 */
[----:B------:R-:W-:Y:S01]  /*37af0*/  ISETP.NE.AND P0, PT, R3, RZ, PT ;  /* 0x000000ff0300720c */ /* 0x000fe20003f05270 */
[----:B------:R-:W-:Y:S01]  /*37b00*/  VIADD R27, R27, 0x4 ;  /* 0x000000041b1b7836 */ /* 0x000fe20000000000 */
[----:B--2---:R2:W-:Y:S04]  /*37b10*/  STG.E.64 desc[UR8][R14.64], R24 ;  /* 0x000000180e007986 */ /* 0x0045e8000c101b08 */
[----:B---3--:R2:W-:Y:S04]  /*37b20*/  STG.E.64 desc[UR8][R16.64], R22 ;  /* 0x0000001610007986 */ /* 0x0085e8000c101b08 */
[----:B----4-:R2:W-:Y:S04]  /*37b30*/  STG.E.64 desc[UR8][R18.64], R10 ;  /* 0x0000000a12007986 */ /* 0x0105e8000c101b08 */
[----:B-----5:R2:W-:Y:S01]  /*37b40*/  STG.E.64 desc[UR8][R20.64], R12 ;  /* 0x0000000c14007986 */ /* 0x0205e2000c101b08 */
[----:B------:R-:W-:Y:S05]  /*37b50*/  @P0 BRA `(.L_x_875) ;  /* 0xfffffffc00a40947 */ /* 0x000fea000383ffff */
.L_x_882:
[----:B------:R-:W-:Y:S05]  /*37b60*/  BSYNC.RECONVERGENT B3 ;  /* 0x0000000000037941 */ /* 0x000fea0003800200 */
.L_x_874:
[----:B------:R-:W-:Y:S02]  /*37b70*/  VIADD R8, R0, 0x1f ;  /* 0x0000001f00087836 */ /* 0x000fe40000000000 */
[----:B------:R-:W-:-:S07]  /*37b80*/  VIADD R0, R4, 0xffffffff ;  /* 0xffffffff04007836 */ /* 0x000fce0000000000 */
.L_x_873:
[----:B------:R-:W-:Y:S05]  /*37b90*/  BSYNC.RECONVERGENT B2 ;  /* 0x0000000000027941 */ /* 0x000fea0003800200 */
.L_x_872:
[----:B------:R-:W-:-:S13]  /*37ba0*/  ISETP.NE.AND P0, PT, R2, RZ, PT ;  /* 0x000000ff0200720c */ /* 0x000fda0003f05270 */
[----:B------:R-:W-:Y:S05]  /*37bb0*/  @!P0 BRA `(.L_x_871) ;  /* 0x0000000000308947 */ /* 0x000fea0003800000 */
[----:B-12-4-:R-:W1:Y:S01]  /*37bc0*/  LDC.64 R10, c[0x0][0x380] ;  /* 0x0000e000ff0a7b82 */ /* 0x016e620000000a00 */
[----:B------:R-:W-:Y:S02]  /*37bd0*/  IMAD.IADD R9, R9, 0x1, R0 ;  /* 0x0000000109097824 */ /* 0x000fe400078e0200 */
[----:B------:R-:W-:-:S07]  /*37be0*/  IMAD.MOV R0, RZ, RZ, -R2 ;  /* 0x000000ffff007224 */ /* 0x000fce00078e0a02 */
.L_x_883:
[----:B-1----:R-:W-:-:S06]  /*37bf0*/  LEA R2, R8, UR7, 0x3 ;  /* 0x0000000708027c11 */ /* 0x002fcc000f8e18ff */
[----:B------:R-:W2:Y:S01]  /*37c00*/  LDL.64 R2, [R2+0x8] ;  /* 0x0000080002027983 */ /* 0x000ea20000100a00 */
[----:B-1----:R-:W-:-:S04]  /*37c10*/  IMAD.WIDE.U32 R6, R9, 0x8, R10 ;  /* 0x0000000809067825 */ /* 0x002fc800078e000a */
[----:B------:R-:W-:Y:S02]  /*37c20*/  VIADD R0, R0, 0x1 ;  /* 0x0000000100007836 */ /* 0x000fe40000000000 */
[----:B------:R-:W-:Y:S02]  /*37c30*/  VIADD R8, R8, 0xffffffff ;  /* 0xffffffff08087836 */ /* 0x000fe40000000000 */
[----:B------:R-:W-:Y:S01]  /*37c40*/  VIADD R9, R9, 0x1 ;  /* 0x0000000109097836 */ /* 0x000fe20000000000 */
[----:B------:R-:W-:Y:S01]  /*37c50*/  ISETP.NE.AND P0, PT, R0, RZ, PT ;  /* 0x000000ff0000720c */ /* 0x000fe20003f05270 */
[----:B--2---:R1:W-:-:S12]  /*37c60*/  STG.E.64 desc[UR8][R6.64], R2 ;  /* 0x0000000206007986 */ /* 0x0043d8000c101b08 */
[----:B------:R-:W-:Y:S05]  /*37c70*/  @P0 BRA `(.L_x_883) ;  /* 0xfffffffc00dc0947 */ /* 0x000fea000383ffff */
.L_x_871:
[----:B------:R-:W-:Y:S05]  /*37c80*/  BSYNC.RECONVERGENT B1 ;  /* 0x0000000000017941 */ /* 0x000fea0003800200 */
.L_x_870:
[----:B------:R-:W-:Y:S05]  /*37c90*/  WARPSYNC.ALL ;  /* 0x0000000000007948 */ /* 0x000fea0003800000 */
[----:B------:R-:W5:Y:S01]  /*37ca0*/  LDL R4, [R1+0x218] ;  /* 0x0002180001047983 */ /* 0x000f620000100800 */
[----:B------:R0:W3:Y:S01]  /*37cb0*/  REDUX.SUM UR6, R5 ;  /* 0x00000000050673c4 */ /* 0x0000e2000000c000 */
[----:B------:R-:W-:Y:S01]  /*37cc0*/  VOTEU.ANY UR4, UPT, PT ;  /* 0x0000000000047886 */ /* 0x000fe200038e0100 */
[----:B-1----:R-:W-:Y:S01]  /*37cd0*/  IMAD.U32 R2, RZ, RZ, UR12 ;  /* 0x0000000cff027e24 */ /* 0x002fe2000f8e00ff */
[----:B------:R-:W1:Y:S01]  /*37ce0*/  S2R R0, SR_LANEID ;  /* 0x0000000000007919 */ /* 0x000e620000000000 */
[----:B------:R-:W-:Y:S01]  /*37cf0*/  UFLO.U32 UR4, UR4 ;  /* 0x00000004000472bd */ /* 0x000fe200080e0000 */
[----:B--2---:R-:W-:-:S02]  /*37d00*/  IMAD.U32 R3, RZ, RZ, UR13 ;  /* 0x0000000dff037e24 */ /* 0x004fc4000f8e00ff */
[----:B0-----:R-:W-:-:S03]  /*37d10*/  IMAD.MOV.U32 R5, RZ, RZ, RZ ;  /* 0x000000ffff057224 */ /* 0x001fc600078e00ff */
[----:B-1----:R-:W-:Y:S01]  /*37d20*/  ISETP.EQ.U32.AND P0, PT, R0, UR4, PT ;  /* 0x0000000400007c0c */ /* 0x002fe2000bf02070 */
[----:B------:R-:W-:Y:S01]  /*37d30*/  UIMAD.WIDE.U32 UR4, UR14, 0x4, UR10 ;  /* 0x000000040e0478a5 */ /* 0x000fe2000f8e000a */
[----:B---3--:R-:W-:-:S05]  /*37d40*/  IMAD.U32 R0, RZ, RZ, UR6 ;  /* 0x00000006ff007e24 */ /* 0x008fca000f8e00ff */
[----:B------:R-:W-:Y:S02]  /*37d50*/  IMAD.U32 R6, RZ, RZ, UR4 ;  /* 0x00000004ff067e24 */ /* 0x000fe4000f8e00ff */
[----:B------:R-:W-:-:S05]  /*37d60*/  IMAD.U32 R7, RZ, RZ, UR5 ;  /* 0x00000005ff077e24 */ /* 0x000fca000f8e00ff */
[----:B------:R-:W-:Y:S04]  /*37d70*/  @P0 REDG.E.ADD.STRONG.GPU desc[UR8][R6.64], R0 ;  /* 0x000000000600098e */ /* 0x000fe8000c12e108 */
[----:B-----5:R-:W-:Y:S01]  /*37d80*/  REDG.E.ADD.64.STRONG.GPU desc[UR8][R2.64+0x40008], R4 ;  /* 0x040008040200798e */ /* 0x020fe2000c12e508 */
[----:B------:R-:W-:Y:S05]  /*37d90*/  EXIT ;  /* 0x000000000000794d */ /* 0x000fea0003800000 */
.L_x_884:
[----:B------:R-:W-:-:S00]  /*37da0*/  BRA `(.L_x_884) ;  /* 0xfffffffc00fc7947 */ /* 0x000fc0000383ffff */
[----:B------:R-:W-:-:S00]  /*37db0*/  NOP ;  /* 0x0000000000007918 */ /* 0x000fc00000000000 */
        /* <DEDUP_REMOVED lines=12> */
.L_x_886:


//--------------------- .text._Z9gnet_initP4GNet  --------------------------
	.section	.text._Z9gnet_initP4GNet,"ax",@progbits
	.align	128
        .global         _Z9gnet_initP4GNet
        .type           _Z9gnet_initP4GNet,@function
        .size           _Z9gnet_initP4GNet,(.L_x_887 - _Z9gnet_initP4GNet)
        .other          _Z9gnet_initP4GNet,@"STO_CUDA_ENTRY STV_DEFAULT"
_Z9gnet_initP4GNet:
.text._Z9gnet_initP4GNet:
[----:B------:R-:W-:Y:S01]  /*0000*/  LDC R1, c[0x0][0x37c] ;  /* 0x0000df00ff017b82 */ /* 0x000fe20000000800 */
[----:B------:R-:W0:Y:S07]  /*0010*/  S2R R7, SR_TID.X ;  /* 0x0000000000077919 */ /* 0x000e2e0000002100 */
[----:B------:R-:W0:Y:S01]  /*0020*/  S2UR UR4, SR_CTAID.X ;  /* 0x00000000000479c3 */ /* 0x000e220000002500 */
[----:B------:R-:W1:Y:S01]  /*0030*/  LDCU.64 UR6, c[0x0][0x358] ;  /* 0x00006b00ff0677ac */ /* 0x000e620008000a00 */
[----:B------:R-:W-:-:S06]  /*0040*/  IMAD.MOV.U32 R9, RZ, RZ, -0x7 ;  /* 0xfffffff9ff097424 */ /* 0x000fcc00078e00ff */
[----:B------:R-:W0:Y:S02]  /*0050*/  LDC R0, c[0x0][0x360] ;  /* 0x0000d800ff007b82 */ /* 0x000e240000000800 */
[----:B0-----:R-:W-:Y:S01]  /*0060*/  IMAD R7, R0, UR4, R7 ;  /* 0x0000000400077c24 */ /* 0x001fe2000f8e0207 */
[----:B------:R-:W0:Y:S04]  /*0070*/  LDCU.64 UR4, c[0x0][0x380] ;  /* 0x00007000ff0477ac */ /* 0x000e280008000a00 */
[----:B------:R-:W-:-:S13]  /*0080*/  ISETP.GT.U32.AND P0, PT, R7, 0xffff, PT ;  /* 0x0000ffff0700780c */ /* 0x000fda0003f04070 */
[----:B------:R-:W2:Y:S01]  /*0090*/  @!P0 LDC.64 R2, c[0x0][0x380] ;  /* 0x0000e000ff028b82 */ /* 0x000ea20000000a00 */
[----:B0-----:R-:W-:-:S04]  /*00a0*/  UIADD3 UR4, UP0, UPT, UR4, 0x800000, URZ ;  /* 0x0080000004047890 */ /* 0x001fc8000ff1e0ff */
[----:B------:R-:W-:Y:S01]  /*00b0*/  UIADD3.X UR5, UPT, UPT, UR5, 0x1, URZ, UP0, !UPT ;  /* 0x0000000105057890 */ /* 0x000fe200087fe4ff */
[----:B--2---:R-:W-:-:S03]  /*00c0*/  @!P0 IMAD.WIDE.U32 R2, R7, 0x4, R2 ;  /* 0x0000000407028825 */ /* 0x004fc600078e0002 */
[----:B------:R-:W-:Y:S01]  /*00d0*/  @!P0 IADD3 R4, P1, PT, R2, -0x80000000, RZ ;  /* 0x8000000002048810 */ /* 0x000fe20007f3e0ff */
[----:B------:R-:W-:-:S03]  /*00e0*/  IMAD.U32 R2, RZ, RZ, UR4 ;  /* 0x00000004ff027e24 */ /* 0x000fc6000f8e00ff */
[----:B------:R-:W-:Y:S01]  /*00f0*/  @!P0 IADD3.X R0, PT, PT, R3, 0x1, RZ, P1, !PT ;  /* 0x0000000103008810 */ /* 0x000fe20000ffe4ff */
[----:B------:R-:W-:Y:S01]  /*0100*/  IMAD.U32 R3, RZ, RZ, UR5 ;  /* 0x00000005ff037e24 */ /* 0x000fe2000f8e00ff */
[----:B------:R-:W-:-:S04]  /*0110*/  @!P0 IADD3 R4, P1, PT, R4, 0x1000000, RZ ;  /* 0x0100000004048810 */ /* 0x000fc80007f3e0ff */
[----:B------:R-:W-:-:S05]  /*0120*/  @!P0 IADD3.X R5, PT, PT, RZ, R0, RZ, P1, !PT ;  /* 0x00000000ff058210 */ /* 0x000fca0000ffe4ff */
[----:B-1----:R-:W-:Y:S04]  /*0130*/  @!P0 STG.E desc[UR6][R4.64+-0x7c0000], R7 ;  /* 0x8400000704008986 */ /* 0x002fe8000c101906 */
[----:B------:R-:W-:Y:S01]  /*0140*/  STG.E desc[UR6][R2.64], R9 ;  /* 0x0000000902007986 */ /* 0x000fe2000c101906 */
[----:B------:R-:W-:Y:S05]  /*0150*/  EXIT ;  /* 0x000000000000794d */ /* 0x000fea0003800000 */
.L_x_885:
        /* <DEDUP_REMOVED lines=10> */
.L_x_887:


//--------------------- .nv.shared._Z9evaluatorP4GNetj --------------------------
	.section	.nv.shared._Z9evaluatorP4GNetj,"aw",@nobits
	.sectionflags	@""
	.align	16
.nv.shared._Z9evaluatorP4GNetj:
	.zero		2064


//--------------------- .nv.shared.reserved.0     --------------------------
	.section	.nv.shared.reserved.0,"aw",@nobits
	.weak		__nv_reservedSMEM_offset_0_alias
	.size		__nv_reservedSMEM_offset_0_alias, 0, 64
	.other		__nv_reservedSMEM_offset_0_alias,@"STO_CUDA_RESERVED_SHARED STV_DEFAULT"
__nv_reservedSMEM_offset_0_alias:
	.zero		0
	.zero		64


//--------------------- .nv.global                --------------------------
	.section	.nv.global,"aw",@nobits
	.align	8
.nv.global:
	.type		BOOK,@object
	.size		BOOK,(.L_0 - BOOK)
BOOK:
	.zero		145416
.L_0:


//--------------------- .nv.shared._Z9gnet_initP4GNet --------------------------
	.section	.nv.shared._Z9gnet_initP4GNet,"aw",@nobits
	.sectionflags	@""
	.align	16
	.zero		1024


//--------------------- .nv.constant0._Z9evaluatorP4GNetj --------------------------
	.section	.nv.constant0._Z9evaluatorP4GNetj,"a",@progbits
	.sectionflags	@""
	.align	4
.nv.constant0._Z9evaluatorP4GNetj:
	.zero		908


//--------------------- .nv.constant0._Z9gnet_initP4GNet --------------------------
	.section	.nv.constant0._Z9gnet_initP4GNet,"a",@progbits
	.sectionflags	@""
	.align	4
.nv.constant0._Z9gnet_initP4GNet:
	.zero		904


//--------------------- SYMBOLS --------------------------

	.type		.nv.reservedSmem.offset0,@object
	.size		.nv.reservedSmem.offset0,0x4
	.type		.nv.reservedSmem.cap,@object
	.size		.nv.reservedSmem.cap,0x4
